//
// Generated by NVIDIA NVVM Compiler
//
// Compiler Build ID: CL-36424714
// Cuda compilation tools, release 13.0, V13.0.88
// Based on NVVM 20.0.0
//

.version 9.0
.target sm_100
.address_size 64

	// .globl	_Z23ethash_search_optimizedPKmPKhmmjPm
.global .align 8 .b8 keccakf_rndc[192] = {1, 0, 0, 0, 0, 0, 0, 0, 130, 128, 0, 0, 0, 0, 0, 0, 138, 128, 0, 0, 0, 0, 0, 128, 0, 128, 0, 128, 0, 0, 0, 128, 139, 128, 0, 0, 0, 0, 0, 0, 1, 0, 0, 128, 0, 0, 0, 0, 129, 128, 0, 128, 0, 0, 0, 128, 9, 128, 0, 0, 0, 0, 0, 128, 138, 0, 0, 0, 0, 0, 0, 0, 136, 0, 0, 0, 0, 0, 0, 0, 9, 128, 0, 128, 0, 0, 0, 0, 10, 0, 0, 128, 0, 0, 0, 0, 139, 128, 0, 128, 0, 0, 0, 0, 139, 0, 0, 0, 0, 0, 0, 128, 137, 128, 0, 0, 0, 0, 0, 128, 3, 128, 0, 0, 0, 0, 0, 128, 2, 128, 0, 0, 0, 0, 0, 128, 128, 0, 0, 0, 0, 0, 0, 128, 10, 128, 0, 0, 0, 0, 0, 0, 10, 0, 0, 128, 0, 0, 0, 128, 129, 128, 0, 128, 0, 0, 0, 128, 128, 128, 0, 0, 0, 0, 0, 128, 1, 0, 0, 128, 0, 0, 0, 0, 8, 128, 0, 128, 0, 0, 0, 128};
.global .align 4 .b8 keccakf_rotc[96] = {1, 0, 0, 0, 3, 0, 0, 0, 6, 0, 0, 0, 10, 0, 0, 0, 15, 0, 0, 0, 21, 0, 0, 0, 28, 0, 0, 0, 36, 0, 0, 0, 45, 0, 0, 0, 55, 0, 0, 0, 2, 0, 0, 0, 14, 0, 0, 0, 27, 0, 0, 0, 41, 0, 0, 0, 56, 0, 0, 0, 8, 0, 0, 0, 25, 0, 0, 0, 43, 0, 0, 0, 62, 0, 0, 0, 18, 0, 0, 0, 39, 0, 0, 0, 61, 0, 0, 0, 20, 0, 0, 0, 44};
.global .align 4 .b8 keccakf_piln[96] = {10, 0, 0, 0, 7, 0, 0, 0, 11, 0, 0, 0, 17, 0, 0, 0, 18, 0, 0, 0, 3, 0, 0, 0, 5, 0, 0, 0, 16, 0, 0, 0, 8, 0, 0, 0, 21, 0, 0, 0, 24, 0, 0, 0, 4, 0, 0, 0, 15, 0, 0, 0, 23, 0, 0, 0, 19, 0, 0, 0, 13, 0, 0, 0, 12, 0, 0, 0, 2, 0, 0, 0, 20, 0, 0, 0, 14, 0, 0, 0, 22, 0, 0, 0, 9, 0, 0, 0, 6, 0, 0, 0, 1};
// _ZZ23ethash_search_optimizedPKmPKhmmjPmE8s_header has been demoted

.visible .entry _Z23ethash_search_optimizedPKmPKhmmjPm(
	.param .u64 .ptr .align 1 _Z23ethash_search_optimizedPKmPKhmmjPm_param_0,
	.param .u64 .ptr .align 1 _Z23ethash_search_optimizedPKmPKhmmjPm_param_1,
	.param .u64 _Z23ethash_search_optimizedPKmPKhmmjPm_param_2,
	.param .u64 _Z23ethash_search_optimizedPKmPKhmmjPm_param_3,
	.param .u32 _Z23ethash_search_optimizedPKmPKhmmjPm_param_4,
	.param .u64 .ptr .align 1 _Z23ethash_search_optimizedPKmPKhmmjPm_param_5
)
{
	.local .align 8 .b8 	__local_depot0[128];
	.reg .b64 	%SP;
	.reg .b64 	%SPL;
	.reg .pred 	%p<5>;
	.reg .b16 	%rs<6>;
	.reg .b32 	%r<5739>;
	.reg .b64 	%rd<7351>;
	// demoted variable
	.shared .align 8 .b8 _ZZ23ethash_search_optimizedPKmPKhmmjPmE8s_header[40];
	mov.u64 	%SPL, __local_depot0;
	ld.param.u64 	%rd13, [_Z23ethash_search_optimizedPKmPKhmmjPm_param_1];
	ld.param.u64 	%rd16, [_Z23ethash_search_optimizedPKmPKhmmjPm_param_3];
	add.u64 	%rd1, %SPL, 0;
	mov.u32 	%r54, %ctaid.x;
	mov.u32 	%r55, %ntid.x;
	mov.u32 	%r1, %tid.x;
	mad.lo.s32 	%r56, %r54, %r55, %r1;
	cvt.u64.u32 	%rd18, %r56;
	add.s64 	%rd2, %rd16, %rd18;
	setp.gt.u32 	%p1, %r1, 3;
	@%p1 bra 	$L__BB0_3;
	cvta.to.global.u64 	%rd19, %rd13;
	mul.wide.u32 	%rd20, %r1, 8;
	add.s64 	%rd21, %rd19, %rd20;
	ld.global.nc.u64 	%rd22, [%rd21];
	shl.b32 	%r57, %r1, 3;
	mov.u32 	%r58, _ZZ23ethash_search_optimizedPKmPKhmmjPmE8s_header;
	add.s32 	%r59, %r58, %r57;
	st.shared.u64 	[%r59], %rd22;
	setp.ne.s32 	%p2, %r1, 0;
	@%p2 bra 	$L__BB0_3;
	st.shared.u64 	[_ZZ23ethash_search_optimizedPKmPKhmmjPmE8s_header+32], %rd2;
$L__BB0_3:
	bar.sync 	0;
	st.shared.u64 	[_ZZ23ethash_search_optimizedPKmPKhmmjPmE8s_header+32], %rd2;
	ld.shared.u64 	%rd23, [_ZZ23ethash_search_optimizedPKmPKhmmjPmE8s_header];
	ld.shared.u64 	%rd24, [_ZZ23ethash_search_optimizedPKmPKhmmjPmE8s_header+8];
	ld.shared.u64 	%rd25, [_ZZ23ethash_search_optimizedPKmPKhmmjPmE8s_header+16];
	ld.shared.u64 	%rd26, [_ZZ23ethash_search_optimizedPKmPKhmmjPmE8s_header+24];
	xor.b64  	%rd27, %rd23, 1;
	xor.b64  	%rd28, %rd26, -9223372036854775808;
	mov.b64 	{%r61, %r62}, %rd24;
	shf.l.wrap.b32 	%r63, %r61, %r62, 1;
	shf.l.wrap.b32 	%r64, %r62, %r61, 1;
	mov.b64 	%rd29, {%r64, %r63};
	xor.b64  	%rd30, %rd29, %rd2;
	xor.b64  	%rd31, %rd30, %rd23;
	xor.b64  	%rd32, %rd30, 1;
	mov.b64 	{%r65, %r66}, %rd25;
	shf.l.wrap.b32 	%r67, %r65, %r66, 1;
	shf.l.wrap.b32 	%r68, %r66, %r65, 1;
	mov.b64 	%rd33, {%r68, %r67};
	xor.b64  	%rd34, %rd33, %rd27;
	xor.b64  	%rd35, %rd34, %rd24;
	mov.b64 	{%r69, %r70}, %rd28;
	shf.l.wrap.b32 	%r71, %r69, %r70, 1;
	shf.l.wrap.b32 	%r72, %r70, %r69, 1;
	mov.b64 	%rd36, {%r72, %r71};
	xor.b64  	%rd37, %rd36, %rd24;
	xor.b64  	%rd38, %rd37, %rd25;
	mov.b64 	{%r73, %r74}, %rd2;
	shf.l.wrap.b32 	%r75, %r73, %r74, 1;
	shf.l.wrap.b32 	%r76, %r74, %r73, 1;
	mov.b64 	%rd39, {%r76, %r75};
	xor.b64  	%rd40, %rd39, %rd25;
	xor.b64  	%rd41, %rd40, %rd26;
	xor.b64  	%rd42, %rd40, -9223372036854775808;
	mov.b64 	{%r77, %r78}, %rd27;
	shf.l.wrap.b32 	%r79, %r77, %r78, 1;
	shf.l.wrap.b32 	%r80, %r78, %r77, 1;
	mov.b64 	%rd43, {%r80, %r79};
	xor.b64  	%rd44, %rd43, %rd28;
	xor.b64  	%rd45, %rd44, %rd2;
	mov.b64 	{%r81, %r82}, %rd35;
	shf.l.wrap.b32 	%r83, %r81, %r82, 1;
	shf.l.wrap.b32 	%r84, %r82, %r81, 1;
	mov.b64 	%rd46, {%r84, %r83};
	mov.b64 	{%r85, %r86}, %rd30;
	shf.l.wrap.b32 	%r87, %r85, %r86, 3;
	shf.l.wrap.b32 	%r88, %r86, %r85, 3;
	mov.b64 	%rd47, {%r88, %r87};
	mov.b64 	{%r89, %r90}, %rd37;
	shf.l.wrap.b32 	%r91, %r89, %r90, 6;
	shf.l.wrap.b32 	%r92, %r90, %r89, 6;
	mov.b64 	%rd48, {%r92, %r91};
	mov.b64 	{%r93, %r94}, %rd34;
	shf.l.wrap.b32 	%r95, %r93, %r94, 10;
	shf.l.wrap.b32 	%r96, %r94, %r93, 10;
	mov.b64 	%rd49, {%r96, %r95};
	shf.l.wrap.b32 	%r97, %r89, %r90, 15;
	shf.l.wrap.b32 	%r98, %r90, %r89, 15;
	mov.b64 	%rd50, {%r98, %r97};
	mov.b64 	{%r99, %r100}, %rd40;
	shf.l.wrap.b32 	%r101, %r99, %r100, 21;
	shf.l.wrap.b32 	%r102, %r100, %r99, 21;
	mov.b64 	%rd51, {%r102, %r101};
	mov.b64 	{%r103, %r104}, %rd41;
	shf.l.wrap.b32 	%r105, %r103, %r104, 28;
	shf.l.wrap.b32 	%r106, %r104, %r103, 28;
	mov.b64 	%rd52, {%r106, %r105};
	mov.b64 	{%r107, %r108}, %rd32;
	shf.l.wrap.b32 	%r109, %r108, %r107, 4;
	shf.l.wrap.b32 	%r110, %r107, %r108, 4;
	mov.b64 	%rd53, {%r110, %r109};
	shf.l.wrap.b32 	%r111, %r94, %r93, 13;
	shf.l.wrap.b32 	%r112, %r93, %r94, 13;
	mov.b64 	%rd54, {%r112, %r111};
	mov.b64 	{%r113, %r114}, %rd42;
	shf.l.wrap.b32 	%r115, %r114, %r113, 23;
	shf.l.wrap.b32 	%r116, %r113, %r114, 23;
	mov.b64 	%rd55, {%r116, %r115};
	shf.l.wrap.b32 	%r117, %r93, %r94, 2;
	shf.l.wrap.b32 	%r118, %r94, %r93, 2;
	mov.b64 	%rd56, {%r118, %r117};
	mov.b64 	{%r119, %r120}, %rd44;
	shf.l.wrap.b32 	%r121, %r119, %r120, 14;
	shf.l.wrap.b32 	%r122, %r120, %r119, 14;
	mov.b64 	%rd57, {%r122, %r121};
	mov.b64 	{%r123, %r124}, %rd45;
	shf.l.wrap.b32 	%r125, %r123, %r124, 27;
	shf.l.wrap.b32 	%r126, %r124, %r123, 27;
	mov.b64 	%rd58, {%r126, %r125};
	shf.l.wrap.b32 	%r127, %r86, %r85, 9;
	shf.l.wrap.b32 	%r128, %r85, %r86, 9;
	mov.b64 	%rd59, {%r128, %r127};
	shf.l.wrap.b32 	%r129, %r100, %r99, 24;
	shf.l.wrap.b32 	%r130, %r99, %r100, 24;
	mov.b64 	%rd60, {%r130, %r129};
	shf.l.wrap.b32 	%r131, %r119, %r120, 8;
	shf.l.wrap.b32 	%r132, %r120, %r119, 8;
	mov.b64 	%rd61, {%r132, %r131};
	shf.l.wrap.b32 	%r133, %r99, %r100, 25;
	shf.l.wrap.b32 	%r134, %r100, %r99, 25;
	mov.b64 	%rd62, {%r134, %r133};
	shf.l.wrap.b32 	%r135, %r90, %r89, 11;
	shf.l.wrap.b32 	%r136, %r89, %r90, 11;
	mov.b64 	%rd63, {%r136, %r135};
	mov.b64 	{%r137, %r138}, %rd38;
	shf.l.wrap.b32 	%r139, %r138, %r137, 30;
	shf.l.wrap.b32 	%r140, %r137, %r138, 30;
	mov.b64 	%rd64, {%r140, %r139};
	shf.l.wrap.b32 	%r141, %r85, %r86, 18;
	shf.l.wrap.b32 	%r142, %r86, %r85, 18;
	mov.b64 	%rd65, {%r142, %r141};
	shf.l.wrap.b32 	%r143, %r120, %r119, 7;
	shf.l.wrap.b32 	%r144, %r119, %r120, 7;
	mov.b64 	%rd66, {%r144, %r143};
	shf.l.wrap.b32 	%r145, %r90, %r89, 29;
	shf.l.wrap.b32 	%r146, %r89, %r90, 29;
	mov.b64 	%rd67, {%r146, %r145};
	shf.l.wrap.b32 	%r147, %r119, %r120, 20;
	shf.l.wrap.b32 	%r148, %r120, %r119, 20;
	mov.b64 	%rd68, {%r148, %r147};
	shf.l.wrap.b32 	%r149, %r94, %r93, 12;
	shf.l.wrap.b32 	%r150, %r93, %r94, 12;
	mov.b64 	%rd69, {%r150, %r149};
	not.b64 	%rd70, %rd69;
	and.b64  	%rd71, %rd63, %rd70;
	xor.b64  	%rd72, %rd31, %rd71;
	not.b64 	%rd73, %rd63;
	and.b64  	%rd74, %rd51, %rd73;
	xor.b64  	%rd75, %rd69, %rd74;
	not.b64 	%rd76, %rd51;
	and.b64  	%rd77, %rd57, %rd76;
	xor.b64  	%rd78, %rd63, %rd77;
	not.b64 	%rd79, %rd57;
	and.b64  	%rd80, %rd31, %rd79;
	xor.b64  	%rd81, %rd51, %rd80;
	not.b64 	%rd82, %rd31;
	and.b64  	%rd83, %rd69, %rd82;
	xor.b64  	%rd84, %rd57, %rd83;
	not.b64 	%rd85, %rd68;
	and.b64  	%rd86, %rd47, %rd85;
	xor.b64  	%rd87, %rd52, %rd86;
	not.b64 	%rd88, %rd47;
	and.b64  	%rd89, %rd54, %rd88;
	xor.b64  	%rd90, %rd68, %rd89;
	not.b64 	%rd91, %rd54;
	and.b64  	%rd92, %rd67, %rd91;
	xor.b64  	%rd93, %rd47, %rd92;
	not.b64 	%rd94, %rd67;
	and.b64  	%rd95, %rd52, %rd94;
	xor.b64  	%rd96, %rd54, %rd95;
	not.b64 	%rd97, %rd52;
	and.b64  	%rd98, %rd68, %rd97;
	xor.b64  	%rd99, %rd67, %rd98;
	not.b64 	%rd100, %rd48;
	and.b64  	%rd101, %rd62, %rd100;
	xor.b64  	%rd102, %rd46, %rd101;
	not.b64 	%rd103, %rd62;
	and.b64  	%rd104, %rd61, %rd103;
	xor.b64  	%rd105, %rd48, %rd104;
	not.b64 	%rd106, %rd61;
	and.b64  	%rd107, %rd65, %rd106;
	xor.b64  	%rd108, %rd62, %rd107;
	not.b64 	%rd109, %rd65;
	and.b64  	%rd110, %rd46, %rd109;
	xor.b64  	%rd111, %rd61, %rd110;
	not.b64 	%rd112, %rd46;
	and.b64  	%rd113, %rd48, %rd112;
	xor.b64  	%rd114, %rd65, %rd113;
	not.b64 	%rd115, %rd53;
	and.b64  	%rd116, %rd49, %rd115;
	xor.b64  	%rd117, %rd58, %rd116;
	not.b64 	%rd118, %rd49;
	and.b64  	%rd119, %rd50, %rd118;
	xor.b64  	%rd120, %rd53, %rd119;
	not.b64 	%rd121, %rd50;
	and.b64  	%rd122, %rd60, %rd121;
	xor.b64  	%rd123, %rd49, %rd122;
	not.b64 	%rd124, %rd60;
	and.b64  	%rd125, %rd58, %rd124;
	xor.b64  	%rd126, %rd50, %rd125;
	not.b64 	%rd127, %rd58;
	and.b64  	%rd128, %rd53, %rd127;
	xor.b64  	%rd129, %rd60, %rd128;
	not.b64 	%rd130, %rd55;
	and.b64  	%rd131, %rd66, %rd130;
	xor.b64  	%rd132, %rd64, %rd131;
	not.b64 	%rd133, %rd66;
	and.b64  	%rd134, %rd59, %rd133;
	xor.b64  	%rd135, %rd55, %rd134;
	not.b64 	%rd136, %rd59;
	and.b64  	%rd137, %rd56, %rd136;
	xor.b64  	%rd138, %rd66, %rd137;
	not.b64 	%rd139, %rd56;
	and.b64  	%rd140, %rd64, %rd139;
	xor.b64  	%rd141, %rd59, %rd140;
	not.b64 	%rd142, %rd64;
	and.b64  	%rd143, %rd55, %rd142;
	xor.b64  	%rd144, %rd56, %rd143;
	xor.b64  	%rd145, %rd72, 1;
	xor.b64  	%rd146, %rd87, %rd145;
	xor.b64  	%rd147, %rd146, %rd102;
	xor.b64  	%rd148, %rd147, %rd117;
	xor.b64  	%rd149, %rd148, %rd132;
	xor.b64  	%rd150, %rd90, %rd75;
	xor.b64  	%rd151, %rd150, %rd105;
	xor.b64  	%rd152, %rd151, %rd120;
	xor.b64  	%rd153, %rd152, %rd135;
	xor.b64  	%rd154, %rd93, %rd78;
	xor.b64  	%rd155, %rd154, %rd108;
	xor.b64  	%rd156, %rd155, %rd123;
	xor.b64  	%rd157, %rd156, %rd138;
	xor.b64  	%rd158, %rd96, %rd81;
	xor.b64  	%rd159, %rd158, %rd111;
	xor.b64  	%rd160, %rd159, %rd126;
	xor.b64  	%rd161, %rd160, %rd141;
	xor.b64  	%rd162, %rd99, %rd84;
	xor.b64  	%rd163, %rd162, %rd114;
	xor.b64  	%rd164, %rd163, %rd129;
	xor.b64  	%rd165, %rd164, %rd144;
	mov.b64 	{%r151, %r152}, %rd153;
	shf.l.wrap.b32 	%r153, %r151, %r152, 1;
	shf.l.wrap.b32 	%r154, %r152, %r151, 1;
	mov.b64 	%rd166, {%r154, %r153};
	xor.b64  	%rd167, %rd166, %rd165;
	xor.b64  	%rd168, %rd167, %rd145;
	xor.b64  	%rd169, %rd167, %rd87;
	xor.b64  	%rd170, %rd167, %rd102;
	xor.b64  	%rd171, %rd167, %rd117;
	xor.b64  	%rd172, %rd167, %rd132;
	mov.b64 	{%r155, %r156}, %rd157;
	shf.l.wrap.b32 	%r157, %r155, %r156, 1;
	shf.l.wrap.b32 	%r158, %r156, %r155, 1;
	mov.b64 	%rd173, {%r158, %r157};
	xor.b64  	%rd174, %rd173, %rd149;
	xor.b64  	%rd175, %rd174, %rd75;
	xor.b64  	%rd176, %rd174, %rd90;
	xor.b64  	%rd177, %rd174, %rd105;
	xor.b64  	%rd178, %rd174, %rd120;
	xor.b64  	%rd179, %rd174, %rd135;
	mov.b64 	{%r159, %r160}, %rd161;
	shf.l.wrap.b32 	%r161, %r159, %r160, 1;
	shf.l.wrap.b32 	%r162, %r160, %r159, 1;
	mov.b64 	%rd180, {%r162, %r161};
	xor.b64  	%rd181, %rd180, %rd153;
	xor.b64  	%rd182, %rd181, %rd78;
	xor.b64  	%rd183, %rd181, %rd93;
	xor.b64  	%rd184, %rd181, %rd108;
	xor.b64  	%rd185, %rd181, %rd123;
	xor.b64  	%rd186, %rd181, %rd138;
	mov.b64 	{%r163, %r164}, %rd165;
	shf.l.wrap.b32 	%r165, %r163, %r164, 1;
	shf.l.wrap.b32 	%r166, %r164, %r163, 1;
	mov.b64 	%rd187, {%r166, %r165};
	xor.b64  	%rd188, %rd187, %rd157;
	xor.b64  	%rd189, %rd188, %rd81;
	xor.b64  	%rd190, %rd188, %rd96;
	xor.b64  	%rd191, %rd188, %rd111;
	xor.b64  	%rd192, %rd188, %rd126;
	xor.b64  	%rd193, %rd188, %rd141;
	mov.b64 	{%r167, %r168}, %rd149;
	shf.l.wrap.b32 	%r169, %r167, %r168, 1;
	shf.l.wrap.b32 	%r170, %r168, %r167, 1;
	mov.b64 	%rd194, {%r170, %r169};
	xor.b64  	%rd195, %rd194, %rd161;
	xor.b64  	%rd196, %rd195, %rd84;
	xor.b64  	%rd197, %rd195, %rd99;
	xor.b64  	%rd198, %rd195, %rd114;
	xor.b64  	%rd199, %rd195, %rd129;
	xor.b64  	%rd200, %rd195, %rd144;
	mov.b64 	{%r171, %r172}, %rd175;
	shf.l.wrap.b32 	%r173, %r171, %r172, 1;
	shf.l.wrap.b32 	%r174, %r172, %r171, 1;
	mov.b64 	%rd201, {%r174, %r173};
	mov.b64 	{%r175, %r176}, %rd170;
	shf.l.wrap.b32 	%r177, %r175, %r176, 3;
	shf.l.wrap.b32 	%r178, %r176, %r175, 3;
	mov.b64 	%rd202, {%r178, %r177};
	mov.b64 	{%r179, %r180}, %rd183;
	shf.l.wrap.b32 	%r181, %r179, %r180, 6;
	shf.l.wrap.b32 	%r182, %r180, %r179, 6;
	mov.b64 	%rd203, {%r182, %r181};
	mov.b64 	{%r183, %r184}, %rd177;
	shf.l.wrap.b32 	%r185, %r183, %r184, 10;
	shf.l.wrap.b32 	%r186, %r184, %r183, 10;
	mov.b64 	%rd204, {%r186, %r185};
	mov.b64 	{%r187, %r188}, %rd185;
	shf.l.wrap.b32 	%r189, %r187, %r188, 15;
	shf.l.wrap.b32 	%r190, %r188, %r187, 15;
	mov.b64 	%rd205, {%r190, %r189};
	mov.b64 	{%r191, %r192}, %rd192;
	shf.l.wrap.b32 	%r193, %r191, %r192, 21;
	shf.l.wrap.b32 	%r194, %r192, %r191, 21;
	mov.b64 	%rd206, {%r194, %r193};
	mov.b64 	{%r195, %r196}, %rd189;
	shf.l.wrap.b32 	%r197, %r195, %r196, 28;
	shf.l.wrap.b32 	%r198, %r196, %r195, 28;
	mov.b64 	%rd207, {%r198, %r197};
	mov.b64 	{%r199, %r200}, %rd169;
	shf.l.wrap.b32 	%r201, %r200, %r199, 4;
	shf.l.wrap.b32 	%r202, %r199, %r200, 4;
	mov.b64 	%rd208, {%r202, %r201};
	mov.b64 	{%r203, %r204}, %rd178;
	shf.l.wrap.b32 	%r205, %r204, %r203, 13;
	shf.l.wrap.b32 	%r206, %r203, %r204, 13;
	mov.b64 	%rd209, {%r206, %r205};
	mov.b64 	{%r207, %r208}, %rd190;
	shf.l.wrap.b32 	%r209, %r208, %r207, 23;
	shf.l.wrap.b32 	%r210, %r207, %r208, 23;
	mov.b64 	%rd210, {%r210, %r209};
	mov.b64 	{%r211, %r212}, %rd179;
	shf.l.wrap.b32 	%r213, %r211, %r212, 2;
	shf.l.wrap.b32 	%r214, %r212, %r211, 2;
	mov.b64 	%rd211, {%r214, %r213};
	mov.b64 	{%r215, %r216}, %rd200;
	shf.l.wrap.b32 	%r217, %r215, %r216, 14;
	shf.l.wrap.b32 	%r218, %r216, %r215, 14;
	mov.b64 	%rd212, {%r218, %r217};
	mov.b64 	{%r219, %r220}, %rd196;
	shf.l.wrap.b32 	%r221, %r219, %r220, 27;
	shf.l.wrap.b32 	%r222, %r220, %r219, 27;
	mov.b64 	%rd213, {%r222, %r221};
	mov.b64 	{%r223, %r224}, %rd171;
	shf.l.wrap.b32 	%r225, %r224, %r223, 9;
	shf.l.wrap.b32 	%r226, %r223, %r224, 9;
	mov.b64 	%rd214, {%r226, %r225};
	mov.b64 	{%r227, %r228}, %rd193;
	shf.l.wrap.b32 	%r229, %r228, %r227, 24;
	shf.l.wrap.b32 	%r230, %r227, %r228, 24;
	mov.b64 	%rd215, {%r230, %r229};
	mov.b64 	{%r231, %r232}, %rd199;
	shf.l.wrap.b32 	%r233, %r231, %r232, 8;
	shf.l.wrap.b32 	%r234, %r232, %r231, 8;
	mov.b64 	%rd216, {%r234, %r233};
	mov.b64 	{%r235, %r236}, %rd191;
	shf.l.wrap.b32 	%r237, %r235, %r236, 25;
	shf.l.wrap.b32 	%r238, %r236, %r235, 25;
	mov.b64 	%rd217, {%r238, %r237};
	mov.b64 	{%r239, %r240}, %rd184;
	shf.l.wrap.b32 	%r241, %r240, %r239, 11;
	shf.l.wrap.b32 	%r242, %r239, %r240, 11;
	mov.b64 	%rd218, {%r242, %r241};
	mov.b64 	{%r243, %r244}, %rd182;
	shf.l.wrap.b32 	%r245, %r244, %r243, 30;
	shf.l.wrap.b32 	%r246, %r243, %r244, 30;
	mov.b64 	%rd219, {%r246, %r245};
	mov.b64 	{%r247, %r248}, %rd172;
	shf.l.wrap.b32 	%r249, %r247, %r248, 18;
	shf.l.wrap.b32 	%r250, %r248, %r247, 18;
	mov.b64 	%rd220, {%r250, %r249};
	mov.b64 	{%r251, %r252}, %rd198;
	shf.l.wrap.b32 	%r253, %r252, %r251, 7;
	shf.l.wrap.b32 	%r254, %r251, %r252, 7;
	mov.b64 	%rd221, {%r254, %r253};
	mov.b64 	{%r255, %r256}, %rd186;
	shf.l.wrap.b32 	%r257, %r256, %r255, 29;
	shf.l.wrap.b32 	%r258, %r255, %r256, 29;
	mov.b64 	%rd222, {%r258, %r257};
	mov.b64 	{%r259, %r260}, %rd197;
	shf.l.wrap.b32 	%r261, %r259, %r260, 20;
	shf.l.wrap.b32 	%r262, %r260, %r259, 20;
	mov.b64 	%rd223, {%r262, %r261};
	mov.b64 	{%r263, %r264}, %rd176;
	shf.l.wrap.b32 	%r265, %r264, %r263, 12;
	shf.l.wrap.b32 	%r266, %r263, %r264, 12;
	mov.b64 	%rd224, {%r266, %r265};
	not.b64 	%rd225, %rd224;
	and.b64  	%rd226, %rd218, %rd225;
	xor.b64  	%rd227, %rd168, %rd226;
	not.b64 	%rd228, %rd218;
	and.b64  	%rd229, %rd206, %rd228;
	xor.b64  	%rd230, %rd224, %rd229;
	not.b64 	%rd231, %rd206;
	and.b64  	%rd232, %rd212, %rd231;
	xor.b64  	%rd233, %rd218, %rd232;
	not.b64 	%rd234, %rd212;
	and.b64  	%rd235, %rd168, %rd234;
	xor.b64  	%rd236, %rd206, %rd235;
	not.b64 	%rd237, %rd168;
	and.b64  	%rd238, %rd224, %rd237;
	xor.b64  	%rd239, %rd212, %rd238;
	not.b64 	%rd240, %rd223;
	and.b64  	%rd241, %rd202, %rd240;
	xor.b64  	%rd242, %rd207, %rd241;
	not.b64 	%rd243, %rd202;
	and.b64  	%rd244, %rd209, %rd243;
	xor.b64  	%rd245, %rd223, %rd244;
	not.b64 	%rd246, %rd209;
	and.b64  	%rd247, %rd222, %rd246;
	xor.b64  	%rd248, %rd202, %rd247;
	not.b64 	%rd249, %rd222;
	and.b64  	%rd250, %rd207, %rd249;
	xor.b64  	%rd251, %rd209, %rd250;
	not.b64 	%rd252, %rd207;
	and.b64  	%rd253, %rd223, %rd252;
	xor.b64  	%rd254, %rd222, %rd253;
	not.b64 	%rd255, %rd203;
	and.b64  	%rd256, %rd217, %rd255;
	xor.b64  	%rd257, %rd201, %rd256;
	not.b64 	%rd258, %rd217;
	and.b64  	%rd259, %rd216, %rd258;
	xor.b64  	%rd260, %rd203, %rd259;
	not.b64 	%rd261, %rd216;
	and.b64  	%rd262, %rd220, %rd261;
	xor.b64  	%rd263, %rd217, %rd262;
	not.b64 	%rd264, %rd220;
	and.b64  	%rd265, %rd201, %rd264;
	xor.b64  	%rd266, %rd216, %rd265;
	not.b64 	%rd267, %rd201;
	and.b64  	%rd268, %rd203, %rd267;
	xor.b64  	%rd269, %rd220, %rd268;
	not.b64 	%rd270, %rd208;
	and.b64  	%rd271, %rd204, %rd270;
	xor.b64  	%rd272, %rd213, %rd271;
	not.b64 	%rd273, %rd204;
	and.b64  	%rd274, %rd205, %rd273;
	xor.b64  	%rd275, %rd208, %rd274;
	not.b64 	%rd276, %rd205;
	and.b64  	%rd277, %rd215, %rd276;
	xor.b64  	%rd278, %rd204, %rd277;
	not.b64 	%rd279, %rd215;
	and.b64  	%rd280, %rd213, %rd279;
	xor.b64  	%rd281, %rd205, %rd280;
	not.b64 	%rd282, %rd213;
	and.b64  	%rd283, %rd208, %rd282;
	xor.b64  	%rd284, %rd215, %rd283;
	not.b64 	%rd285, %rd210;
	and.b64  	%rd286, %rd221, %rd285;
	xor.b64  	%rd287, %rd219, %rd286;
	not.b64 	%rd288, %rd221;
	and.b64  	%rd289, %rd214, %rd288;
	xor.b64  	%rd290, %rd210, %rd289;
	not.b64 	%rd291, %rd214;
	and.b64  	%rd292, %rd211, %rd291;
	xor.b64  	%rd293, %rd221, %rd292;
	not.b64 	%rd294, %rd211;
	and.b64  	%rd295, %rd219, %rd294;
	xor.b64  	%rd296, %rd214, %rd295;
	not.b64 	%rd297, %rd219;
	and.b64  	%rd298, %rd210, %rd297;
	xor.b64  	%rd299, %rd211, %rd298;
	xor.b64  	%rd300, %rd227, 32898;
	xor.b64  	%rd301, %rd242, %rd300;
	xor.b64  	%rd302, %rd301, %rd257;
	xor.b64  	%rd303, %rd302, %rd272;
	xor.b64  	%rd304, %rd303, %rd287;
	xor.b64  	%rd305, %rd245, %rd230;
	xor.b64  	%rd306, %rd305, %rd260;
	xor.b64  	%rd307, %rd306, %rd275;
	xor.b64  	%rd308, %rd307, %rd290;
	xor.b64  	%rd309, %rd248, %rd233;
	xor.b64  	%rd310, %rd309, %rd263;
	xor.b64  	%rd311, %rd310, %rd278;
	xor.b64  	%rd312, %rd311, %rd293;
	xor.b64  	%rd313, %rd251, %rd236;
	xor.b64  	%rd314, %rd313, %rd266;
	xor.b64  	%rd315, %rd314, %rd281;
	xor.b64  	%rd316, %rd315, %rd296;
	xor.b64  	%rd317, %rd254, %rd239;
	xor.b64  	%rd318, %rd317, %rd269;
	xor.b64  	%rd319, %rd318, %rd284;
	xor.b64  	%rd320, %rd319, %rd299;
	mov.b64 	{%r267, %r268}, %rd308;
	shf.l.wrap.b32 	%r269, %r267, %r268, 1;
	shf.l.wrap.b32 	%r270, %r268, %r267, 1;
	mov.b64 	%rd321, {%r270, %r269};
	xor.b64  	%rd322, %rd321, %rd320;
	xor.b64  	%rd323, %rd322, %rd300;
	xor.b64  	%rd324, %rd322, %rd242;
	xor.b64  	%rd325, %rd322, %rd257;
	xor.b64  	%rd326, %rd322, %rd272;
	xor.b64  	%rd327, %rd322, %rd287;
	mov.b64 	{%r271, %r272}, %rd312;
	shf.l.wrap.b32 	%r273, %r271, %r272, 1;
	shf.l.wrap.b32 	%r274, %r272, %r271, 1;
	mov.b64 	%rd328, {%r274, %r273};
	xor.b64  	%rd329, %rd328, %rd304;
	xor.b64  	%rd330, %rd329, %rd230;
	xor.b64  	%rd331, %rd329, %rd245;
	xor.b64  	%rd332, %rd329, %rd260;
	xor.b64  	%rd333, %rd329, %rd275;
	xor.b64  	%rd334, %rd329, %rd290;
	mov.b64 	{%r275, %r276}, %rd316;
	shf.l.wrap.b32 	%r277, %r275, %r276, 1;
	shf.l.wrap.b32 	%r278, %r276, %r275, 1;
	mov.b64 	%rd335, {%r278, %r277};
	xor.b64  	%rd336, %rd335, %rd308;
	xor.b64  	%rd337, %rd336, %rd233;
	xor.b64  	%rd338, %rd336, %rd248;
	xor.b64  	%rd339, %rd336, %rd263;
	xor.b64  	%rd340, %rd336, %rd278;
	xor.b64  	%rd341, %rd336, %rd293;
	mov.b64 	{%r279, %r280}, %rd320;
	shf.l.wrap.b32 	%r281, %r279, %r280, 1;
	shf.l.wrap.b32 	%r282, %r280, %r279, 1;
	mov.b64 	%rd342, {%r282, %r281};
	xor.b64  	%rd343, %rd342, %rd312;
	xor.b64  	%rd344, %rd343, %rd236;
	xor.b64  	%rd345, %rd343, %rd251;
	xor.b64  	%rd346, %rd343, %rd266;
	xor.b64  	%rd347, %rd343, %rd281;
	xor.b64  	%rd348, %rd343, %rd296;
	mov.b64 	{%r283, %r284}, %rd304;
	shf.l.wrap.b32 	%r285, %r283, %r284, 1;
	shf.l.wrap.b32 	%r286, %r284, %r283, 1;
	mov.b64 	%rd349, {%r286, %r285};
	xor.b64  	%rd350, %rd349, %rd316;
	xor.b64  	%rd351, %rd350, %rd239;
	xor.b64  	%rd352, %rd350, %rd254;
	xor.b64  	%rd353, %rd350, %rd269;
	xor.b64  	%rd354, %rd350, %rd284;
	xor.b64  	%rd355, %rd350, %rd299;
	mov.b64 	{%r287, %r288}, %rd330;
	shf.l.wrap.b32 	%r289, %r287, %r288, 1;
	shf.l.wrap.b32 	%r290, %r288, %r287, 1;
	mov.b64 	%rd356, {%r290, %r289};
	mov.b64 	{%r291, %r292}, %rd325;
	shf.l.wrap.b32 	%r293, %r291, %r292, 3;
	shf.l.wrap.b32 	%r294, %r292, %r291, 3;
	mov.b64 	%rd357, {%r294, %r293};
	mov.b64 	{%r295, %r296}, %rd338;
	shf.l.wrap.b32 	%r297, %r295, %r296, 6;
	shf.l.wrap.b32 	%r298, %r296, %r295, 6;
	mov.b64 	%rd358, {%r298, %r297};
	mov.b64 	{%r299, %r300}, %rd332;
	shf.l.wrap.b32 	%r301, %r299, %r300, 10;
	shf.l.wrap.b32 	%r302, %r300, %r299, 10;
	mov.b64 	%rd359, {%r302, %r301};
	mov.b64 	{%r303, %r304}, %rd340;
	shf.l.wrap.b32 	%r305, %r303, %r304, 15;
	shf.l.wrap.b32 	%r306, %r304, %r303, 15;
	mov.b64 	%rd360, {%r306, %r305};
	mov.b64 	{%r307, %r308}, %rd347;
	shf.l.wrap.b32 	%r309, %r307, %r308, 21;
	shf.l.wrap.b32 	%r310, %r308, %r307, 21;
	mov.b64 	%rd361, {%r310, %r309};
	mov.b64 	{%r311, %r312}, %rd344;
	shf.l.wrap.b32 	%r313, %r311, %r312, 28;
	shf.l.wrap.b32 	%r314, %r312, %r311, 28;
	mov.b64 	%rd362, {%r314, %r313};
	mov.b64 	{%r315, %r316}, %rd324;
	shf.l.wrap.b32 	%r317, %r316, %r315, 4;
	shf.l.wrap.b32 	%r318, %r315, %r316, 4;
	mov.b64 	%rd363, {%r318, %r317};
	mov.b64 	{%r319, %r320}, %rd333;
	shf.l.wrap.b32 	%r321, %r320, %r319, 13;
	shf.l.wrap.b32 	%r322, %r319, %r320, 13;
	mov.b64 	%rd364, {%r322, %r321};
	mov.b64 	{%r323, %r324}, %rd345;
	shf.l.wrap.b32 	%r325, %r324, %r323, 23;
	shf.l.wrap.b32 	%r326, %r323, %r324, 23;
	mov.b64 	%rd365, {%r326, %r325};
	mov.b64 	{%r327, %r328}, %rd334;
	shf.l.wrap.b32 	%r329, %r327, %r328, 2;
	shf.l.wrap.b32 	%r330, %r328, %r327, 2;
	mov.b64 	%rd366, {%r330, %r329};
	mov.b64 	{%r331, %r332}, %rd355;
	shf.l.wrap.b32 	%r333, %r331, %r332, 14;
	shf.l.wrap.b32 	%r334, %r332, %r331, 14;
	mov.b64 	%rd367, {%r334, %r333};
	mov.b64 	{%r335, %r336}, %rd351;
	shf.l.wrap.b32 	%r337, %r335, %r336, 27;
	shf.l.wrap.b32 	%r338, %r336, %r335, 27;
	mov.b64 	%rd368, {%r338, %r337};
	mov.b64 	{%r339, %r340}, %rd326;
	shf.l.wrap.b32 	%r341, %r340, %r339, 9;
	shf.l.wrap.b32 	%r342, %r339, %r340, 9;
	mov.b64 	%rd369, {%r342, %r341};
	mov.b64 	{%r343, %r344}, %rd348;
	shf.l.wrap.b32 	%r345, %r344, %r343, 24;
	shf.l.wrap.b32 	%r346, %r343, %r344, 24;
	mov.b64 	%rd370, {%r346, %r345};
	mov.b64 	{%r347, %r348}, %rd354;
	shf.l.wrap.b32 	%r349, %r347, %r348, 8;
	shf.l.wrap.b32 	%r350, %r348, %r347, 8;
	mov.b64 	%rd371, {%r350, %r349};
	mov.b64 	{%r351, %r352}, %rd346;
	shf.l.wrap.b32 	%r353, %r351, %r352, 25;
	shf.l.wrap.b32 	%r354, %r352, %r351, 25;
	mov.b64 	%rd372, {%r354, %r353};
	mov.b64 	{%r355, %r356}, %rd339;
	shf.l.wrap.b32 	%r357, %r356, %r355, 11;
	shf.l.wrap.b32 	%r358, %r355, %r356, 11;
	mov.b64 	%rd373, {%r358, %r357};
	mov.b64 	{%r359, %r360}, %rd337;
	shf.l.wrap.b32 	%r361, %r360, %r359, 30;
	shf.l.wrap.b32 	%r362, %r359, %r360, 30;
	mov.b64 	%rd374, {%r362, %r361};
	mov.b64 	{%r363, %r364}, %rd327;
	shf.l.wrap.b32 	%r365, %r363, %r364, 18;
	shf.l.wrap.b32 	%r366, %r364, %r363, 18;
	mov.b64 	%rd375, {%r366, %r365};
	mov.b64 	{%r367, %r368}, %rd353;
	shf.l.wrap.b32 	%r369, %r368, %r367, 7;
	shf.l.wrap.b32 	%r370, %r367, %r368, 7;
	mov.b64 	%rd376, {%r370, %r369};
	mov.b64 	{%r371, %r372}, %rd341;
	shf.l.wrap.b32 	%r373, %r372, %r371, 29;
	shf.l.wrap.b32 	%r374, %r371, %r372, 29;
	mov.b64 	%rd377, {%r374, %r373};
	mov.b64 	{%r375, %r376}, %rd352;
	shf.l.wrap.b32 	%r377, %r375, %r376, 20;
	shf.l.wrap.b32 	%r378, %r376, %r375, 20;
	mov.b64 	%rd378, {%r378, %r377};
	mov.b64 	{%r379, %r380}, %rd331;
	shf.l.wrap.b32 	%r381, %r380, %r379, 12;
	shf.l.wrap.b32 	%r382, %r379, %r380, 12;
	mov.b64 	%rd379, {%r382, %r381};
	not.b64 	%rd380, %rd379;
	and.b64  	%rd381, %rd373, %rd380;
	xor.b64  	%rd382, %rd323, %rd381;
	not.b64 	%rd383, %rd373;
	and.b64  	%rd384, %rd361, %rd383;
	xor.b64  	%rd385, %rd379, %rd384;
	not.b64 	%rd386, %rd361;
	and.b64  	%rd387, %rd367, %rd386;
	xor.b64  	%rd388, %rd373, %rd387;
	not.b64 	%rd389, %rd367;
	and.b64  	%rd390, %rd323, %rd389;
	xor.b64  	%rd391, %rd361, %rd390;
	not.b64 	%rd392, %rd323;
	and.b64  	%rd393, %rd379, %rd392;
	xor.b64  	%rd394, %rd367, %rd393;
	not.b64 	%rd395, %rd378;
	and.b64  	%rd396, %rd357, %rd395;
	xor.b64  	%rd397, %rd362, %rd396;
	not.b64 	%rd398, %rd357;
	and.b64  	%rd399, %rd364, %rd398;
	xor.b64  	%rd400, %rd378, %rd399;
	not.b64 	%rd401, %rd364;
	and.b64  	%rd402, %rd377, %rd401;
	xor.b64  	%rd403, %rd357, %rd402;
	not.b64 	%rd404, %rd377;
	and.b64  	%rd405, %rd362, %rd404;
	xor.b64  	%rd406, %rd364, %rd405;
	not.b64 	%rd407, %rd362;
	and.b64  	%rd408, %rd378, %rd407;
	xor.b64  	%rd409, %rd377, %rd408;
	not.b64 	%rd410, %rd358;
	and.b64  	%rd411, %rd372, %rd410;
	xor.b64  	%rd412, %rd356, %rd411;
	not.b64 	%rd413, %rd372;
	and.b64  	%rd414, %rd371, %rd413;
	xor.b64  	%rd415, %rd358, %rd414;
	not.b64 	%rd416, %rd371;
	and.b64  	%rd417, %rd375, %rd416;
	xor.b64  	%rd418, %rd372, %rd417;
	not.b64 	%rd419, %rd375;
	and.b64  	%rd420, %rd356, %rd419;
	xor.b64  	%rd421, %rd371, %rd420;
	not.b64 	%rd422, %rd356;
	and.b64  	%rd423, %rd358, %rd422;
	xor.b64  	%rd424, %rd375, %rd423;
	not.b64 	%rd425, %rd363;
	and.b64  	%rd426, %rd359, %rd425;
	xor.b64  	%rd427, %rd368, %rd426;
	not.b64 	%rd428, %rd359;
	and.b64  	%rd429, %rd360, %rd428;
	xor.b64  	%rd430, %rd363, %rd429;
	not.b64 	%rd431, %rd360;
	and.b64  	%rd432, %rd370, %rd431;
	xor.b64  	%rd433, %rd359, %rd432;
	not.b64 	%rd434, %rd370;
	and.b64  	%rd435, %rd368, %rd434;
	xor.b64  	%rd436, %rd360, %rd435;
	not.b64 	%rd437, %rd368;
	and.b64  	%rd438, %rd363, %rd437;
	xor.b64  	%rd439, %rd370, %rd438;
	not.b64 	%rd440, %rd365;
	and.b64  	%rd441, %rd376, %rd440;
	xor.b64  	%rd442, %rd374, %rd441;
	not.b64 	%rd443, %rd376;
	and.b64  	%rd444, %rd369, %rd443;
	xor.b64  	%rd445, %rd365, %rd444;
	not.b64 	%rd446, %rd369;
	and.b64  	%rd447, %rd366, %rd446;
	xor.b64  	%rd448, %rd376, %rd447;
	not.b64 	%rd449, %rd366;
	and.b64  	%rd450, %rd374, %rd449;
	xor.b64  	%rd451, %rd369, %rd450;
	not.b64 	%rd452, %rd374;
	and.b64  	%rd453, %rd365, %rd452;
	xor.b64  	%rd454, %rd366, %rd453;
	xor.b64  	%rd455, %rd382, -9223372036854742902;
	xor.b64  	%rd456, %rd397, %rd455;
	xor.b64  	%rd457, %rd456, %rd412;
	xor.b64  	%rd458, %rd457, %rd427;
	xor.b64  	%rd459, %rd458, %rd442;
	xor.b64  	%rd460, %rd400, %rd385;
	xor.b64  	%rd461, %rd460, %rd415;
	xor.b64  	%rd462, %rd461, %rd430;
	xor.b64  	%rd463, %rd462, %rd445;
	xor.b64  	%rd464, %rd403, %rd388;
	xor.b64  	%rd465, %rd464, %rd418;
	xor.b64  	%rd466, %rd465, %rd433;
	xor.b64  	%rd467, %rd466, %rd448;
	xor.b64  	%rd468, %rd406, %rd391;
	xor.b64  	%rd469, %rd468, %rd421;
	xor.b64  	%rd470, %rd469, %rd436;
	xor.b64  	%rd471, %rd470, %rd451;
	xor.b64  	%rd472, %rd409, %rd394;
	xor.b64  	%rd473, %rd472, %rd424;
	xor.b64  	%rd474, %rd473, %rd439;
	xor.b64  	%rd475, %rd474, %rd454;
	mov.b64 	{%r383, %r384}, %rd463;
	shf.l.wrap.b32 	%r385, %r383, %r384, 1;
	shf.l.wrap.b32 	%r386, %r384, %r383, 1;
	mov.b64 	%rd476, {%r386, %r385};
	xor.b64  	%rd477, %rd476, %rd475;
	xor.b64  	%rd478, %rd477, %rd455;
	xor.b64  	%rd479, %rd477, %rd397;
	xor.b64  	%rd480, %rd477, %rd412;
	xor.b64  	%rd481, %rd477, %rd427;
	xor.b64  	%rd482, %rd477, %rd442;
	mov.b64 	{%r387, %r388}, %rd467;
	shf.l.wrap.b32 	%r389, %r387, %r388, 1;
	shf.l.wrap.b32 	%r390, %r388, %r387, 1;
	mov.b64 	%rd483, {%r390, %r389};
	xor.b64  	%rd484, %rd483, %rd459;
	xor.b64  	%rd485, %rd484, %rd385;
	xor.b64  	%rd486, %rd484, %rd400;
	xor.b64  	%rd487, %rd484, %rd415;
	xor.b64  	%rd488, %rd484, %rd430;
	xor.b64  	%rd489, %rd484, %rd445;
	mov.b64 	{%r391, %r392}, %rd471;
	shf.l.wrap.b32 	%r393, %r391, %r392, 1;
	shf.l.wrap.b32 	%r394, %r392, %r391, 1;
	mov.b64 	%rd490, {%r394, %r393};
	xor.b64  	%rd491, %rd490, %rd463;
	xor.b64  	%rd492, %rd491, %rd388;
	xor.b64  	%rd493, %rd491, %rd403;
	xor.b64  	%rd494, %rd491, %rd418;
	xor.b64  	%rd495, %rd491, %rd433;
	xor.b64  	%rd496, %rd491, %rd448;
	mov.b64 	{%r395, %r396}, %rd475;
	shf.l.wrap.b32 	%r397, %r395, %r396, 1;
	shf.l.wrap.b32 	%r398, %r396, %r395, 1;
	mov.b64 	%rd497, {%r398, %r397};
	xor.b64  	%rd498, %rd497, %rd467;
	xor.b64  	%rd499, %rd498, %rd391;
	xor.b64  	%rd500, %rd498, %rd406;
	xor.b64  	%rd501, %rd498, %rd421;
	xor.b64  	%rd502, %rd498, %rd436;
	xor.b64  	%rd503, %rd498, %rd451;
	mov.b64 	{%r399, %r400}, %rd459;
	shf.l.wrap.b32 	%r401, %r399, %r400, 1;
	shf.l.wrap.b32 	%r402, %r400, %r399, 1;
	mov.b64 	%rd504, {%r402, %r401};
	xor.b64  	%rd505, %rd504, %rd471;
	xor.b64  	%rd506, %rd505, %rd394;
	xor.b64  	%rd507, %rd505, %rd409;
	xor.b64  	%rd508, %rd505, %rd424;
	xor.b64  	%rd509, %rd505, %rd439;
	xor.b64  	%rd510, %rd505, %rd454;
	mov.b64 	{%r403, %r404}, %rd485;
	shf.l.wrap.b32 	%r405, %r403, %r404, 1;
	shf.l.wrap.b32 	%r406, %r404, %r403, 1;
	mov.b64 	%rd511, {%r406, %r405};
	mov.b64 	{%r407, %r408}, %rd480;
	shf.l.wrap.b32 	%r409, %r407, %r408, 3;
	shf.l.wrap.b32 	%r410, %r408, %r407, 3;
	mov.b64 	%rd512, {%r410, %r409};
	mov.b64 	{%r411, %r412}, %rd493;
	shf.l.wrap.b32 	%r413, %r411, %r412, 6;
	shf.l.wrap.b32 	%r414, %r412, %r411, 6;
	mov.b64 	%rd513, {%r414, %r413};
	mov.b64 	{%r415, %r416}, %rd487;
	shf.l.wrap.b32 	%r417, %r415, %r416, 10;
	shf.l.wrap.b32 	%r418, %r416, %r415, 10;
	mov.b64 	%rd514, {%r418, %r417};
	mov.b64 	{%r419, %r420}, %rd495;
	shf.l.wrap.b32 	%r421, %r419, %r420, 15;
	shf.l.wrap.b32 	%r422, %r420, %r419, 15;
	mov.b64 	%rd515, {%r422, %r421};
	mov.b64 	{%r423, %r424}, %rd502;
	shf.l.wrap.b32 	%r425, %r423, %r424, 21;
	shf.l.wrap.b32 	%r426, %r424, %r423, 21;
	mov.b64 	%rd516, {%r426, %r425};
	mov.b64 	{%r427, %r428}, %rd499;
	shf.l.wrap.b32 	%r429, %r427, %r428, 28;
	shf.l.wrap.b32 	%r430, %r428, %r427, 28;
	mov.b64 	%rd517, {%r430, %r429};
	mov.b64 	{%r431, %r432}, %rd479;
	shf.l.wrap.b32 	%r433, %r432, %r431, 4;
	shf.l.wrap.b32 	%r434, %r431, %r432, 4;
	mov.b64 	%rd518, {%r434, %r433};
	mov.b64 	{%r435, %r436}, %rd488;
	shf.l.wrap.b32 	%r437, %r436, %r435, 13;
	shf.l.wrap.b32 	%r438, %r435, %r436, 13;
	mov.b64 	%rd519, {%r438, %r437};
	mov.b64 	{%r439, %r440}, %rd500;
	shf.l.wrap.b32 	%r441, %r440, %r439, 23;
	shf.l.wrap.b32 	%r442, %r439, %r440, 23;
	mov.b64 	%rd520, {%r442, %r441};
	mov.b64 	{%r443, %r444}, %rd489;
	shf.l.wrap.b32 	%r445, %r443, %r444, 2;
	shf.l.wrap.b32 	%r446, %r444, %r443, 2;
	mov.b64 	%rd521, {%r446, %r445};
	mov.b64 	{%r447, %r448}, %rd510;
	shf.l.wrap.b32 	%r449, %r447, %r448, 14;
	shf.l.wrap.b32 	%r450, %r448, %r447, 14;
	mov.b64 	%rd522, {%r450, %r449};
	mov.b64 	{%r451, %r452}, %rd506;
	shf.l.wrap.b32 	%r453, %r451, %r452, 27;
	shf.l.wrap.b32 	%r454, %r452, %r451, 27;
	mov.b64 	%rd523, {%r454, %r453};
	mov.b64 	{%r455, %r456}, %rd481;
	shf.l.wrap.b32 	%r457, %r456, %r455, 9;
	shf.l.wrap.b32 	%r458, %r455, %r456, 9;
	mov.b64 	%rd524, {%r458, %r457};
	mov.b64 	{%r459, %r460}, %rd503;
	shf.l.wrap.b32 	%r461, %r460, %r459, 24;
	shf.l.wrap.b32 	%r462, %r459, %r460, 24;
	mov.b64 	%rd525, {%r462, %r461};
	mov.b64 	{%r463, %r464}, %rd509;
	shf.l.wrap.b32 	%r465, %r463, %r464, 8;
	shf.l.wrap.b32 	%r466, %r464, %r463, 8;
	mov.b64 	%rd526, {%r466, %r465};
	mov.b64 	{%r467, %r468}, %rd501;
	shf.l.wrap.b32 	%r469, %r467, %r468, 25;
	shf.l.wrap.b32 	%r470, %r468, %r467, 25;
	mov.b64 	%rd527, {%r470, %r469};
	mov.b64 	{%r471, %r472}, %rd494;
	shf.l.wrap.b32 	%r473, %r472, %r471, 11;
	shf.l.wrap.b32 	%r474, %r471, %r472, 11;
	mov.b64 	%rd528, {%r474, %r473};
	mov.b64 	{%r475, %r476}, %rd492;
	shf.l.wrap.b32 	%r477, %r476, %r475, 30;
	shf.l.wrap.b32 	%r478, %r475, %r476, 30;
	mov.b64 	%rd529, {%r478, %r477};
	mov.b64 	{%r479, %r480}, %rd482;
	shf.l.wrap.b32 	%r481, %r479, %r480, 18;
	shf.l.wrap.b32 	%r482, %r480, %r479, 18;
	mov.b64 	%rd530, {%r482, %r481};
	mov.b64 	{%r483, %r484}, %rd508;
	shf.l.wrap.b32 	%r485, %r484, %r483, 7;
	shf.l.wrap.b32 	%r486, %r483, %r484, 7;
	mov.b64 	%rd531, {%r486, %r485};
	mov.b64 	{%r487, %r488}, %rd496;
	shf.l.wrap.b32 	%r489, %r488, %r487, 29;
	shf.l.wrap.b32 	%r490, %r487, %r488, 29;
	mov.b64 	%rd532, {%r490, %r489};
	mov.b64 	{%r491, %r492}, %rd507;
	shf.l.wrap.b32 	%r493, %r491, %r492, 20;
	shf.l.wrap.b32 	%r494, %r492, %r491, 20;
	mov.b64 	%rd533, {%r494, %r493};
	mov.b64 	{%r495, %r496}, %rd486;
	shf.l.wrap.b32 	%r497, %r496, %r495, 12;
	shf.l.wrap.b32 	%r498, %r495, %r496, 12;
	mov.b64 	%rd534, {%r498, %r497};
	not.b64 	%rd535, %rd534;
	and.b64  	%rd536, %rd528, %rd535;
	xor.b64  	%rd537, %rd478, %rd536;
	not.b64 	%rd538, %rd528;
	and.b64  	%rd539, %rd516, %rd538;
	xor.b64  	%rd540, %rd534, %rd539;
	not.b64 	%rd541, %rd516;
	and.b64  	%rd542, %rd522, %rd541;
	xor.b64  	%rd543, %rd528, %rd542;
	not.b64 	%rd544, %rd522;
	and.b64  	%rd545, %rd478, %rd544;
	xor.b64  	%rd546, %rd516, %rd545;
	not.b64 	%rd547, %rd478;
	and.b64  	%rd548, %rd534, %rd547;
	xor.b64  	%rd549, %rd522, %rd548;
	not.b64 	%rd550, %rd533;
	and.b64  	%rd551, %rd512, %rd550;
	xor.b64  	%rd552, %rd517, %rd551;
	not.b64 	%rd553, %rd512;
	and.b64  	%rd554, %rd519, %rd553;
	xor.b64  	%rd555, %rd533, %rd554;
	not.b64 	%rd556, %rd519;
	and.b64  	%rd557, %rd532, %rd556;
	xor.b64  	%rd558, %rd512, %rd557;
	not.b64 	%rd559, %rd532;
	and.b64  	%rd560, %rd517, %rd559;
	xor.b64  	%rd561, %rd519, %rd560;
	not.b64 	%rd562, %rd517;
	and.b64  	%rd563, %rd533, %rd562;
	xor.b64  	%rd564, %rd532, %rd563;
	not.b64 	%rd565, %rd513;
	and.b64  	%rd566, %rd527, %rd565;
	xor.b64  	%rd567, %rd511, %rd566;
	not.b64 	%rd568, %rd527;
	and.b64  	%rd569, %rd526, %rd568;
	xor.b64  	%rd570, %rd513, %rd569;
	not.b64 	%rd571, %rd526;
	and.b64  	%rd572, %rd530, %rd571;
	xor.b64  	%rd573, %rd527, %rd572;
	not.b64 	%rd574, %rd530;
	and.b64  	%rd575, %rd511, %rd574;
	xor.b64  	%rd576, %rd526, %rd575;
	not.b64 	%rd577, %rd511;
	and.b64  	%rd578, %rd513, %rd577;
	xor.b64  	%rd579, %rd530, %rd578;
	not.b64 	%rd580, %rd518;
	and.b64  	%rd581, %rd514, %rd580;
	xor.b64  	%rd582, %rd523, %rd581;
	not.b64 	%rd583, %rd514;
	and.b64  	%rd584, %rd515, %rd583;
	xor.b64  	%rd585, %rd518, %rd584;
	not.b64 	%rd586, %rd515;
	and.b64  	%rd587, %rd525, %rd586;
	xor.b64  	%rd588, %rd514, %rd587;
	not.b64 	%rd589, %rd525;
	and.b64  	%rd590, %rd523, %rd589;
	xor.b64  	%rd591, %rd515, %rd590;
	not.b64 	%rd592, %rd523;
	and.b64  	%rd593, %rd518, %rd592;
	xor.b64  	%rd594, %rd525, %rd593;
	not.b64 	%rd595, %rd520;
	and.b64  	%rd596, %rd531, %rd595;
	xor.b64  	%rd597, %rd529, %rd596;
	not.b64 	%rd598, %rd531;
	and.b64  	%rd599, %rd524, %rd598;
	xor.b64  	%rd600, %rd520, %rd599;
	not.b64 	%rd601, %rd524;
	and.b64  	%rd602, %rd521, %rd601;
	xor.b64  	%rd603, %rd531, %rd602;
	not.b64 	%rd604, %rd521;
	and.b64  	%rd605, %rd529, %rd604;
	xor.b64  	%rd606, %rd524, %rd605;
	not.b64 	%rd607, %rd529;
	and.b64  	%rd608, %rd520, %rd607;
	xor.b64  	%rd609, %rd521, %rd608;
	xor.b64  	%rd610, %rd537, -9223372034707259392;
	xor.b64  	%rd611, %rd552, %rd610;
	xor.b64  	%rd612, %rd611, %rd567;
	xor.b64  	%rd613, %rd612, %rd582;
	xor.b64  	%rd614, %rd613, %rd597;
	xor.b64  	%rd615, %rd555, %rd540;
	xor.b64  	%rd616, %rd615, %rd570;
	xor.b64  	%rd617, %rd616, %rd585;
	xor.b64  	%rd618, %rd617, %rd600;
	xor.b64  	%rd619, %rd558, %rd543;
	xor.b64  	%rd620, %rd619, %rd573;
	xor.b64  	%rd621, %rd620, %rd588;
	xor.b64  	%rd622, %rd621, %rd603;
	xor.b64  	%rd623, %rd561, %rd546;
	xor.b64  	%rd624, %rd623, %rd576;
	xor.b64  	%rd625, %rd624, %rd591;
	xor.b64  	%rd626, %rd625, %rd606;
	xor.b64  	%rd627, %rd564, %rd549;
	xor.b64  	%rd628, %rd627, %rd579;
	xor.b64  	%rd629, %rd628, %rd594;
	xor.b64  	%rd630, %rd629, %rd609;
	mov.b64 	{%r499, %r500}, %rd618;
	shf.l.wrap.b32 	%r501, %r499, %r500, 1;
	shf.l.wrap.b32 	%r502, %r500, %r499, 1;
	mov.b64 	%rd631, {%r502, %r501};
	xor.b64  	%rd632, %rd631, %rd630;
	xor.b64  	%rd633, %rd632, %rd610;
	xor.b64  	%rd634, %rd632, %rd552;
	xor.b64  	%rd635, %rd632, %rd567;
	xor.b64  	%rd636, %rd632, %rd582;
	xor.b64  	%rd637, %rd632, %rd597;
	mov.b64 	{%r503, %r504}, %rd622;
	shf.l.wrap.b32 	%r505, %r503, %r504, 1;
	shf.l.wrap.b32 	%r506, %r504, %r503, 1;
	mov.b64 	%rd638, {%r506, %r505};
	xor.b64  	%rd639, %rd638, %rd614;
	xor.b64  	%rd640, %rd639, %rd540;
	xor.b64  	%rd641, %rd639, %rd555;
	xor.b64  	%rd642, %rd639, %rd570;
	xor.b64  	%rd643, %rd639, %rd585;
	xor.b64  	%rd644, %rd639, %rd600;
	mov.b64 	{%r507, %r508}, %rd626;
	shf.l.wrap.b32 	%r509, %r507, %r508, 1;
	shf.l.wrap.b32 	%r510, %r508, %r507, 1;
	mov.b64 	%rd645, {%r510, %r509};
	xor.b64  	%rd646, %rd645, %rd618;
	xor.b64  	%rd647, %rd646, %rd543;
	xor.b64  	%rd648, %rd646, %rd558;
	xor.b64  	%rd649, %rd646, %rd573;
	xor.b64  	%rd650, %rd646, %rd588;
	xor.b64  	%rd651, %rd646, %rd603;
	mov.b64 	{%r511, %r512}, %rd630;
	shf.l.wrap.b32 	%r513, %r511, %r512, 1;
	shf.l.wrap.b32 	%r514, %r512, %r511, 1;
	mov.b64 	%rd652, {%r514, %r513};
	xor.b64  	%rd653, %rd652, %rd622;
	xor.b64  	%rd654, %rd653, %rd546;
	xor.b64  	%rd655, %rd653, %rd561;
	xor.b64  	%rd656, %rd653, %rd576;
	xor.b64  	%rd657, %rd653, %rd591;
	xor.b64  	%rd658, %rd653, %rd606;
	mov.b64 	{%r515, %r516}, %rd614;
	shf.l.wrap.b32 	%r517, %r515, %r516, 1;
	shf.l.wrap.b32 	%r518, %r516, %r515, 1;
	mov.b64 	%rd659, {%r518, %r517};
	xor.b64  	%rd660, %rd659, %rd626;
	xor.b64  	%rd661, %rd660, %rd549;
	xor.b64  	%rd662, %rd660, %rd564;
	xor.b64  	%rd663, %rd660, %rd579;
	xor.b64  	%rd664, %rd660, %rd594;
	xor.b64  	%rd665, %rd660, %rd609;
	mov.b64 	{%r519, %r520}, %rd640;
	shf.l.wrap.b32 	%r521, %r519, %r520, 1;
	shf.l.wrap.b32 	%r522, %r520, %r519, 1;
	mov.b64 	%rd666, {%r522, %r521};
	mov.b64 	{%r523, %r524}, %rd635;
	shf.l.wrap.b32 	%r525, %r523, %r524, 3;
	shf.l.wrap.b32 	%r526, %r524, %r523, 3;
	mov.b64 	%rd667, {%r526, %r525};
	mov.b64 	{%r527, %r528}, %rd648;
	shf.l.wrap.b32 	%r529, %r527, %r528, 6;
	shf.l.wrap.b32 	%r530, %r528, %r527, 6;
	mov.b64 	%rd668, {%r530, %r529};
	mov.b64 	{%r531, %r532}, %rd642;
	shf.l.wrap.b32 	%r533, %r531, %r532, 10;
	shf.l.wrap.b32 	%r534, %r532, %r531, 10;
	mov.b64 	%rd669, {%r534, %r533};
	mov.b64 	{%r535, %r536}, %rd650;
	shf.l.wrap.b32 	%r537, %r535, %r536, 15;
	shf.l.wrap.b32 	%r538, %r536, %r535, 15;
	mov.b64 	%rd670, {%r538, %r537};
	mov.b64 	{%r539, %r540}, %rd657;
	shf.l.wrap.b32 	%r541, %r539, %r540, 21;
	shf.l.wrap.b32 	%r542, %r540, %r539, 21;
	mov.b64 	%rd671, {%r542, %r541};
	mov.b64 	{%r543, %r544}, %rd654;
	shf.l.wrap.b32 	%r545, %r543, %r544, 28;
	shf.l.wrap.b32 	%r546, %r544, %r543, 28;
	mov.b64 	%rd672, {%r546, %r545};
	mov.b64 	{%r547, %r548}, %rd634;
	shf.l.wrap.b32 	%r549, %r548, %r547, 4;
	shf.l.wrap.b32 	%r550, %r547, %r548, 4;
	mov.b64 	%rd673, {%r550, %r549};
	mov.b64 	{%r551, %r552}, %rd643;
	shf.l.wrap.b32 	%r553, %r552, %r551, 13;
	shf.l.wrap.b32 	%r554, %r551, %r552, 13;
	mov.b64 	%rd674, {%r554, %r553};
	mov.b64 	{%r555, %r556}, %rd655;
	shf.l.wrap.b32 	%r557, %r556, %r555, 23;
	shf.l.wrap.b32 	%r558, %r555, %r556, 23;
	mov.b64 	%rd675, {%r558, %r557};
	mov.b64 	{%r559, %r560}, %rd644;
	shf.l.wrap.b32 	%r561, %r559, %r560, 2;
	shf.l.wrap.b32 	%r562, %r560, %r559, 2;
	mov.b64 	%rd676, {%r562, %r561};
	mov.b64 	{%r563, %r564}, %rd665;
	shf.l.wrap.b32 	%r565, %r563, %r564, 14;
	shf.l.wrap.b32 	%r566, %r564, %r563, 14;
	mov.b64 	%rd677, {%r566, %r565};
	mov.b64 	{%r567, %r568}, %rd661;
	shf.l.wrap.b32 	%r569, %r567, %r568, 27;
	shf.l.wrap.b32 	%r570, %r568, %r567, 27;
	mov.b64 	%rd678, {%r570, %r569};
	mov.b64 	{%r571, %r572}, %rd636;
	shf.l.wrap.b32 	%r573, %r572, %r571, 9;
	shf.l.wrap.b32 	%r574, %r571, %r572, 9;
	mov.b64 	%rd679, {%r574, %r573};
	mov.b64 	{%r575, %r576}, %rd658;
	shf.l.wrap.b32 	%r577, %r576, %r575, 24;
	shf.l.wrap.b32 	%r578, %r575, %r576, 24;
	mov.b64 	%rd680, {%r578, %r577};
	mov.b64 	{%r579, %r580}, %rd664;
	shf.l.wrap.b32 	%r581, %r579, %r580, 8;
	shf.l.wrap.b32 	%r582, %r580, %r579, 8;
	mov.b64 	%rd681, {%r582, %r581};
	mov.b64 	{%r583, %r584}, %rd656;
	shf.l.wrap.b32 	%r585, %r583, %r584, 25;
	shf.l.wrap.b32 	%r586, %r584, %r583, 25;
	mov.b64 	%rd682, {%r586, %r585};
	mov.b64 	{%r587, %r588}, %rd649;
	shf.l.wrap.b32 	%r589, %r588, %r587, 11;
	shf.l.wrap.b32 	%r590, %r587, %r588, 11;
	mov.b64 	%rd683, {%r590, %r589};
	mov.b64 	{%r591, %r592}, %rd647;
	shf.l.wrap.b32 	%r593, %r592, %r591, 30;
	shf.l.wrap.b32 	%r594, %r591, %r592, 30;
	mov.b64 	%rd684, {%r594, %r593};
	mov.b64 	{%r595, %r596}, %rd637;
	shf.l.wrap.b32 	%r597, %r595, %r596, 18;
	shf.l.wrap.b32 	%r598, %r596, %r595, 18;
	mov.b64 	%rd685, {%r598, %r597};
	mov.b64 	{%r599, %r600}, %rd663;
	shf.l.wrap.b32 	%r601, %r600, %r599, 7;
	shf.l.wrap.b32 	%r602, %r599, %r600, 7;
	mov.b64 	%rd686, {%r602, %r601};
	mov.b64 	{%r603, %r604}, %rd651;
	shf.l.wrap.b32 	%r605, %r604, %r603, 29;
	shf.l.wrap.b32 	%r606, %r603, %r604, 29;
	mov.b64 	%rd687, {%r606, %r605};
	mov.b64 	{%r607, %r608}, %rd662;
	shf.l.wrap.b32 	%r609, %r607, %r608, 20;
	shf.l.wrap.b32 	%r610, %r608, %r607, 20;
	mov.b64 	%rd688, {%r610, %r609};
	mov.b64 	{%r611, %r612}, %rd641;
	shf.l.wrap.b32 	%r613, %r612, %r611, 12;
	shf.l.wrap.b32 	%r614, %r611, %r612, 12;
	mov.b64 	%rd689, {%r614, %r613};
	not.b64 	%rd690, %rd689;
	and.b64  	%rd691, %rd683, %rd690;
	xor.b64  	%rd692, %rd633, %rd691;
	not.b64 	%rd693, %rd683;
	and.b64  	%rd694, %rd671, %rd693;
	xor.b64  	%rd695, %rd689, %rd694;
	not.b64 	%rd696, %rd671;
	and.b64  	%rd697, %rd677, %rd696;
	xor.b64  	%rd698, %rd683, %rd697;
	not.b64 	%rd699, %rd677;
	and.b64  	%rd700, %rd633, %rd699;
	xor.b64  	%rd701, %rd671, %rd700;
	not.b64 	%rd702, %rd633;
	and.b64  	%rd703, %rd689, %rd702;
	xor.b64  	%rd704, %rd677, %rd703;
	not.b64 	%rd705, %rd688;
	and.b64  	%rd706, %rd667, %rd705;
	xor.b64  	%rd707, %rd672, %rd706;
	not.b64 	%rd708, %rd667;
	and.b64  	%rd709, %rd674, %rd708;
	xor.b64  	%rd710, %rd688, %rd709;
	not.b64 	%rd711, %rd674;
	and.b64  	%rd712, %rd687, %rd711;
	xor.b64  	%rd713, %rd667, %rd712;
	not.b64 	%rd714, %rd687;
	and.b64  	%rd715, %rd672, %rd714;
	xor.b64  	%rd716, %rd674, %rd715;
	not.b64 	%rd717, %rd672;
	and.b64  	%rd718, %rd688, %rd717;
	xor.b64  	%rd719, %rd687, %rd718;
	not.b64 	%rd720, %rd668;
	and.b64  	%rd721, %rd682, %rd720;
	xor.b64  	%rd722, %rd666, %rd721;
	not.b64 	%rd723, %rd682;
	and.b64  	%rd724, %rd681, %rd723;
	xor.b64  	%rd725, %rd668, %rd724;
	not.b64 	%rd726, %rd681;
	and.b64  	%rd727, %rd685, %rd726;
	xor.b64  	%rd728, %rd682, %rd727;
	not.b64 	%rd729, %rd685;
	and.b64  	%rd730, %rd666, %rd729;
	xor.b64  	%rd731, %rd681, %rd730;
	not.b64 	%rd732, %rd666;
	and.b64  	%rd733, %rd668, %rd732;
	xor.b64  	%rd734, %rd685, %rd733;
	not.b64 	%rd735, %rd673;
	and.b64  	%rd736, %rd669, %rd735;
	xor.b64  	%rd737, %rd678, %rd736;
	not.b64 	%rd738, %rd669;
	and.b64  	%rd739, %rd670, %rd738;
	xor.b64  	%rd740, %rd673, %rd739;
	not.b64 	%rd741, %rd670;
	and.b64  	%rd742, %rd680, %rd741;
	xor.b64  	%rd743, %rd669, %rd742;
	not.b64 	%rd744, %rd680;
	and.b64  	%rd745, %rd678, %rd744;
	xor.b64  	%rd746, %rd670, %rd745;
	not.b64 	%rd747, %rd678;
	and.b64  	%rd748, %rd673, %rd747;
	xor.b64  	%rd749, %rd680, %rd748;
	not.b64 	%rd750, %rd675;
	and.b64  	%rd751, %rd686, %rd750;
	xor.b64  	%rd752, %rd684, %rd751;
	not.b64 	%rd753, %rd686;
	and.b64  	%rd754, %rd679, %rd753;
	xor.b64  	%rd755, %rd675, %rd754;
	not.b64 	%rd756, %rd679;
	and.b64  	%rd757, %rd676, %rd756;
	xor.b64  	%rd758, %rd686, %rd757;
	not.b64 	%rd759, %rd676;
	and.b64  	%rd760, %rd684, %rd759;
	xor.b64  	%rd761, %rd679, %rd760;
	not.b64 	%rd762, %rd684;
	and.b64  	%rd763, %rd675, %rd762;
	xor.b64  	%rd764, %rd676, %rd763;
	xor.b64  	%rd765, %rd692, 32907;
	xor.b64  	%rd766, %rd707, %rd765;
	xor.b64  	%rd767, %rd766, %rd722;
	xor.b64  	%rd768, %rd767, %rd737;
	xor.b64  	%rd769, %rd768, %rd752;
	xor.b64  	%rd770, %rd710, %rd695;
	xor.b64  	%rd771, %rd770, %rd725;
	xor.b64  	%rd772, %rd771, %rd740;
	xor.b64  	%rd773, %rd772, %rd755;
	xor.b64  	%rd774, %rd713, %rd698;
	xor.b64  	%rd775, %rd774, %rd728;
	xor.b64  	%rd776, %rd775, %rd743;
	xor.b64  	%rd777, %rd776, %rd758;
	xor.b64  	%rd778, %rd716, %rd701;
	xor.b64  	%rd779, %rd778, %rd731;
	xor.b64  	%rd780, %rd779, %rd746;
	xor.b64  	%rd781, %rd780, %rd761;
	xor.b64  	%rd782, %rd719, %rd704;
	xor.b64  	%rd783, %rd782, %rd734;
	xor.b64  	%rd784, %rd783, %rd749;
	xor.b64  	%rd785, %rd784, %rd764;
	mov.b64 	{%r615, %r616}, %rd773;
	shf.l.wrap.b32 	%r617, %r615, %r616, 1;
	shf.l.wrap.b32 	%r618, %r616, %r615, 1;
	mov.b64 	%rd786, {%r618, %r617};
	xor.b64  	%rd787, %rd786, %rd785;
	xor.b64  	%rd788, %rd787, %rd765;
	xor.b64  	%rd789, %rd787, %rd707;
	xor.b64  	%rd790, %rd787, %rd722;
	xor.b64  	%rd791, %rd787, %rd737;
	xor.b64  	%rd792, %rd787, %rd752;
	mov.b64 	{%r619, %r620}, %rd777;
	shf.l.wrap.b32 	%r621, %r619, %r620, 1;
	shf.l.wrap.b32 	%r622, %r620, %r619, 1;
	mov.b64 	%rd793, {%r622, %r621};
	xor.b64  	%rd794, %rd793, %rd769;
	xor.b64  	%rd795, %rd794, %rd695;
	xor.b64  	%rd796, %rd794, %rd710;
	xor.b64  	%rd797, %rd794, %rd725;
	xor.b64  	%rd798, %rd794, %rd740;
	xor.b64  	%rd799, %rd794, %rd755;
	mov.b64 	{%r623, %r624}, %rd781;
	shf.l.wrap.b32 	%r625, %r623, %r624, 1;
	shf.l.wrap.b32 	%r626, %r624, %r623, 1;
	mov.b64 	%rd800, {%r626, %r625};
	xor.b64  	%rd801, %rd800, %rd773;
	xor.b64  	%rd802, %rd801, %rd698;
	xor.b64  	%rd803, %rd801, %rd713;
	xor.b64  	%rd804, %rd801, %rd728;
	xor.b64  	%rd805, %rd801, %rd743;
	xor.b64  	%rd806, %rd801, %rd758;
	mov.b64 	{%r627, %r628}, %rd785;
	shf.l.wrap.b32 	%r629, %r627, %r628, 1;
	shf.l.wrap.b32 	%r630, %r628, %r627, 1;
	mov.b64 	%rd807, {%r630, %r629};
	xor.b64  	%rd808, %rd807, %rd777;
	xor.b64  	%rd809, %rd808, %rd701;
	xor.b64  	%rd810, %rd808, %rd716;
	xor.b64  	%rd811, %rd808, %rd731;
	xor.b64  	%rd812, %rd808, %rd746;
	xor.b64  	%rd813, %rd808, %rd761;
	mov.b64 	{%r631, %r632}, %rd769;
	shf.l.wrap.b32 	%r633, %r631, %r632, 1;
	shf.l.wrap.b32 	%r634, %r632, %r631, 1;
	mov.b64 	%rd814, {%r634, %r633};
	xor.b64  	%rd815, %rd814, %rd781;
	xor.b64  	%rd816, %rd815, %rd704;
	xor.b64  	%rd817, %rd815, %rd719;
	xor.b64  	%rd818, %rd815, %rd734;
	xor.b64  	%rd819, %rd815, %rd749;
	xor.b64  	%rd820, %rd815, %rd764;
	mov.b64 	{%r635, %r636}, %rd795;
	shf.l.wrap.b32 	%r637, %r635, %r636, 1;
	shf.l.wrap.b32 	%r638, %r636, %r635, 1;
	mov.b64 	%rd821, {%r638, %r637};
	mov.b64 	{%r639, %r640}, %rd790;
	shf.l.wrap.b32 	%r641, %r639, %r640, 3;
	shf.l.wrap.b32 	%r642, %r640, %r639, 3;
	mov.b64 	%rd822, {%r642, %r641};
	mov.b64 	{%r643, %r644}, %rd803;
	shf.l.wrap.b32 	%r645, %r643, %r644, 6;
	shf.l.wrap.b32 	%r646, %r644, %r643, 6;
	mov.b64 	%rd823, {%r646, %r645};
	mov.b64 	{%r647, %r648}, %rd797;
	shf.l.wrap.b32 	%r649, %r647, %r648, 10;
	shf.l.wrap.b32 	%r650, %r648, %r647, 10;
	mov.b64 	%rd824, {%r650, %r649};
	mov.b64 	{%r651, %r652}, %rd805;
	shf.l.wrap.b32 	%r653, %r651, %r652, 15;
	shf.l.wrap.b32 	%r654, %r652, %r651, 15;
	mov.b64 	%rd825, {%r654, %r653};
	mov.b64 	{%r655, %r656}, %rd812;
	shf.l.wrap.b32 	%r657, %r655, %r656, 21;
	shf.l.wrap.b32 	%r658, %r656, %r655, 21;
	mov.b64 	%rd826, {%r658, %r657};
	mov.b64 	{%r659, %r660}, %rd809;
	shf.l.wrap.b32 	%r661, %r659, %r660, 28;
	shf.l.wrap.b32 	%r662, %r660, %r659, 28;
	mov.b64 	%rd827, {%r662, %r661};
	mov.b64 	{%r663, %r664}, %rd789;
	shf.l.wrap.b32 	%r665, %r664, %r663, 4;
	shf.l.wrap.b32 	%r666, %r663, %r664, 4;
	mov.b64 	%rd828, {%r666, %r665};
	mov.b64 	{%r667, %r668}, %rd798;
	shf.l.wrap.b32 	%r669, %r668, %r667, 13;
	shf.l.wrap.b32 	%r670, %r667, %r668, 13;
	mov.b64 	%rd829, {%r670, %r669};
	mov.b64 	{%r671, %r672}, %rd810;
	shf.l.wrap.b32 	%r673, %r672, %r671, 23;
	shf.l.wrap.b32 	%r674, %r671, %r672, 23;
	mov.b64 	%rd830, {%r674, %r673};
	mov.b64 	{%r675, %r676}, %rd799;
	shf.l.wrap.b32 	%r677, %r675, %r676, 2;
	shf.l.wrap.b32 	%r678, %r676, %r675, 2;
	mov.b64 	%rd831, {%r678, %r677};
	mov.b64 	{%r679, %r680}, %rd820;
	shf.l.wrap.b32 	%r681, %r679, %r680, 14;
	shf.l.wrap.b32 	%r682, %r680, %r679, 14;
	mov.b64 	%rd832, {%r682, %r681};
	mov.b64 	{%r683, %r684}, %rd816;
	shf.l.wrap.b32 	%r685, %r683, %r684, 27;
	shf.l.wrap.b32 	%r686, %r684, %r683, 27;
	mov.b64 	%rd833, {%r686, %r685};
	mov.b64 	{%r687, %r688}, %rd791;
	shf.l.wrap.b32 	%r689, %r688, %r687, 9;
	shf.l.wrap.b32 	%r690, %r687, %r688, 9;
	mov.b64 	%rd834, {%r690, %r689};
	mov.b64 	{%r691, %r692}, %rd813;
	shf.l.wrap.b32 	%r693, %r692, %r691, 24;
	shf.l.wrap.b32 	%r694, %r691, %r692, 24;
	mov.b64 	%rd835, {%r694, %r693};
	mov.b64 	{%r695, %r696}, %rd819;
	shf.l.wrap.b32 	%r697, %r695, %r696, 8;
	shf.l.wrap.b32 	%r698, %r696, %r695, 8;
	mov.b64 	%rd836, {%r698, %r697};
	mov.b64 	{%r699, %r700}, %rd811;
	shf.l.wrap.b32 	%r701, %r699, %r700, 25;
	shf.l.wrap.b32 	%r702, %r700, %r699, 25;
	mov.b64 	%rd837, {%r702, %r701};
	mov.b64 	{%r703, %r704}, %rd804;
	shf.l.wrap.b32 	%r705, %r704, %r703, 11;
	shf.l.wrap.b32 	%r706, %r703, %r704, 11;
	mov.b64 	%rd838, {%r706, %r705};
	mov.b64 	{%r707, %r708}, %rd802;
	shf.l.wrap.b32 	%r709, %r708, %r707, 30;
	shf.l.wrap.b32 	%r710, %r707, %r708, 30;
	mov.b64 	%rd839, {%r710, %r709};
	mov.b64 	{%r711, %r712}, %rd792;
	shf.l.wrap.b32 	%r713, %r711, %r712, 18;
	shf.l.wrap.b32 	%r714, %r712, %r711, 18;
	mov.b64 	%rd840, {%r714, %r713};
	mov.b64 	{%r715, %r716}, %rd818;
	shf.l.wrap.b32 	%r717, %r716, %r715, 7;
	shf.l.wrap.b32 	%r718, %r715, %r716, 7;
	mov.b64 	%rd841, {%r718, %r717};
	mov.b64 	{%r719, %r720}, %rd806;
	shf.l.wrap.b32 	%r721, %r720, %r719, 29;
	shf.l.wrap.b32 	%r722, %r719, %r720, 29;
	mov.b64 	%rd842, {%r722, %r721};
	mov.b64 	{%r723, %r724}, %rd817;
	shf.l.wrap.b32 	%r725, %r723, %r724, 20;
	shf.l.wrap.b32 	%r726, %r724, %r723, 20;
	mov.b64 	%rd843, {%r726, %r725};
	mov.b64 	{%r727, %r728}, %rd796;
	shf.l.wrap.b32 	%r729, %r728, %r727, 12;
	shf.l.wrap.b32 	%r730, %r727, %r728, 12;
	mov.b64 	%rd844, {%r730, %r729};
	not.b64 	%rd845, %rd844;
	and.b64  	%rd846, %rd838, %rd845;
	xor.b64  	%rd847, %rd788, %rd846;
	not.b64 	%rd848, %rd838;
	and.b64  	%rd849, %rd826, %rd848;
	xor.b64  	%rd850, %rd844, %rd849;
	not.b64 	%rd851, %rd826;
	and.b64  	%rd852, %rd832, %rd851;
	xor.b64  	%rd853, %rd838, %rd852;
	not.b64 	%rd854, %rd832;
	and.b64  	%rd855, %rd788, %rd854;
	xor.b64  	%rd856, %rd826, %rd855;
	not.b64 	%rd857, %rd788;
	and.b64  	%rd858, %rd844, %rd857;
	xor.b64  	%rd859, %rd832, %rd858;
	not.b64 	%rd860, %rd843;
	and.b64  	%rd861, %rd822, %rd860;
	xor.b64  	%rd862, %rd827, %rd861;
	not.b64 	%rd863, %rd822;
	and.b64  	%rd864, %rd829, %rd863;
	xor.b64  	%rd865, %rd843, %rd864;
	not.b64 	%rd866, %rd829;
	and.b64  	%rd867, %rd842, %rd866;
	xor.b64  	%rd868, %rd822, %rd867;
	not.b64 	%rd869, %rd842;
	and.b64  	%rd870, %rd827, %rd869;
	xor.b64  	%rd871, %rd829, %rd870;
	not.b64 	%rd872, %rd827;
	and.b64  	%rd873, %rd843, %rd872;
	xor.b64  	%rd874, %rd842, %rd873;
	not.b64 	%rd875, %rd823;
	and.b64  	%rd876, %rd837, %rd875;
	xor.b64  	%rd877, %rd821, %rd876;
	not.b64 	%rd878, %rd837;
	and.b64  	%rd879, %rd836, %rd878;
	xor.b64  	%rd880, %rd823, %rd879;
	not.b64 	%rd881, %rd836;
	and.b64  	%rd882, %rd840, %rd881;
	xor.b64  	%rd883, %rd837, %rd882;
	not.b64 	%rd884, %rd840;
	and.b64  	%rd885, %rd821, %rd884;
	xor.b64  	%rd886, %rd836, %rd885;
	not.b64 	%rd887, %rd821;
	and.b64  	%rd888, %rd823, %rd887;
	xor.b64  	%rd889, %rd840, %rd888;
	not.b64 	%rd890, %rd828;
	and.b64  	%rd891, %rd824, %rd890;
	xor.b64  	%rd892, %rd833, %rd891;
	not.b64 	%rd893, %rd824;
	and.b64  	%rd894, %rd825, %rd893;
	xor.b64  	%rd895, %rd828, %rd894;
	not.b64 	%rd896, %rd825;
	and.b64  	%rd897, %rd835, %rd896;
	xor.b64  	%rd898, %rd824, %rd897;
	not.b64 	%rd899, %rd835;
	and.b64  	%rd900, %rd833, %rd899;
	xor.b64  	%rd901, %rd825, %rd900;
	not.b64 	%rd902, %rd833;
	and.b64  	%rd903, %rd828, %rd902;
	xor.b64  	%rd904, %rd835, %rd903;
	not.b64 	%rd905, %rd830;
	and.b64  	%rd906, %rd841, %rd905;
	xor.b64  	%rd907, %rd839, %rd906;
	not.b64 	%rd908, %rd841;
	and.b64  	%rd909, %rd834, %rd908;
	xor.b64  	%rd910, %rd830, %rd909;
	not.b64 	%rd911, %rd834;
	and.b64  	%rd912, %rd831, %rd911;
	xor.b64  	%rd913, %rd841, %rd912;
	not.b64 	%rd914, %rd831;
	and.b64  	%rd915, %rd839, %rd914;
	xor.b64  	%rd916, %rd834, %rd915;
	not.b64 	%rd917, %rd839;
	and.b64  	%rd918, %rd830, %rd917;
	xor.b64  	%rd919, %rd831, %rd918;
	xor.b64  	%rd920, %rd847, 2147483649;
	xor.b64  	%rd921, %rd862, %rd920;
	xor.b64  	%rd922, %rd921, %rd877;
	xor.b64  	%rd923, %rd922, %rd892;
	xor.b64  	%rd924, %rd923, %rd907;
	xor.b64  	%rd925, %rd865, %rd850;
	xor.b64  	%rd926, %rd925, %rd880;
	xor.b64  	%rd927, %rd926, %rd895;
	xor.b64  	%rd928, %rd927, %rd910;
	xor.b64  	%rd929, %rd868, %rd853;
	xor.b64  	%rd930, %rd929, %rd883;
	xor.b64  	%rd931, %rd930, %rd898;
	xor.b64  	%rd932, %rd931, %rd913;
	xor.b64  	%rd933, %rd871, %rd856;
	xor.b64  	%rd934, %rd933, %rd886;
	xor.b64  	%rd935, %rd934, %rd901;
	xor.b64  	%rd936, %rd935, %rd916;
	xor.b64  	%rd937, %rd874, %rd859;
	xor.b64  	%rd938, %rd937, %rd889;
	xor.b64  	%rd939, %rd938, %rd904;
	xor.b64  	%rd940, %rd939, %rd919;
	mov.b64 	{%r731, %r732}, %rd928;
	shf.l.wrap.b32 	%r733, %r731, %r732, 1;
	shf.l.wrap.b32 	%r734, %r732, %r731, 1;
	mov.b64 	%rd941, {%r734, %r733};
	xor.b64  	%rd942, %rd941, %rd940;
	xor.b64  	%rd943, %rd942, %rd920;
	xor.b64  	%rd944, %rd942, %rd862;
	xor.b64  	%rd945, %rd942, %rd877;
	xor.b64  	%rd946, %rd942, %rd892;
	xor.b64  	%rd947, %rd942, %rd907;
	mov.b64 	{%r735, %r736}, %rd932;
	shf.l.wrap.b32 	%r737, %r735, %r736, 1;
	shf.l.wrap.b32 	%r738, %r736, %r735, 1;
	mov.b64 	%rd948, {%r738, %r737};
	xor.b64  	%rd949, %rd948, %rd924;
	xor.b64  	%rd950, %rd949, %rd850;
	xor.b64  	%rd951, %rd949, %rd865;
	xor.b64  	%rd952, %rd949, %rd880;
	xor.b64  	%rd953, %rd949, %rd895;
	xor.b64  	%rd954, %rd949, %rd910;
	mov.b64 	{%r739, %r740}, %rd936;
	shf.l.wrap.b32 	%r741, %r739, %r740, 1;
	shf.l.wrap.b32 	%r742, %r740, %r739, 1;
	mov.b64 	%rd955, {%r742, %r741};
	xor.b64  	%rd956, %rd955, %rd928;
	xor.b64  	%rd957, %rd956, %rd853;
	xor.b64  	%rd958, %rd956, %rd868;
	xor.b64  	%rd959, %rd956, %rd883;
	xor.b64  	%rd960, %rd956, %rd898;
	xor.b64  	%rd961, %rd956, %rd913;
	mov.b64 	{%r743, %r744}, %rd940;
	shf.l.wrap.b32 	%r745, %r743, %r744, 1;
	shf.l.wrap.b32 	%r746, %r744, %r743, 1;
	mov.b64 	%rd962, {%r746, %r745};
	xor.b64  	%rd963, %rd962, %rd932;
	xor.b64  	%rd964, %rd963, %rd856;
	xor.b64  	%rd965, %rd963, %rd871;
	xor.b64  	%rd966, %rd963, %rd886;
	xor.b64  	%rd967, %rd963, %rd901;
	xor.b64  	%rd968, %rd963, %rd916;
	mov.b64 	{%r747, %r748}, %rd924;
	shf.l.wrap.b32 	%r749, %r747, %r748, 1;
	shf.l.wrap.b32 	%r750, %r748, %r747, 1;
	mov.b64 	%rd969, {%r750, %r749};
	xor.b64  	%rd970, %rd969, %rd936;
	xor.b64  	%rd971, %rd970, %rd859;
	xor.b64  	%rd972, %rd970, %rd874;
	xor.b64  	%rd973, %rd970, %rd889;
	xor.b64  	%rd974, %rd970, %rd904;
	xor.b64  	%rd975, %rd970, %rd919;
	mov.b64 	{%r751, %r752}, %rd950;
	shf.l.wrap.b32 	%r753, %r751, %r752, 1;
	shf.l.wrap.b32 	%r754, %r752, %r751, 1;
	mov.b64 	%rd976, {%r754, %r753};
	mov.b64 	{%r755, %r756}, %rd945;
	shf.l.wrap.b32 	%r757, %r755, %r756, 3;
	shf.l.wrap.b32 	%r758, %r756, %r755, 3;
	mov.b64 	%rd977, {%r758, %r757};
	mov.b64 	{%r759, %r760}, %rd958;
	shf.l.wrap.b32 	%r761, %r759, %r760, 6;
	shf.l.wrap.b32 	%r762, %r760, %r759, 6;
	mov.b64 	%rd978, {%r762, %r761};
	mov.b64 	{%r763, %r764}, %rd952;
	shf.l.wrap.b32 	%r765, %r763, %r764, 10;
	shf.l.wrap.b32 	%r766, %r764, %r763, 10;
	mov.b64 	%rd979, {%r766, %r765};
	mov.b64 	{%r767, %r768}, %rd960;
	shf.l.wrap.b32 	%r769, %r767, %r768, 15;
	shf.l.wrap.b32 	%r770, %r768, %r767, 15;
	mov.b64 	%rd980, {%r770, %r769};
	mov.b64 	{%r771, %r772}, %rd967;
	shf.l.wrap.b32 	%r773, %r771, %r772, 21;
	shf.l.wrap.b32 	%r774, %r772, %r771, 21;
	mov.b64 	%rd981, {%r774, %r773};
	mov.b64 	{%r775, %r776}, %rd964;
	shf.l.wrap.b32 	%r777, %r775, %r776, 28;
	shf.l.wrap.b32 	%r778, %r776, %r775, 28;
	mov.b64 	%rd982, {%r778, %r777};
	mov.b64 	{%r779, %r780}, %rd944;
	shf.l.wrap.b32 	%r781, %r780, %r779, 4;
	shf.l.wrap.b32 	%r782, %r779, %r780, 4;
	mov.b64 	%rd983, {%r782, %r781};
	mov.b64 	{%r783, %r784}, %rd953;
	shf.l.wrap.b32 	%r785, %r784, %r783, 13;
	shf.l.wrap.b32 	%r786, %r783, %r784, 13;
	mov.b64 	%rd984, {%r786, %r785};
	mov.b64 	{%r787, %r788}, %rd965;
	shf.l.wrap.b32 	%r789, %r788, %r787, 23;
	shf.l.wrap.b32 	%r790, %r787, %r788, 23;
	mov.b64 	%rd985, {%r790, %r789};
	mov.b64 	{%r791, %r792}, %rd954;
	shf.l.wrap.b32 	%r793, %r791, %r792, 2;
	shf.l.wrap.b32 	%r794, %r792, %r791, 2;
	mov.b64 	%rd986, {%r794, %r793};
	mov.b64 	{%r795, %r796}, %rd975;
	shf.l.wrap.b32 	%r797, %r795, %r796, 14;
	shf.l.wrap.b32 	%r798, %r796, %r795, 14;
	mov.b64 	%rd987, {%r798, %r797};
	mov.b64 	{%r799, %r800}, %rd971;
	shf.l.wrap.b32 	%r801, %r799, %r800, 27;
	shf.l.wrap.b32 	%r802, %r800, %r799, 27;
	mov.b64 	%rd988, {%r802, %r801};
	mov.b64 	{%r803, %r804}, %rd946;
	shf.l.wrap.b32 	%r805, %r804, %r803, 9;
	shf.l.wrap.b32 	%r806, %r803, %r804, 9;
	mov.b64 	%rd989, {%r806, %r805};
	mov.b64 	{%r807, %r808}, %rd968;
	shf.l.wrap.b32 	%r809, %r808, %r807, 24;
	shf.l.wrap.b32 	%r810, %r807, %r808, 24;
	mov.b64 	%rd990, {%r810, %r809};
	mov.b64 	{%r811, %r812}, %rd974;
	shf.l.wrap.b32 	%r813, %r811, %r812, 8;
	shf.l.wrap.b32 	%r814, %r812, %r811, 8;
	mov.b64 	%rd991, {%r814, %r813};
	mov.b64 	{%r815, %r816}, %rd966;
	shf.l.wrap.b32 	%r817, %r815, %r816, 25;
	shf.l.wrap.b32 	%r818, %r816, %r815, 25;
	mov.b64 	%rd992, {%r818, %r817};
	mov.b64 	{%r819, %r820}, %rd959;
	shf.l.wrap.b32 	%r821, %r820, %r819, 11;
	shf.l.wrap.b32 	%r822, %r819, %r820, 11;
	mov.b64 	%rd993, {%r822, %r821};
	mov.b64 	{%r823, %r824}, %rd957;
	shf.l.wrap.b32 	%r825, %r824, %r823, 30;
	shf.l.wrap.b32 	%r826, %r823, %r824, 30;
	mov.b64 	%rd994, {%r826, %r825};
	mov.b64 	{%r827, %r828}, %rd947;
	shf.l.wrap.b32 	%r829, %r827, %r828, 18;
	shf.l.wrap.b32 	%r830, %r828, %r827, 18;
	mov.b64 	%rd995, {%r830, %r829};
	mov.b64 	{%r831, %r832}, %rd973;
	shf.l.wrap.b32 	%r833, %r832, %r831, 7;
	shf.l.wrap.b32 	%r834, %r831, %r832, 7;
	mov.b64 	%rd996, {%r834, %r833};
	mov.b64 	{%r835, %r836}, %rd961;
	shf.l.wrap.b32 	%r837, %r836, %r835, 29;
	shf.l.wrap.b32 	%r838, %r835, %r836, 29;
	mov.b64 	%rd997, {%r838, %r837};
	mov.b64 	{%r839, %r840}, %rd972;
	shf.l.wrap.b32 	%r841, %r839, %r840, 20;
	shf.l.wrap.b32 	%r842, %r840, %r839, 20;
	mov.b64 	%rd998, {%r842, %r841};
	mov.b64 	{%r843, %r844}, %rd951;
	shf.l.wrap.b32 	%r845, %r844, %r843, 12;
	shf.l.wrap.b32 	%r846, %r843, %r844, 12;
	mov.b64 	%rd999, {%r846, %r845};
	not.b64 	%rd1000, %rd999;
	and.b64  	%rd1001, %rd993, %rd1000;
	xor.b64  	%rd1002, %rd943, %rd1001;
	not.b64 	%rd1003, %rd993;
	and.b64  	%rd1004, %rd981, %rd1003;
	xor.b64  	%rd1005, %rd999, %rd1004;
	not.b64 	%rd1006, %rd981;
	and.b64  	%rd1007, %rd987, %rd1006;
	xor.b64  	%rd1008, %rd993, %rd1007;
	not.b64 	%rd1009, %rd987;
	and.b64  	%rd1010, %rd943, %rd1009;
	xor.b64  	%rd1011, %rd981, %rd1010;
	not.b64 	%rd1012, %rd943;
	and.b64  	%rd1013, %rd999, %rd1012;
	xor.b64  	%rd1014, %rd987, %rd1013;
	not.b64 	%rd1015, %rd998;
	and.b64  	%rd1016, %rd977, %rd1015;
	xor.b64  	%rd1017, %rd982, %rd1016;
	not.b64 	%rd1018, %rd977;
	and.b64  	%rd1019, %rd984, %rd1018;
	xor.b64  	%rd1020, %rd998, %rd1019;
	not.b64 	%rd1021, %rd984;
	and.b64  	%rd1022, %rd997, %rd1021;
	xor.b64  	%rd1023, %rd977, %rd1022;
	not.b64 	%rd1024, %rd997;
	and.b64  	%rd1025, %rd982, %rd1024;
	xor.b64  	%rd1026, %rd984, %rd1025;
	not.b64 	%rd1027, %rd982;
	and.b64  	%rd1028, %rd998, %rd1027;
	xor.b64  	%rd1029, %rd997, %rd1028;
	not.b64 	%rd1030, %rd978;
	and.b64  	%rd1031, %rd992, %rd1030;
	xor.b64  	%rd1032, %rd976, %rd1031;
	not.b64 	%rd1033, %rd992;
	and.b64  	%rd1034, %rd991, %rd1033;
	xor.b64  	%rd1035, %rd978, %rd1034;
	not.b64 	%rd1036, %rd991;
	and.b64  	%rd1037, %rd995, %rd1036;
	xor.b64  	%rd1038, %rd992, %rd1037;
	not.b64 	%rd1039, %rd995;
	and.b64  	%rd1040, %rd976, %rd1039;
	xor.b64  	%rd1041, %rd991, %rd1040;
	not.b64 	%rd1042, %rd976;
	and.b64  	%rd1043, %rd978, %rd1042;
	xor.b64  	%rd1044, %rd995, %rd1043;
	not.b64 	%rd1045, %rd983;
	and.b64  	%rd1046, %rd979, %rd1045;
	xor.b64  	%rd1047, %rd988, %rd1046;
	not.b64 	%rd1048, %rd979;
	and.b64  	%rd1049, %rd980, %rd1048;
	xor.b64  	%rd1050, %rd983, %rd1049;
	not.b64 	%rd1051, %rd980;
	and.b64  	%rd1052, %rd990, %rd1051;
	xor.b64  	%rd1053, %rd979, %rd1052;
	not.b64 	%rd1054, %rd990;
	and.b64  	%rd1055, %rd988, %rd1054;
	xor.b64  	%rd1056, %rd980, %rd1055;
	not.b64 	%rd1057, %rd988;
	and.b64  	%rd1058, %rd983, %rd1057;
	xor.b64  	%rd1059, %rd990, %rd1058;
	not.b64 	%rd1060, %rd985;
	and.b64  	%rd1061, %rd996, %rd1060;
	xor.b64  	%rd1062, %rd994, %rd1061;
	not.b64 	%rd1063, %rd996;
	and.b64  	%rd1064, %rd989, %rd1063;
	xor.b64  	%rd1065, %rd985, %rd1064;
	not.b64 	%rd1066, %rd989;
	and.b64  	%rd1067, %rd986, %rd1066;
	xor.b64  	%rd1068, %rd996, %rd1067;
	not.b64 	%rd1069, %rd986;
	and.b64  	%rd1070, %rd994, %rd1069;
	xor.b64  	%rd1071, %rd989, %rd1070;
	not.b64 	%rd1072, %rd994;
	and.b64  	%rd1073, %rd985, %rd1072;
	xor.b64  	%rd1074, %rd986, %rd1073;
	xor.b64  	%rd1075, %rd1002, -9223372034707259263;
	xor.b64  	%rd1076, %rd1017, %rd1075;
	xor.b64  	%rd1077, %rd1076, %rd1032;
	xor.b64  	%rd1078, %rd1077, %rd1047;
	xor.b64  	%rd1079, %rd1078, %rd1062;
	xor.b64  	%rd1080, %rd1020, %rd1005;
	xor.b64  	%rd1081, %rd1080, %rd1035;
	xor.b64  	%rd1082, %rd1081, %rd1050;
	xor.b64  	%rd1083, %rd1082, %rd1065;
	xor.b64  	%rd1084, %rd1023, %rd1008;
	xor.b64  	%rd1085, %rd1084, %rd1038;
	xor.b64  	%rd1086, %rd1085, %rd1053;
	xor.b64  	%rd1087, %rd1086, %rd1068;
	xor.b64  	%rd1088, %rd1026, %rd1011;
	xor.b64  	%rd1089, %rd1088, %rd1041;
	xor.b64  	%rd1090, %rd1089, %rd1056;
	xor.b64  	%rd1091, %rd1090, %rd1071;
	xor.b64  	%rd1092, %rd1029, %rd1014;
	xor.b64  	%rd1093, %rd1092, %rd1044;
	xor.b64  	%rd1094, %rd1093, %rd1059;
	xor.b64  	%rd1095, %rd1094, %rd1074;
	mov.b64 	{%r847, %r848}, %rd1083;
	shf.l.wrap.b32 	%r849, %r847, %r848, 1;
	shf.l.wrap.b32 	%r850, %r848, %r847, 1;
	mov.b64 	%rd1096, {%r850, %r849};
	xor.b64  	%rd1097, %rd1096, %rd1095;
	xor.b64  	%rd1098, %rd1097, %rd1075;
	xor.b64  	%rd1099, %rd1097, %rd1017;
	xor.b64  	%rd1100, %rd1097, %rd1032;
	xor.b64  	%rd1101, %rd1097, %rd1047;
	xor.b64  	%rd1102, %rd1097, %rd1062;
	mov.b64 	{%r851, %r852}, %rd1087;
	shf.l.wrap.b32 	%r853, %r851, %r852, 1;
	shf.l.wrap.b32 	%r854, %r852, %r851, 1;
	mov.b64 	%rd1103, {%r854, %r853};
	xor.b64  	%rd1104, %rd1103, %rd1079;
	xor.b64  	%rd1105, %rd1104, %rd1005;
	xor.b64  	%rd1106, %rd1104, %rd1020;
	xor.b64  	%rd1107, %rd1104, %rd1035;
	xor.b64  	%rd1108, %rd1104, %rd1050;
	xor.b64  	%rd1109, %rd1104, %rd1065;
	mov.b64 	{%r855, %r856}, %rd1091;
	shf.l.wrap.b32 	%r857, %r855, %r856, 1;
	shf.l.wrap.b32 	%r858, %r856, %r855, 1;
	mov.b64 	%rd1110, {%r858, %r857};
	xor.b64  	%rd1111, %rd1110, %rd1083;
	xor.b64  	%rd1112, %rd1111, %rd1008;
	xor.b64  	%rd1113, %rd1111, %rd1023;
	xor.b64  	%rd1114, %rd1111, %rd1038;
	xor.b64  	%rd1115, %rd1111, %rd1053;
	xor.b64  	%rd1116, %rd1111, %rd1068;
	mov.b64 	{%r859, %r860}, %rd1095;
	shf.l.wrap.b32 	%r861, %r859, %r860, 1;
	shf.l.wrap.b32 	%r862, %r860, %r859, 1;
	mov.b64 	%rd1117, {%r862, %r861};
	xor.b64  	%rd1118, %rd1117, %rd1087;
	xor.b64  	%rd1119, %rd1118, %rd1011;
	xor.b64  	%rd1120, %rd1118, %rd1026;
	xor.b64  	%rd1121, %rd1118, %rd1041;
	xor.b64  	%rd1122, %rd1118, %rd1056;
	xor.b64  	%rd1123, %rd1118, %rd1071;
	mov.b64 	{%r863, %r864}, %rd1079;
	shf.l.wrap.b32 	%r865, %r863, %r864, 1;
	shf.l.wrap.b32 	%r866, %r864, %r863, 1;
	mov.b64 	%rd1124, {%r866, %r865};
	xor.b64  	%rd1125, %rd1124, %rd1091;
	xor.b64  	%rd1126, %rd1125, %rd1014;
	xor.b64  	%rd1127, %rd1125, %rd1029;
	xor.b64  	%rd1128, %rd1125, %rd1044;
	xor.b64  	%rd1129, %rd1125, %rd1059;
	xor.b64  	%rd1130, %rd1125, %rd1074;
	mov.b64 	{%r867, %r868}, %rd1105;
	shf.l.wrap.b32 	%r869, %r867, %r868, 1;
	shf.l.wrap.b32 	%r870, %r868, %r867, 1;
	mov.b64 	%rd1131, {%r870, %r869};
	mov.b64 	{%r871, %r872}, %rd1100;
	shf.l.wrap.b32 	%r873, %r871, %r872, 3;
	shf.l.wrap.b32 	%r874, %r872, %r871, 3;
	mov.b64 	%rd1132, {%r874, %r873};
	mov.b64 	{%r875, %r876}, %rd1113;
	shf.l.wrap.b32 	%r877, %r875, %r876, 6;
	shf.l.wrap.b32 	%r878, %r876, %r875, 6;
	mov.b64 	%rd1133, {%r878, %r877};
	mov.b64 	{%r879, %r880}, %rd1107;
	shf.l.wrap.b32 	%r881, %r879, %r880, 10;
	shf.l.wrap.b32 	%r882, %r880, %r879, 10;
	mov.b64 	%rd1134, {%r882, %r881};
	mov.b64 	{%r883, %r884}, %rd1115;
	shf.l.wrap.b32 	%r885, %r883, %r884, 15;
	shf.l.wrap.b32 	%r886, %r884, %r883, 15;
	mov.b64 	%rd1135, {%r886, %r885};
	mov.b64 	{%r887, %r888}, %rd1122;
	shf.l.wrap.b32 	%r889, %r887, %r888, 21;
	shf.l.wrap.b32 	%r890, %r888, %r887, 21;
	mov.b64 	%rd1136, {%r890, %r889};
	mov.b64 	{%r891, %r892}, %rd1119;
	shf.l.wrap.b32 	%r893, %r891, %r892, 28;
	shf.l.wrap.b32 	%r894, %r892, %r891, 28;
	mov.b64 	%rd1137, {%r894, %r893};
	mov.b64 	{%r895, %r896}, %rd1099;
	shf.l.wrap.b32 	%r897, %r896, %r895, 4;
	shf.l.wrap.b32 	%r898, %r895, %r896, 4;
	mov.b64 	%rd1138, {%r898, %r897};
	mov.b64 	{%r899, %r900}, %rd1108;
	shf.l.wrap.b32 	%r901, %r900, %r899, 13;
	shf.l.wrap.b32 	%r902, %r899, %r900, 13;
	mov.b64 	%rd1139, {%r902, %r901};
	mov.b64 	{%r903, %r904}, %rd1120;
	shf.l.wrap.b32 	%r905, %r904, %r903, 23;
	shf.l.wrap.b32 	%r906, %r903, %r904, 23;
	mov.b64 	%rd1140, {%r906, %r905};
	mov.b64 	{%r907, %r908}, %rd1109;
	shf.l.wrap.b32 	%r909, %r907, %r908, 2;
	shf.l.wrap.b32 	%r910, %r908, %r907, 2;
	mov.b64 	%rd1141, {%r910, %r909};
	mov.b64 	{%r911, %r912}, %rd1130;
	shf.l.wrap.b32 	%r913, %r911, %r912, 14;
	shf.l.wrap.b32 	%r914, %r912, %r911, 14;
	mov.b64 	%rd1142, {%r914, %r913};
	mov.b64 	{%r915, %r916}, %rd1126;
	shf.l.wrap.b32 	%r917, %r915, %r916, 27;
	shf.l.wrap.b32 	%r918, %r916, %r915, 27;
	mov.b64 	%rd1143, {%r918, %r917};
	mov.b64 	{%r919, %r920}, %rd1101;
	shf.l.wrap.b32 	%r921, %r920, %r919, 9;
	shf.l.wrap.b32 	%r922, %r919, %r920, 9;
	mov.b64 	%rd1144, {%r922, %r921};
	mov.b64 	{%r923, %r924}, %rd1123;
	shf.l.wrap.b32 	%r925, %r924, %r923, 24;
	shf.l.wrap.b32 	%r926, %r923, %r924, 24;
	mov.b64 	%rd1145, {%r926, %r925};
	mov.b64 	{%r927, %r928}, %rd1129;
	shf.l.wrap.b32 	%r929, %r927, %r928, 8;
	shf.l.wrap.b32 	%r930, %r928, %r927, 8;
	mov.b64 	%rd1146, {%r930, %r929};
	mov.b64 	{%r931, %r932}, %rd1121;
	shf.l.wrap.b32 	%r933, %r931, %r932, 25;
	shf.l.wrap.b32 	%r934, %r932, %r931, 25;
	mov.b64 	%rd1147, {%r934, %r933};
	mov.b64 	{%r935, %r936}, %rd1114;
	shf.l.wrap.b32 	%r937, %r936, %r935, 11;
	shf.l.wrap.b32 	%r938, %r935, %r936, 11;
	mov.b64 	%rd1148, {%r938, %r937};
	mov.b64 	{%r939, %r940}, %rd1112;
	shf.l.wrap.b32 	%r941, %r940, %r939, 30;
	shf.l.wrap.b32 	%r942, %r939, %r940, 30;
	mov.b64 	%rd1149, {%r942, %r941};
	mov.b64 	{%r943, %r944}, %rd1102;
	shf.l.wrap.b32 	%r945, %r943, %r944, 18;
	shf.l.wrap.b32 	%r946, %r944, %r943, 18;
	mov.b64 	%rd1150, {%r946, %r945};
	mov.b64 	{%r947, %r948}, %rd1128;
	shf.l.wrap.b32 	%r949, %r948, %r947, 7;
	shf.l.wrap.b32 	%r950, %r947, %r948, 7;
	mov.b64 	%rd1151, {%r950, %r949};
	mov.b64 	{%r951, %r952}, %rd1116;
	shf.l.wrap.b32 	%r953, %r952, %r951, 29;
	shf.l.wrap.b32 	%r954, %r951, %r952, 29;
	mov.b64 	%rd1152, {%r954, %r953};
	mov.b64 	{%r955, %r956}, %rd1127;
	shf.l.wrap.b32 	%r957, %r955, %r956, 20;
	shf.l.wrap.b32 	%r958, %r956, %r955, 20;
	mov.b64 	%rd1153, {%r958, %r957};
	mov.b64 	{%r959, %r960}, %rd1106;
	shf.l.wrap.b32 	%r961, %r960, %r959, 12;
	shf.l.wrap.b32 	%r962, %r959, %r960, 12;
	mov.b64 	%rd1154, {%r962, %r961};
	not.b64 	%rd1155, %rd1154;
	and.b64  	%rd1156, %rd1148, %rd1155;
	xor.b64  	%rd1157, %rd1098, %rd1156;
	not.b64 	%rd1158, %rd1148;
	and.b64  	%rd1159, %rd1136, %rd1158;
	xor.b64  	%rd1160, %rd1154, %rd1159;
	not.b64 	%rd1161, %rd1136;
	and.b64  	%rd1162, %rd1142, %rd1161;
	xor.b64  	%rd1163, %rd1148, %rd1162;
	not.b64 	%rd1164, %rd1142;
	and.b64  	%rd1165, %rd1098, %rd1164;
	xor.b64  	%rd1166, %rd1136, %rd1165;
	not.b64 	%rd1167, %rd1098;
	and.b64  	%rd1168, %rd1154, %rd1167;
	xor.b64  	%rd1169, %rd1142, %rd1168;
	not.b64 	%rd1170, %rd1153;
	and.b64  	%rd1171, %rd1132, %rd1170;
	xor.b64  	%rd1172, %rd1137, %rd1171;
	not.b64 	%rd1173, %rd1132;
	and.b64  	%rd1174, %rd1139, %rd1173;
	xor.b64  	%rd1175, %rd1153, %rd1174;
	not.b64 	%rd1176, %rd1139;
	and.b64  	%rd1177, %rd1152, %rd1176;
	xor.b64  	%rd1178, %rd1132, %rd1177;
	not.b64 	%rd1179, %rd1152;
	and.b64  	%rd1180, %rd1137, %rd1179;
	xor.b64  	%rd1181, %rd1139, %rd1180;
	not.b64 	%rd1182, %rd1137;
	and.b64  	%rd1183, %rd1153, %rd1182;
	xor.b64  	%rd1184, %rd1152, %rd1183;
	not.b64 	%rd1185, %rd1133;
	and.b64  	%rd1186, %rd1147, %rd1185;
	xor.b64  	%rd1187, %rd1131, %rd1186;
	not.b64 	%rd1188, %rd1147;
	and.b64  	%rd1189, %rd1146, %rd1188;
	xor.b64  	%rd1190, %rd1133, %rd1189;
	not.b64 	%rd1191, %rd1146;
	and.b64  	%rd1192, %rd1150, %rd1191;
	xor.b64  	%rd1193, %rd1147, %rd1192;
	not.b64 	%rd1194, %rd1150;
	and.b64  	%rd1195, %rd1131, %rd1194;
	xor.b64  	%rd1196, %rd1146, %rd1195;
	not.b64 	%rd1197, %rd1131;
	and.b64  	%rd1198, %rd1133, %rd1197;
	xor.b64  	%rd1199, %rd1150, %rd1198;
	not.b64 	%rd1200, %rd1138;
	and.b64  	%rd1201, %rd1134, %rd1200;
	xor.b64  	%rd1202, %rd1143, %rd1201;
	not.b64 	%rd1203, %rd1134;
	and.b64  	%rd1204, %rd1135, %rd1203;
	xor.b64  	%rd1205, %rd1138, %rd1204;
	not.b64 	%rd1206, %rd1135;
	and.b64  	%rd1207, %rd1145, %rd1206;
	xor.b64  	%rd1208, %rd1134, %rd1207;
	not.b64 	%rd1209, %rd1145;
	and.b64  	%rd1210, %rd1143, %rd1209;
	xor.b64  	%rd1211, %rd1135, %rd1210;
	not.b64 	%rd1212, %rd1143;
	and.b64  	%rd1213, %rd1138, %rd1212;
	xor.b64  	%rd1214, %rd1145, %rd1213;
	not.b64 	%rd1215, %rd1140;
	and.b64  	%rd1216, %rd1151, %rd1215;
	xor.b64  	%rd1217, %rd1149, %rd1216;
	not.b64 	%rd1218, %rd1151;
	and.b64  	%rd1219, %rd1144, %rd1218;
	xor.b64  	%rd1220, %rd1140, %rd1219;
	not.b64 	%rd1221, %rd1144;
	and.b64  	%rd1222, %rd1141, %rd1221;
	xor.b64  	%rd1223, %rd1151, %rd1222;
	not.b64 	%rd1224, %rd1141;
	and.b64  	%rd1225, %rd1149, %rd1224;
	xor.b64  	%rd1226, %rd1144, %rd1225;
	not.b64 	%rd1227, %rd1149;
	and.b64  	%rd1228, %rd1140, %rd1227;
	xor.b64  	%rd1229, %rd1141, %rd1228;
	xor.b64  	%rd1230, %rd1157, -9223372036854743031;
	xor.b64  	%rd1231, %rd1172, %rd1230;
	xor.b64  	%rd1232, %rd1231, %rd1187;
	xor.b64  	%rd1233, %rd1232, %rd1202;
	xor.b64  	%rd1234, %rd1233, %rd1217;
	xor.b64  	%rd1235, %rd1175, %rd1160;
	xor.b64  	%rd1236, %rd1235, %rd1190;
	xor.b64  	%rd1237, %rd1236, %rd1205;
	xor.b64  	%rd1238, %rd1237, %rd1220;
	xor.b64  	%rd1239, %rd1178, %rd1163;
	xor.b64  	%rd1240, %rd1239, %rd1193;
	xor.b64  	%rd1241, %rd1240, %rd1208;
	xor.b64  	%rd1242, %rd1241, %rd1223;
	xor.b64  	%rd1243, %rd1181, %rd1166;
	xor.b64  	%rd1244, %rd1243, %rd1196;
	xor.b64  	%rd1245, %rd1244, %rd1211;
	xor.b64  	%rd1246, %rd1245, %rd1226;
	xor.b64  	%rd1247, %rd1184, %rd1169;
	xor.b64  	%rd1248, %rd1247, %rd1199;
	xor.b64  	%rd1249, %rd1248, %rd1214;
	xor.b64  	%rd1250, %rd1249, %rd1229;
	mov.b64 	{%r963, %r964}, %rd1238;
	shf.l.wrap.b32 	%r965, %r963, %r964, 1;
	shf.l.wrap.b32 	%r966, %r964, %r963, 1;
	mov.b64 	%rd1251, {%r966, %r965};
	xor.b64  	%rd1252, %rd1251, %rd1250;
	xor.b64  	%rd1253, %rd1252, %rd1230;
	xor.b64  	%rd1254, %rd1252, %rd1172;
	xor.b64  	%rd1255, %rd1252, %rd1187;
	xor.b64  	%rd1256, %rd1252, %rd1202;
	xor.b64  	%rd1257, %rd1252, %rd1217;
	mov.b64 	{%r967, %r968}, %rd1242;
	shf.l.wrap.b32 	%r969, %r967, %r968, 1;
	shf.l.wrap.b32 	%r970, %r968, %r967, 1;
	mov.b64 	%rd1258, {%r970, %r969};
	xor.b64  	%rd1259, %rd1258, %rd1234;
	xor.b64  	%rd1260, %rd1259, %rd1160;
	xor.b64  	%rd1261, %rd1259, %rd1175;
	xor.b64  	%rd1262, %rd1259, %rd1190;
	xor.b64  	%rd1263, %rd1259, %rd1205;
	xor.b64  	%rd1264, %rd1259, %rd1220;
	mov.b64 	{%r971, %r972}, %rd1246;
	shf.l.wrap.b32 	%r973, %r971, %r972, 1;
	shf.l.wrap.b32 	%r974, %r972, %r971, 1;
	mov.b64 	%rd1265, {%r974, %r973};
	xor.b64  	%rd1266, %rd1265, %rd1238;
	xor.b64  	%rd1267, %rd1266, %rd1163;
	xor.b64  	%rd1268, %rd1266, %rd1178;
	xor.b64  	%rd1269, %rd1266, %rd1193;
	xor.b64  	%rd1270, %rd1266, %rd1208;
	xor.b64  	%rd1271, %rd1266, %rd1223;
	mov.b64 	{%r975, %r976}, %rd1250;
	shf.l.wrap.b32 	%r977, %r975, %r976, 1;
	shf.l.wrap.b32 	%r978, %r976, %r975, 1;
	mov.b64 	%rd1272, {%r978, %r977};
	xor.b64  	%rd1273, %rd1272, %rd1242;
	xor.b64  	%rd1274, %rd1273, %rd1166;
	xor.b64  	%rd1275, %rd1273, %rd1181;
	xor.b64  	%rd1276, %rd1273, %rd1196;
	xor.b64  	%rd1277, %rd1273, %rd1211;
	xor.b64  	%rd1278, %rd1273, %rd1226;
	mov.b64 	{%r979, %r980}, %rd1234;
	shf.l.wrap.b32 	%r981, %r979, %r980, 1;
	shf.l.wrap.b32 	%r982, %r980, %r979, 1;
	mov.b64 	%rd1279, {%r982, %r981};
	xor.b64  	%rd1280, %rd1279, %rd1246;
	xor.b64  	%rd1281, %rd1280, %rd1169;
	xor.b64  	%rd1282, %rd1280, %rd1184;
	xor.b64  	%rd1283, %rd1280, %rd1199;
	xor.b64  	%rd1284, %rd1280, %rd1214;
	xor.b64  	%rd1285, %rd1280, %rd1229;
	mov.b64 	{%r983, %r984}, %rd1260;
	shf.l.wrap.b32 	%r985, %r983, %r984, 1;
	shf.l.wrap.b32 	%r986, %r984, %r983, 1;
	mov.b64 	%rd1286, {%r986, %r985};
	mov.b64 	{%r987, %r988}, %rd1255;
	shf.l.wrap.b32 	%r989, %r987, %r988, 3;
	shf.l.wrap.b32 	%r990, %r988, %r987, 3;
	mov.b64 	%rd1287, {%r990, %r989};
	mov.b64 	{%r991, %r992}, %rd1268;
	shf.l.wrap.b32 	%r993, %r991, %r992, 6;
	shf.l.wrap.b32 	%r994, %r992, %r991, 6;
	mov.b64 	%rd1288, {%r994, %r993};
	mov.b64 	{%r995, %r996}, %rd1262;
	shf.l.wrap.b32 	%r997, %r995, %r996, 10;
	shf.l.wrap.b32 	%r998, %r996, %r995, 10;
	mov.b64 	%rd1289, {%r998, %r997};
	mov.b64 	{%r999, %r1000}, %rd1270;
	shf.l.wrap.b32 	%r1001, %r999, %r1000, 15;
	shf.l.wrap.b32 	%r1002, %r1000, %r999, 15;
	mov.b64 	%rd1290, {%r1002, %r1001};
	mov.b64 	{%r1003, %r1004}, %rd1277;
	shf.l.wrap.b32 	%r1005, %r1003, %r1004, 21;
	shf.l.wrap.b32 	%r1006, %r1004, %r1003, 21;
	mov.b64 	%rd1291, {%r1006, %r1005};
	mov.b64 	{%r1007, %r1008}, %rd1274;
	shf.l.wrap.b32 	%r1009, %r1007, %r1008, 28;
	shf.l.wrap.b32 	%r1010, %r1008, %r1007, 28;
	mov.b64 	%rd1292, {%r1010, %r1009};
	mov.b64 	{%r1011, %r1012}, %rd1254;
	shf.l.wrap.b32 	%r1013, %r1012, %r1011, 4;
	shf.l.wrap.b32 	%r1014, %r1011, %r1012, 4;
	mov.b64 	%rd1293, {%r1014, %r1013};
	mov.b64 	{%r1015, %r1016}, %rd1263;
	shf.l.wrap.b32 	%r1017, %r1016, %r1015, 13;
	shf.l.wrap.b32 	%r1018, %r1015, %r1016, 13;
	mov.b64 	%rd1294, {%r1018, %r1017};
	mov.b64 	{%r1019, %r1020}, %rd1275;
	shf.l.wrap.b32 	%r1021, %r1020, %r1019, 23;
	shf.l.wrap.b32 	%r1022, %r1019, %r1020, 23;
	mov.b64 	%rd1295, {%r1022, %r1021};
	mov.b64 	{%r1023, %r1024}, %rd1264;
	shf.l.wrap.b32 	%r1025, %r1023, %r1024, 2;
	shf.l.wrap.b32 	%r1026, %r1024, %r1023, 2;
	mov.b64 	%rd1296, {%r1026, %r1025};
	mov.b64 	{%r1027, %r1028}, %rd1285;
	shf.l.wrap.b32 	%r1029, %r1027, %r1028, 14;
	shf.l.wrap.b32 	%r1030, %r1028, %r1027, 14;
	mov.b64 	%rd1297, {%r1030, %r1029};
	mov.b64 	{%r1031, %r1032}, %rd1281;
	shf.l.wrap.b32 	%r1033, %r1031, %r1032, 27;
	shf.l.wrap.b32 	%r1034, %r1032, %r1031, 27;
	mov.b64 	%rd1298, {%r1034, %r1033};
	mov.b64 	{%r1035, %r1036}, %rd1256;
	shf.l.wrap.b32 	%r1037, %r1036, %r1035, 9;
	shf.l.wrap.b32 	%r1038, %r1035, %r1036, 9;
	mov.b64 	%rd1299, {%r1038, %r1037};
	mov.b64 	{%r1039, %r1040}, %rd1278;
	shf.l.wrap.b32 	%r1041, %r1040, %r1039, 24;
	shf.l.wrap.b32 	%r1042, %r1039, %r1040, 24;
	mov.b64 	%rd1300, {%r1042, %r1041};
	mov.b64 	{%r1043, %r1044}, %rd1284;
	shf.l.wrap.b32 	%r1045, %r1043, %r1044, 8;
	shf.l.wrap.b32 	%r1046, %r1044, %r1043, 8;
	mov.b64 	%rd1301, {%r1046, %r1045};
	mov.b64 	{%r1047, %r1048}, %rd1276;
	shf.l.wrap.b32 	%r1049, %r1047, %r1048, 25;
	shf.l.wrap.b32 	%r1050, %r1048, %r1047, 25;
	mov.b64 	%rd1302, {%r1050, %r1049};
	mov.b64 	{%r1051, %r1052}, %rd1269;
	shf.l.wrap.b32 	%r1053, %r1052, %r1051, 11;
	shf.l.wrap.b32 	%r1054, %r1051, %r1052, 11;
	mov.b64 	%rd1303, {%r1054, %r1053};
	mov.b64 	{%r1055, %r1056}, %rd1267;
	shf.l.wrap.b32 	%r1057, %r1056, %r1055, 30;
	shf.l.wrap.b32 	%r1058, %r1055, %r1056, 30;
	mov.b64 	%rd1304, {%r1058, %r1057};
	mov.b64 	{%r1059, %r1060}, %rd1257;
	shf.l.wrap.b32 	%r1061, %r1059, %r1060, 18;
	shf.l.wrap.b32 	%r1062, %r1060, %r1059, 18;
	mov.b64 	%rd1305, {%r1062, %r1061};
	mov.b64 	{%r1063, %r1064}, %rd1283;
	shf.l.wrap.b32 	%r1065, %r1064, %r1063, 7;
	shf.l.wrap.b32 	%r1066, %r1063, %r1064, 7;
	mov.b64 	%rd1306, {%r1066, %r1065};
	mov.b64 	{%r1067, %r1068}, %rd1271;
	shf.l.wrap.b32 	%r1069, %r1068, %r1067, 29;
	shf.l.wrap.b32 	%r1070, %r1067, %r1068, 29;
	mov.b64 	%rd1307, {%r1070, %r1069};
	mov.b64 	{%r1071, %r1072}, %rd1282;
	shf.l.wrap.b32 	%r1073, %r1071, %r1072, 20;
	shf.l.wrap.b32 	%r1074, %r1072, %r1071, 20;
	mov.b64 	%rd1308, {%r1074, %r1073};
	mov.b64 	{%r1075, %r1076}, %rd1261;
	shf.l.wrap.b32 	%r1077, %r1076, %r1075, 12;
	shf.l.wrap.b32 	%r1078, %r1075, %r1076, 12;
	mov.b64 	%rd1309, {%r1078, %r1077};
	not.b64 	%rd1310, %rd1309;
	and.b64  	%rd1311, %rd1303, %rd1310;
	xor.b64  	%rd1312, %rd1253, %rd1311;
	not.b64 	%rd1313, %rd1303;
	and.b64  	%rd1314, %rd1291, %rd1313;
	xor.b64  	%rd1315, %rd1309, %rd1314;
	not.b64 	%rd1316, %rd1291;
	and.b64  	%rd1317, %rd1297, %rd1316;
	xor.b64  	%rd1318, %rd1303, %rd1317;
	not.b64 	%rd1319, %rd1297;
	and.b64  	%rd1320, %rd1253, %rd1319;
	xor.b64  	%rd1321, %rd1291, %rd1320;
	not.b64 	%rd1322, %rd1253;
	and.b64  	%rd1323, %rd1309, %rd1322;
	xor.b64  	%rd1324, %rd1297, %rd1323;
	not.b64 	%rd1325, %rd1308;
	and.b64  	%rd1326, %rd1287, %rd1325;
	xor.b64  	%rd1327, %rd1292, %rd1326;
	not.b64 	%rd1328, %rd1287;
	and.b64  	%rd1329, %rd1294, %rd1328;
	xor.b64  	%rd1330, %rd1308, %rd1329;
	not.b64 	%rd1331, %rd1294;
	and.b64  	%rd1332, %rd1307, %rd1331;
	xor.b64  	%rd1333, %rd1287, %rd1332;
	not.b64 	%rd1334, %rd1307;
	and.b64  	%rd1335, %rd1292, %rd1334;
	xor.b64  	%rd1336, %rd1294, %rd1335;
	not.b64 	%rd1337, %rd1292;
	and.b64  	%rd1338, %rd1308, %rd1337;
	xor.b64  	%rd1339, %rd1307, %rd1338;
	not.b64 	%rd1340, %rd1288;
	and.b64  	%rd1341, %rd1302, %rd1340;
	xor.b64  	%rd1342, %rd1286, %rd1341;
	not.b64 	%rd1343, %rd1302;
	and.b64  	%rd1344, %rd1301, %rd1343;
	xor.b64  	%rd1345, %rd1288, %rd1344;
	not.b64 	%rd1346, %rd1301;
	and.b64  	%rd1347, %rd1305, %rd1346;
	xor.b64  	%rd1348, %rd1302, %rd1347;
	not.b64 	%rd1349, %rd1305;
	and.b64  	%rd1350, %rd1286, %rd1349;
	xor.b64  	%rd1351, %rd1301, %rd1350;
	not.b64 	%rd1352, %rd1286;
	and.b64  	%rd1353, %rd1288, %rd1352;
	xor.b64  	%rd1354, %rd1305, %rd1353;
	not.b64 	%rd1355, %rd1293;
	and.b64  	%rd1356, %rd1289, %rd1355;
	xor.b64  	%rd1357, %rd1298, %rd1356;
	not.b64 	%rd1358, %rd1289;
	and.b64  	%rd1359, %rd1290, %rd1358;
	xor.b64  	%rd1360, %rd1293, %rd1359;
	not.b64 	%rd1361, %rd1290;
	and.b64  	%rd1362, %rd1300, %rd1361;
	xor.b64  	%rd1363, %rd1289, %rd1362;
	not.b64 	%rd1364, %rd1300;
	and.b64  	%rd1365, %rd1298, %rd1364;
	xor.b64  	%rd1366, %rd1290, %rd1365;
	not.b64 	%rd1367, %rd1298;
	and.b64  	%rd1368, %rd1293, %rd1367;
	xor.b64  	%rd1369, %rd1300, %rd1368;
	not.b64 	%rd1370, %rd1295;
	and.b64  	%rd1371, %rd1306, %rd1370;
	xor.b64  	%rd1372, %rd1304, %rd1371;
	not.b64 	%rd1373, %rd1306;
	and.b64  	%rd1374, %rd1299, %rd1373;
	xor.b64  	%rd1375, %rd1295, %rd1374;
	not.b64 	%rd1376, %rd1299;
	and.b64  	%rd1377, %rd1296, %rd1376;
	xor.b64  	%rd1378, %rd1306, %rd1377;
	not.b64 	%rd1379, %rd1296;
	and.b64  	%rd1380, %rd1304, %rd1379;
	xor.b64  	%rd1381, %rd1299, %rd1380;
	not.b64 	%rd1382, %rd1304;
	and.b64  	%rd1383, %rd1295, %rd1382;
	xor.b64  	%rd1384, %rd1296, %rd1383;
	xor.b64  	%rd1385, %rd1312, 138;
	xor.b64  	%rd1386, %rd1327, %rd1385;
	xor.b64  	%rd1387, %rd1386, %rd1342;
	xor.b64  	%rd1388, %rd1387, %rd1357;
	xor.b64  	%rd1389, %rd1388, %rd1372;
	xor.b64  	%rd1390, %rd1330, %rd1315;
	xor.b64  	%rd1391, %rd1390, %rd1345;
	xor.b64  	%rd1392, %rd1391, %rd1360;
	xor.b64  	%rd1393, %rd1392, %rd1375;
	xor.b64  	%rd1394, %rd1333, %rd1318;
	xor.b64  	%rd1395, %rd1394, %rd1348;
	xor.b64  	%rd1396, %rd1395, %rd1363;
	xor.b64  	%rd1397, %rd1396, %rd1378;
	xor.b64  	%rd1398, %rd1336, %rd1321;
	xor.b64  	%rd1399, %rd1398, %rd1351;
	xor.b64  	%rd1400, %rd1399, %rd1366;
	xor.b64  	%rd1401, %rd1400, %rd1381;
	xor.b64  	%rd1402, %rd1339, %rd1324;
	xor.b64  	%rd1403, %rd1402, %rd1354;
	xor.b64  	%rd1404, %rd1403, %rd1369;
	xor.b64  	%rd1405, %rd1404, %rd1384;
	mov.b64 	{%r1079, %r1080}, %rd1393;
	shf.l.wrap.b32 	%r1081, %r1079, %r1080, 1;
	shf.l.wrap.b32 	%r1082, %r1080, %r1079, 1;
	mov.b64 	%rd1406, {%r1082, %r1081};
	xor.b64  	%rd1407, %rd1406, %rd1405;
	xor.b64  	%rd1408, %rd1407, %rd1385;
	xor.b64  	%rd1409, %rd1407, %rd1327;
	xor.b64  	%rd1410, %rd1407, %rd1342;
	xor.b64  	%rd1411, %rd1407, %rd1357;
	xor.b64  	%rd1412, %rd1407, %rd1372;
	mov.b64 	{%r1083, %r1084}, %rd1397;
	shf.l.wrap.b32 	%r1085, %r1083, %r1084, 1;
	shf.l.wrap.b32 	%r1086, %r1084, %r1083, 1;
	mov.b64 	%rd1413, {%r1086, %r1085};
	xor.b64  	%rd1414, %rd1413, %rd1389;
	xor.b64  	%rd1415, %rd1414, %rd1315;
	xor.b64  	%rd1416, %rd1414, %rd1330;
	xor.b64  	%rd1417, %rd1414, %rd1345;
	xor.b64  	%rd1418, %rd1414, %rd1360;
	xor.b64  	%rd1419, %rd1414, %rd1375;
	mov.b64 	{%r1087, %r1088}, %rd1401;
	shf.l.wrap.b32 	%r1089, %r1087, %r1088, 1;
	shf.l.wrap.b32 	%r1090, %r1088, %r1087, 1;
	mov.b64 	%rd1420, {%r1090, %r1089};
	xor.b64  	%rd1421, %rd1420, %rd1393;
	xor.b64  	%rd1422, %rd1421, %rd1318;
	xor.b64  	%rd1423, %rd1421, %rd1333;
	xor.b64  	%rd1424, %rd1421, %rd1348;
	xor.b64  	%rd1425, %rd1421, %rd1363;
	xor.b64  	%rd1426, %rd1421, %rd1378;
	mov.b64 	{%r1091, %r1092}, %rd1405;
	shf.l.wrap.b32 	%r1093, %r1091, %r1092, 1;
	shf.l.wrap.b32 	%r1094, %r1092, %r1091, 1;
	mov.b64 	%rd1427, {%r1094, %r1093};
	xor.b64  	%rd1428, %rd1427, %rd1397;
	xor.b64  	%rd1429, %rd1428, %rd1321;
	xor.b64  	%rd1430, %rd1428, %rd1336;
	xor.b64  	%rd1431, %rd1428, %rd1351;
	xor.b64  	%rd1432, %rd1428, %rd1366;
	xor.b64  	%rd1433, %rd1428, %rd1381;
	mov.b64 	{%r1095, %r1096}, %rd1389;
	shf.l.wrap.b32 	%r1097, %r1095, %r1096, 1;
	shf.l.wrap.b32 	%r1098, %r1096, %r1095, 1;
	mov.b64 	%rd1434, {%r1098, %r1097};
	xor.b64  	%rd1435, %rd1434, %rd1401;
	xor.b64  	%rd1436, %rd1435, %rd1324;
	xor.b64  	%rd1437, %rd1435, %rd1339;
	xor.b64  	%rd1438, %rd1435, %rd1354;
	xor.b64  	%rd1439, %rd1435, %rd1369;
	xor.b64  	%rd1440, %rd1435, %rd1384;
	mov.b64 	{%r1099, %r1100}, %rd1415;
	shf.l.wrap.b32 	%r1101, %r1099, %r1100, 1;
	shf.l.wrap.b32 	%r1102, %r1100, %r1099, 1;
	mov.b64 	%rd1441, {%r1102, %r1101};
	mov.b64 	{%r1103, %r1104}, %rd1410;
	shf.l.wrap.b32 	%r1105, %r1103, %r1104, 3;
	shf.l.wrap.b32 	%r1106, %r1104, %r1103, 3;
	mov.b64 	%rd1442, {%r1106, %r1105};
	mov.b64 	{%r1107, %r1108}, %rd1423;
	shf.l.wrap.b32 	%r1109, %r1107, %r1108, 6;
	shf.l.wrap.b32 	%r1110, %r1108, %r1107, 6;
	mov.b64 	%rd1443, {%r1110, %r1109};
	mov.b64 	{%r1111, %r1112}, %rd1417;
	shf.l.wrap.b32 	%r1113, %r1111, %r1112, 10;
	shf.l.wrap.b32 	%r1114, %r1112, %r1111, 10;
	mov.b64 	%rd1444, {%r1114, %r1113};
	mov.b64 	{%r1115, %r1116}, %rd1425;
	shf.l.wrap.b32 	%r1117, %r1115, %r1116, 15;
	shf.l.wrap.b32 	%r1118, %r1116, %r1115, 15;
	mov.b64 	%rd1445, {%r1118, %r1117};
	mov.b64 	{%r1119, %r1120}, %rd1432;
	shf.l.wrap.b32 	%r1121, %r1119, %r1120, 21;
	shf.l.wrap.b32 	%r1122, %r1120, %r1119, 21;
	mov.b64 	%rd1446, {%r1122, %r1121};
	mov.b64 	{%r1123, %r1124}, %rd1429;
	shf.l.wrap.b32 	%r1125, %r1123, %r1124, 28;
	shf.l.wrap.b32 	%r1126, %r1124, %r1123, 28;
	mov.b64 	%rd1447, {%r1126, %r1125};
	mov.b64 	{%r1127, %r1128}, %rd1409;
	shf.l.wrap.b32 	%r1129, %r1128, %r1127, 4;
	shf.l.wrap.b32 	%r1130, %r1127, %r1128, 4;
	mov.b64 	%rd1448, {%r1130, %r1129};
	mov.b64 	{%r1131, %r1132}, %rd1418;
	shf.l.wrap.b32 	%r1133, %r1132, %r1131, 13;
	shf.l.wrap.b32 	%r1134, %r1131, %r1132, 13;
	mov.b64 	%rd1449, {%r1134, %r1133};
	mov.b64 	{%r1135, %r1136}, %rd1430;
	shf.l.wrap.b32 	%r1137, %r1136, %r1135, 23;
	shf.l.wrap.b32 	%r1138, %r1135, %r1136, 23;
	mov.b64 	%rd1450, {%r1138, %r1137};
	mov.b64 	{%r1139, %r1140}, %rd1419;
	shf.l.wrap.b32 	%r1141, %r1139, %r1140, 2;
	shf.l.wrap.b32 	%r1142, %r1140, %r1139, 2;
	mov.b64 	%rd1451, {%r1142, %r1141};
	mov.b64 	{%r1143, %r1144}, %rd1440;
	shf.l.wrap.b32 	%r1145, %r1143, %r1144, 14;
	shf.l.wrap.b32 	%r1146, %r1144, %r1143, 14;
	mov.b64 	%rd1452, {%r1146, %r1145};
	mov.b64 	{%r1147, %r1148}, %rd1436;
	shf.l.wrap.b32 	%r1149, %r1147, %r1148, 27;
	shf.l.wrap.b32 	%r1150, %r1148, %r1147, 27;
	mov.b64 	%rd1453, {%r1150, %r1149};
	mov.b64 	{%r1151, %r1152}, %rd1411;
	shf.l.wrap.b32 	%r1153, %r1152, %r1151, 9;
	shf.l.wrap.b32 	%r1154, %r1151, %r1152, 9;
	mov.b64 	%rd1454, {%r1154, %r1153};
	mov.b64 	{%r1155, %r1156}, %rd1433;
	shf.l.wrap.b32 	%r1157, %r1156, %r1155, 24;
	shf.l.wrap.b32 	%r1158, %r1155, %r1156, 24;
	mov.b64 	%rd1455, {%r1158, %r1157};
	mov.b64 	{%r1159, %r1160}, %rd1439;
	shf.l.wrap.b32 	%r1161, %r1159, %r1160, 8;
	shf.l.wrap.b32 	%r1162, %r1160, %r1159, 8;
	mov.b64 	%rd1456, {%r1162, %r1161};
	mov.b64 	{%r1163, %r1164}, %rd1431;
	shf.l.wrap.b32 	%r1165, %r1163, %r1164, 25;
	shf.l.wrap.b32 	%r1166, %r1164, %r1163, 25;
	mov.b64 	%rd1457, {%r1166, %r1165};
	mov.b64 	{%r1167, %r1168}, %rd1424;
	shf.l.wrap.b32 	%r1169, %r1168, %r1167, 11;
	shf.l.wrap.b32 	%r1170, %r1167, %r1168, 11;
	mov.b64 	%rd1458, {%r1170, %r1169};
	mov.b64 	{%r1171, %r1172}, %rd1422;
	shf.l.wrap.b32 	%r1173, %r1172, %r1171, 30;
	shf.l.wrap.b32 	%r1174, %r1171, %r1172, 30;
	mov.b64 	%rd1459, {%r1174, %r1173};
	mov.b64 	{%r1175, %r1176}, %rd1412;
	shf.l.wrap.b32 	%r1177, %r1175, %r1176, 18;
	shf.l.wrap.b32 	%r1178, %r1176, %r1175, 18;
	mov.b64 	%rd1460, {%r1178, %r1177};
	mov.b64 	{%r1179, %r1180}, %rd1438;
	shf.l.wrap.b32 	%r1181, %r1180, %r1179, 7;
	shf.l.wrap.b32 	%r1182, %r1179, %r1180, 7;
	mov.b64 	%rd1461, {%r1182, %r1181};
	mov.b64 	{%r1183, %r1184}, %rd1426;
	shf.l.wrap.b32 	%r1185, %r1184, %r1183, 29;
	shf.l.wrap.b32 	%r1186, %r1183, %r1184, 29;
	mov.b64 	%rd1462, {%r1186, %r1185};
	mov.b64 	{%r1187, %r1188}, %rd1437;
	shf.l.wrap.b32 	%r1189, %r1187, %r1188, 20;
	shf.l.wrap.b32 	%r1190, %r1188, %r1187, 20;
	mov.b64 	%rd1463, {%r1190, %r1189};
	mov.b64 	{%r1191, %r1192}, %rd1416;
	shf.l.wrap.b32 	%r1193, %r1192, %r1191, 12;
	shf.l.wrap.b32 	%r1194, %r1191, %r1192, 12;
	mov.b64 	%rd1464, {%r1194, %r1193};
	not.b64 	%rd1465, %rd1464;
	and.b64  	%rd1466, %rd1458, %rd1465;
	xor.b64  	%rd1467, %rd1408, %rd1466;
	not.b64 	%rd1468, %rd1458;
	and.b64  	%rd1469, %rd1446, %rd1468;
	xor.b64  	%rd1470, %rd1464, %rd1469;
	not.b64 	%rd1471, %rd1446;
	and.b64  	%rd1472, %rd1452, %rd1471;
	xor.b64  	%rd1473, %rd1458, %rd1472;
	not.b64 	%rd1474, %rd1452;
	and.b64  	%rd1475, %rd1408, %rd1474;
	xor.b64  	%rd1476, %rd1446, %rd1475;
	not.b64 	%rd1477, %rd1408;
	and.b64  	%rd1478, %rd1464, %rd1477;
	xor.b64  	%rd1479, %rd1452, %rd1478;
	not.b64 	%rd1480, %rd1463;
	and.b64  	%rd1481, %rd1442, %rd1480;
	xor.b64  	%rd1482, %rd1447, %rd1481;
	not.b64 	%rd1483, %rd1442;
	and.b64  	%rd1484, %rd1449, %rd1483;
	xor.b64  	%rd1485, %rd1463, %rd1484;
	not.b64 	%rd1486, %rd1449;
	and.b64  	%rd1487, %rd1462, %rd1486;
	xor.b64  	%rd1488, %rd1442, %rd1487;
	not.b64 	%rd1489, %rd1462;
	and.b64  	%rd1490, %rd1447, %rd1489;
	xor.b64  	%rd1491, %rd1449, %rd1490;
	not.b64 	%rd1492, %rd1447;
	and.b64  	%rd1493, %rd1463, %rd1492;
	xor.b64  	%rd1494, %rd1462, %rd1493;
	not.b64 	%rd1495, %rd1443;
	and.b64  	%rd1496, %rd1457, %rd1495;
	xor.b64  	%rd1497, %rd1441, %rd1496;
	not.b64 	%rd1498, %rd1457;
	and.b64  	%rd1499, %rd1456, %rd1498;
	xor.b64  	%rd1500, %rd1443, %rd1499;
	not.b64 	%rd1501, %rd1456;
	and.b64  	%rd1502, %rd1460, %rd1501;
	xor.b64  	%rd1503, %rd1457, %rd1502;
	not.b64 	%rd1504, %rd1460;
	and.b64  	%rd1505, %rd1441, %rd1504;
	xor.b64  	%rd1506, %rd1456, %rd1505;
	not.b64 	%rd1507, %rd1441;
	and.b64  	%rd1508, %rd1443, %rd1507;
	xor.b64  	%rd1509, %rd1460, %rd1508;
	not.b64 	%rd1510, %rd1448;
	and.b64  	%rd1511, %rd1444, %rd1510;
	xor.b64  	%rd1512, %rd1453, %rd1511;
	not.b64 	%rd1513, %rd1444;
	and.b64  	%rd1514, %rd1445, %rd1513;
	xor.b64  	%rd1515, %rd1448, %rd1514;
	not.b64 	%rd1516, %rd1445;
	and.b64  	%rd1517, %rd1455, %rd1516;
	xor.b64  	%rd1518, %rd1444, %rd1517;
	not.b64 	%rd1519, %rd1455;
	and.b64  	%rd1520, %rd1453, %rd1519;
	xor.b64  	%rd1521, %rd1445, %rd1520;
	not.b64 	%rd1522, %rd1453;
	and.b64  	%rd1523, %rd1448, %rd1522;
	xor.b64  	%rd1524, %rd1455, %rd1523;
	not.b64 	%rd1525, %rd1450;
	and.b64  	%rd1526, %rd1461, %rd1525;
	xor.b64  	%rd1527, %rd1459, %rd1526;
	not.b64 	%rd1528, %rd1461;
	and.b64  	%rd1529, %rd1454, %rd1528;
	xor.b64  	%rd1530, %rd1450, %rd1529;
	not.b64 	%rd1531, %rd1454;
	and.b64  	%rd1532, %rd1451, %rd1531;
	xor.b64  	%rd1533, %rd1461, %rd1532;
	not.b64 	%rd1534, %rd1451;
	and.b64  	%rd1535, %rd1459, %rd1534;
	xor.b64  	%rd1536, %rd1454, %rd1535;
	not.b64 	%rd1537, %rd1459;
	and.b64  	%rd1538, %rd1450, %rd1537;
	xor.b64  	%rd1539, %rd1451, %rd1538;
	xor.b64  	%rd1540, %rd1467, 136;
	xor.b64  	%rd1541, %rd1482, %rd1540;
	xor.b64  	%rd1542, %rd1541, %rd1497;
	xor.b64  	%rd1543, %rd1542, %rd1512;
	xor.b64  	%rd1544, %rd1543, %rd1527;
	xor.b64  	%rd1545, %rd1485, %rd1470;
	xor.b64  	%rd1546, %rd1545, %rd1500;
	xor.b64  	%rd1547, %rd1546, %rd1515;
	xor.b64  	%rd1548, %rd1547, %rd1530;
	xor.b64  	%rd1549, %rd1488, %rd1473;
	xor.b64  	%rd1550, %rd1549, %rd1503;
	xor.b64  	%rd1551, %rd1550, %rd1518;
	xor.b64  	%rd1552, %rd1551, %rd1533;
	xor.b64  	%rd1553, %rd1491, %rd1476;
	xor.b64  	%rd1554, %rd1553, %rd1506;
	xor.b64  	%rd1555, %rd1554, %rd1521;
	xor.b64  	%rd1556, %rd1555, %rd1536;
	xor.b64  	%rd1557, %rd1494, %rd1479;
	xor.b64  	%rd1558, %rd1557, %rd1509;
	xor.b64  	%rd1559, %rd1558, %rd1524;
	xor.b64  	%rd1560, %rd1559, %rd1539;
	mov.b64 	{%r1195, %r1196}, %rd1548;
	shf.l.wrap.b32 	%r1197, %r1195, %r1196, 1;
	shf.l.wrap.b32 	%r1198, %r1196, %r1195, 1;
	mov.b64 	%rd1561, {%r1198, %r1197};
	xor.b64  	%rd1562, %rd1561, %rd1560;
	xor.b64  	%rd1563, %rd1562, %rd1540;
	xor.b64  	%rd1564, %rd1562, %rd1482;
	xor.b64  	%rd1565, %rd1562, %rd1497;
	xor.b64  	%rd1566, %rd1562, %rd1512;
	xor.b64  	%rd1567, %rd1562, %rd1527;
	mov.b64 	{%r1199, %r1200}, %rd1552;
	shf.l.wrap.b32 	%r1201, %r1199, %r1200, 1;
	shf.l.wrap.b32 	%r1202, %r1200, %r1199, 1;
	mov.b64 	%rd1568, {%r1202, %r1201};
	xor.b64  	%rd1569, %rd1568, %rd1544;
	xor.b64  	%rd1570, %rd1569, %rd1470;
	xor.b64  	%rd1571, %rd1569, %rd1485;
	xor.b64  	%rd1572, %rd1569, %rd1500;
	xor.b64  	%rd1573, %rd1569, %rd1515;
	xor.b64  	%rd1574, %rd1569, %rd1530;
	mov.b64 	{%r1203, %r1204}, %rd1556;
	shf.l.wrap.b32 	%r1205, %r1203, %r1204, 1;
	shf.l.wrap.b32 	%r1206, %r1204, %r1203, 1;
	mov.b64 	%rd1575, {%r1206, %r1205};
	xor.b64  	%rd1576, %rd1575, %rd1548;
	xor.b64  	%rd1577, %rd1576, %rd1473;
	xor.b64  	%rd1578, %rd1576, %rd1488;
	xor.b64  	%rd1579, %rd1576, %rd1503;
	xor.b64  	%rd1580, %rd1576, %rd1518;
	xor.b64  	%rd1581, %rd1576, %rd1533;
	mov.b64 	{%r1207, %r1208}, %rd1560;
	shf.l.wrap.b32 	%r1209, %r1207, %r1208, 1;
	shf.l.wrap.b32 	%r1210, %r1208, %r1207, 1;
	mov.b64 	%rd1582, {%r1210, %r1209};
	xor.b64  	%rd1583, %rd1582, %rd1552;
	xor.b64  	%rd1584, %rd1583, %rd1476;
	xor.b64  	%rd1585, %rd1583, %rd1491;
	xor.b64  	%rd1586, %rd1583, %rd1506;
	xor.b64  	%rd1587, %rd1583, %rd1521;
	xor.b64  	%rd1588, %rd1583, %rd1536;
	mov.b64 	{%r1211, %r1212}, %rd1544;
	shf.l.wrap.b32 	%r1213, %r1211, %r1212, 1;
	shf.l.wrap.b32 	%r1214, %r1212, %r1211, 1;
	mov.b64 	%rd1589, {%r1214, %r1213};
	xor.b64  	%rd1590, %rd1589, %rd1556;
	xor.b64  	%rd1591, %rd1590, %rd1479;
	xor.b64  	%rd1592, %rd1590, %rd1494;
	xor.b64  	%rd1593, %rd1590, %rd1509;
	xor.b64  	%rd1594, %rd1590, %rd1524;
	xor.b64  	%rd1595, %rd1590, %rd1539;
	mov.b64 	{%r1215, %r1216}, %rd1570;
	shf.l.wrap.b32 	%r1217, %r1215, %r1216, 1;
	shf.l.wrap.b32 	%r1218, %r1216, %r1215, 1;
	mov.b64 	%rd1596, {%r1218, %r1217};
	mov.b64 	{%r1219, %r1220}, %rd1565;
	shf.l.wrap.b32 	%r1221, %r1219, %r1220, 3;
	shf.l.wrap.b32 	%r1222, %r1220, %r1219, 3;
	mov.b64 	%rd1597, {%r1222, %r1221};
	mov.b64 	{%r1223, %r1224}, %rd1578;
	shf.l.wrap.b32 	%r1225, %r1223, %r1224, 6;
	shf.l.wrap.b32 	%r1226, %r1224, %r1223, 6;
	mov.b64 	%rd1598, {%r1226, %r1225};
	mov.b64 	{%r1227, %r1228}, %rd1572;
	shf.l.wrap.b32 	%r1229, %r1227, %r1228, 10;
	shf.l.wrap.b32 	%r1230, %r1228, %r1227, 10;
	mov.b64 	%rd1599, {%r1230, %r1229};
	mov.b64 	{%r1231, %r1232}, %rd1580;
	shf.l.wrap.b32 	%r1233, %r1231, %r1232, 15;
	shf.l.wrap.b32 	%r1234, %r1232, %r1231, 15;
	mov.b64 	%rd1600, {%r1234, %r1233};
	mov.b64 	{%r1235, %r1236}, %rd1587;
	shf.l.wrap.b32 	%r1237, %r1235, %r1236, 21;
	shf.l.wrap.b32 	%r1238, %r1236, %r1235, 21;
	mov.b64 	%rd1601, {%r1238, %r1237};
	mov.b64 	{%r1239, %r1240}, %rd1584;
	shf.l.wrap.b32 	%r1241, %r1239, %r1240, 28;
	shf.l.wrap.b32 	%r1242, %r1240, %r1239, 28;
	mov.b64 	%rd1602, {%r1242, %r1241};
	mov.b64 	{%r1243, %r1244}, %rd1564;
	shf.l.wrap.b32 	%r1245, %r1244, %r1243, 4;
	shf.l.wrap.b32 	%r1246, %r1243, %r1244, 4;
	mov.b64 	%rd1603, {%r1246, %r1245};
	mov.b64 	{%r1247, %r1248}, %rd1573;
	shf.l.wrap.b32 	%r1249, %r1248, %r1247, 13;
	shf.l.wrap.b32 	%r1250, %r1247, %r1248, 13;
	mov.b64 	%rd1604, {%r1250, %r1249};
	mov.b64 	{%r1251, %r1252}, %rd1585;
	shf.l.wrap.b32 	%r1253, %r1252, %r1251, 23;
	shf.l.wrap.b32 	%r1254, %r1251, %r1252, 23;
	mov.b64 	%rd1605, {%r1254, %r1253};
	mov.b64 	{%r1255, %r1256}, %rd1574;
	shf.l.wrap.b32 	%r1257, %r1255, %r1256, 2;
	shf.l.wrap.b32 	%r1258, %r1256, %r1255, 2;
	mov.b64 	%rd1606, {%r1258, %r1257};
	mov.b64 	{%r1259, %r1260}, %rd1595;
	shf.l.wrap.b32 	%r1261, %r1259, %r1260, 14;
	shf.l.wrap.b32 	%r1262, %r1260, %r1259, 14;
	mov.b64 	%rd1607, {%r1262, %r1261};
	mov.b64 	{%r1263, %r1264}, %rd1591;
	shf.l.wrap.b32 	%r1265, %r1263, %r1264, 27;
	shf.l.wrap.b32 	%r1266, %r1264, %r1263, 27;
	mov.b64 	%rd1608, {%r1266, %r1265};
	mov.b64 	{%r1267, %r1268}, %rd1566;
	shf.l.wrap.b32 	%r1269, %r1268, %r1267, 9;
	shf.l.wrap.b32 	%r1270, %r1267, %r1268, 9;
	mov.b64 	%rd1609, {%r1270, %r1269};
	mov.b64 	{%r1271, %r1272}, %rd1588;
	shf.l.wrap.b32 	%r1273, %r1272, %r1271, 24;
	shf.l.wrap.b32 	%r1274, %r1271, %r1272, 24;
	mov.b64 	%rd1610, {%r1274, %r1273};
	mov.b64 	{%r1275, %r1276}, %rd1594;
	shf.l.wrap.b32 	%r1277, %r1275, %r1276, 8;
	shf.l.wrap.b32 	%r1278, %r1276, %r1275, 8;
	mov.b64 	%rd1611, {%r1278, %r1277};
	mov.b64 	{%r1279, %r1280}, %rd1586;
	shf.l.wrap.b32 	%r1281, %r1279, %r1280, 25;
	shf.l.wrap.b32 	%r1282, %r1280, %r1279, 25;
	mov.b64 	%rd1612, {%r1282, %r1281};
	mov.b64 	{%r1283, %r1284}, %rd1579;
	shf.l.wrap.b32 	%r1285, %r1284, %r1283, 11;
	shf.l.wrap.b32 	%r1286, %r1283, %r1284, 11;
	mov.b64 	%rd1613, {%r1286, %r1285};
	mov.b64 	{%r1287, %r1288}, %rd1577;
	shf.l.wrap.b32 	%r1289, %r1288, %r1287, 30;
	shf.l.wrap.b32 	%r1290, %r1287, %r1288, 30;
	mov.b64 	%rd1614, {%r1290, %r1289};
	mov.b64 	{%r1291, %r1292}, %rd1567;
	shf.l.wrap.b32 	%r1293, %r1291, %r1292, 18;
	shf.l.wrap.b32 	%r1294, %r1292, %r1291, 18;
	mov.b64 	%rd1615, {%r1294, %r1293};
	mov.b64 	{%r1295, %r1296}, %rd1593;
	shf.l.wrap.b32 	%r1297, %r1296, %r1295, 7;
	shf.l.wrap.b32 	%r1298, %r1295, %r1296, 7;
	mov.b64 	%rd1616, {%r1298, %r1297};
	mov.b64 	{%r1299, %r1300}, %rd1581;
	shf.l.wrap.b32 	%r1301, %r1300, %r1299, 29;
	shf.l.wrap.b32 	%r1302, %r1299, %r1300, 29;
	mov.b64 	%rd1617, {%r1302, %r1301};
	mov.b64 	{%r1303, %r1304}, %rd1592;
	shf.l.wrap.b32 	%r1305, %r1303, %r1304, 20;
	shf.l.wrap.b32 	%r1306, %r1304, %r1303, 20;
	mov.b64 	%rd1618, {%r1306, %r1305};
	mov.b64 	{%r1307, %r1308}, %rd1571;
	shf.l.wrap.b32 	%r1309, %r1308, %r1307, 12;
	shf.l.wrap.b32 	%r1310, %r1307, %r1308, 12;
	mov.b64 	%rd1619, {%r1310, %r1309};
	not.b64 	%rd1620, %rd1619;
	and.b64  	%rd1621, %rd1613, %rd1620;
	xor.b64  	%rd1622, %rd1563, %rd1621;
	not.b64 	%rd1623, %rd1613;
	and.b64  	%rd1624, %rd1601, %rd1623;
	xor.b64  	%rd1625, %rd1619, %rd1624;
	not.b64 	%rd1626, %rd1601;
	and.b64  	%rd1627, %rd1607, %rd1626;
	xor.b64  	%rd1628, %rd1613, %rd1627;
	not.b64 	%rd1629, %rd1607;
	and.b64  	%rd1630, %rd1563, %rd1629;
	xor.b64  	%rd1631, %rd1601, %rd1630;
	not.b64 	%rd1632, %rd1563;
	and.b64  	%rd1633, %rd1619, %rd1632;
	xor.b64  	%rd1634, %rd1607, %rd1633;
	not.b64 	%rd1635, %rd1618;
	and.b64  	%rd1636, %rd1597, %rd1635;
	xor.b64  	%rd1637, %rd1602, %rd1636;
	not.b64 	%rd1638, %rd1597;
	and.b64  	%rd1639, %rd1604, %rd1638;
	xor.b64  	%rd1640, %rd1618, %rd1639;
	not.b64 	%rd1641, %rd1604;
	and.b64  	%rd1642, %rd1617, %rd1641;
	xor.b64  	%rd1643, %rd1597, %rd1642;
	not.b64 	%rd1644, %rd1617;
	and.b64  	%rd1645, %rd1602, %rd1644;
	xor.b64  	%rd1646, %rd1604, %rd1645;
	not.b64 	%rd1647, %rd1602;
	and.b64  	%rd1648, %rd1618, %rd1647;
	xor.b64  	%rd1649, %rd1617, %rd1648;
	not.b64 	%rd1650, %rd1598;
	and.b64  	%rd1651, %rd1612, %rd1650;
	xor.b64  	%rd1652, %rd1596, %rd1651;
	not.b64 	%rd1653, %rd1612;
	and.b64  	%rd1654, %rd1611, %rd1653;
	xor.b64  	%rd1655, %rd1598, %rd1654;
	not.b64 	%rd1656, %rd1611;
	and.b64  	%rd1657, %rd1615, %rd1656;
	xor.b64  	%rd1658, %rd1612, %rd1657;
	not.b64 	%rd1659, %rd1615;
	and.b64  	%rd1660, %rd1596, %rd1659;
	xor.b64  	%rd1661, %rd1611, %rd1660;
	not.b64 	%rd1662, %rd1596;
	and.b64  	%rd1663, %rd1598, %rd1662;
	xor.b64  	%rd1664, %rd1615, %rd1663;
	not.b64 	%rd1665, %rd1603;
	and.b64  	%rd1666, %rd1599, %rd1665;
	xor.b64  	%rd1667, %rd1608, %rd1666;
	not.b64 	%rd1668, %rd1599;
	and.b64  	%rd1669, %rd1600, %rd1668;
	xor.b64  	%rd1670, %rd1603, %rd1669;
	not.b64 	%rd1671, %rd1600;
	and.b64  	%rd1672, %rd1610, %rd1671;
	xor.b64  	%rd1673, %rd1599, %rd1672;
	not.b64 	%rd1674, %rd1610;
	and.b64  	%rd1675, %rd1608, %rd1674;
	xor.b64  	%rd1676, %rd1600, %rd1675;
	not.b64 	%rd1677, %rd1608;
	and.b64  	%rd1678, %rd1603, %rd1677;
	xor.b64  	%rd1679, %rd1610, %rd1678;
	not.b64 	%rd1680, %rd1605;
	and.b64  	%rd1681, %rd1616, %rd1680;
	xor.b64  	%rd1682, %rd1614, %rd1681;
	not.b64 	%rd1683, %rd1616;
	and.b64  	%rd1684, %rd1609, %rd1683;
	xor.b64  	%rd1685, %rd1605, %rd1684;
	not.b64 	%rd1686, %rd1609;
	and.b64  	%rd1687, %rd1606, %rd1686;
	xor.b64  	%rd1688, %rd1616, %rd1687;
	not.b64 	%rd1689, %rd1606;
	and.b64  	%rd1690, %rd1614, %rd1689;
	xor.b64  	%rd1691, %rd1609, %rd1690;
	not.b64 	%rd1692, %rd1614;
	and.b64  	%rd1693, %rd1605, %rd1692;
	xor.b64  	%rd1694, %rd1606, %rd1693;
	xor.b64  	%rd1695, %rd1622, 2147516425;
	xor.b64  	%rd1696, %rd1637, %rd1695;
	xor.b64  	%rd1697, %rd1696, %rd1652;
	xor.b64  	%rd1698, %rd1697, %rd1667;
	xor.b64  	%rd1699, %rd1698, %rd1682;
	xor.b64  	%rd1700, %rd1640, %rd1625;
	xor.b64  	%rd1701, %rd1700, %rd1655;
	xor.b64  	%rd1702, %rd1701, %rd1670;
	xor.b64  	%rd1703, %rd1702, %rd1685;
	xor.b64  	%rd1704, %rd1643, %rd1628;
	xor.b64  	%rd1705, %rd1704, %rd1658;
	xor.b64  	%rd1706, %rd1705, %rd1673;
	xor.b64  	%rd1707, %rd1706, %rd1688;
	xor.b64  	%rd1708, %rd1646, %rd1631;
	xor.b64  	%rd1709, %rd1708, %rd1661;
	xor.b64  	%rd1710, %rd1709, %rd1676;
	xor.b64  	%rd1711, %rd1710, %rd1691;
	xor.b64  	%rd1712, %rd1649, %rd1634;
	xor.b64  	%rd1713, %rd1712, %rd1664;
	xor.b64  	%rd1714, %rd1713, %rd1679;
	xor.b64  	%rd1715, %rd1714, %rd1694;
	mov.b64 	{%r1311, %r1312}, %rd1703;
	shf.l.wrap.b32 	%r1313, %r1311, %r1312, 1;
	shf.l.wrap.b32 	%r1314, %r1312, %r1311, 1;
	mov.b64 	%rd1716, {%r1314, %r1313};
	xor.b64  	%rd1717, %rd1716, %rd1715;
	xor.b64  	%rd1718, %rd1717, %rd1695;
	xor.b64  	%rd1719, %rd1717, %rd1637;
	xor.b64  	%rd1720, %rd1717, %rd1652;
	xor.b64  	%rd1721, %rd1717, %rd1667;
	xor.b64  	%rd1722, %rd1717, %rd1682;
	mov.b64 	{%r1315, %r1316}, %rd1707;
	shf.l.wrap.b32 	%r1317, %r1315, %r1316, 1;
	shf.l.wrap.b32 	%r1318, %r1316, %r1315, 1;
	mov.b64 	%rd1723, {%r1318, %r1317};
	xor.b64  	%rd1724, %rd1723, %rd1699;
	xor.b64  	%rd1725, %rd1724, %rd1625;
	xor.b64  	%rd1726, %rd1724, %rd1640;
	xor.b64  	%rd1727, %rd1724, %rd1655;
	xor.b64  	%rd1728, %rd1724, %rd1670;
	xor.b64  	%rd1729, %rd1724, %rd1685;
	mov.b64 	{%r1319, %r1320}, %rd1711;
	shf.l.wrap.b32 	%r1321, %r1319, %r1320, 1;
	shf.l.wrap.b32 	%r1322, %r1320, %r1319, 1;
	mov.b64 	%rd1730, {%r1322, %r1321};
	xor.b64  	%rd1731, %rd1730, %rd1703;
	xor.b64  	%rd1732, %rd1731, %rd1628;
	xor.b64  	%rd1733, %rd1731, %rd1643;
	xor.b64  	%rd1734, %rd1731, %rd1658;
	xor.b64  	%rd1735, %rd1731, %rd1673;
	xor.b64  	%rd1736, %rd1731, %rd1688;
	mov.b64 	{%r1323, %r1324}, %rd1715;
	shf.l.wrap.b32 	%r1325, %r1323, %r1324, 1;
	shf.l.wrap.b32 	%r1326, %r1324, %r1323, 1;
	mov.b64 	%rd1737, {%r1326, %r1325};
	xor.b64  	%rd1738, %rd1737, %rd1707;
	xor.b64  	%rd1739, %rd1738, %rd1631;
	xor.b64  	%rd1740, %rd1738, %rd1646;
	xor.b64  	%rd1741, %rd1738, %rd1661;
	xor.b64  	%rd1742, %rd1738, %rd1676;
	xor.b64  	%rd1743, %rd1738, %rd1691;
	mov.b64 	{%r1327, %r1328}, %rd1699;
	shf.l.wrap.b32 	%r1329, %r1327, %r1328, 1;
	shf.l.wrap.b32 	%r1330, %r1328, %r1327, 1;
	mov.b64 	%rd1744, {%r1330, %r1329};
	xor.b64  	%rd1745, %rd1744, %rd1711;
	xor.b64  	%rd1746, %rd1745, %rd1634;
	xor.b64  	%rd1747, %rd1745, %rd1649;
	xor.b64  	%rd1748, %rd1745, %rd1664;
	xor.b64  	%rd1749, %rd1745, %rd1679;
	xor.b64  	%rd1750, %rd1745, %rd1694;
	mov.b64 	{%r1331, %r1332}, %rd1725;
	shf.l.wrap.b32 	%r1333, %r1331, %r1332, 1;
	shf.l.wrap.b32 	%r1334, %r1332, %r1331, 1;
	mov.b64 	%rd1751, {%r1334, %r1333};
	mov.b64 	{%r1335, %r1336}, %rd1720;
	shf.l.wrap.b32 	%r1337, %r1335, %r1336, 3;
	shf.l.wrap.b32 	%r1338, %r1336, %r1335, 3;
	mov.b64 	%rd1752, {%r1338, %r1337};
	mov.b64 	{%r1339, %r1340}, %rd1733;
	shf.l.wrap.b32 	%r1341, %r1339, %r1340, 6;
	shf.l.wrap.b32 	%r1342, %r1340, %r1339, 6;
	mov.b64 	%rd1753, {%r1342, %r1341};
	mov.b64 	{%r1343, %r1344}, %rd1727;
	shf.l.wrap.b32 	%r1345, %r1343, %r1344, 10;
	shf.l.wrap.b32 	%r1346, %r1344, %r1343, 10;
	mov.b64 	%rd1754, {%r1346, %r1345};
	mov.b64 	{%r1347, %r1348}, %rd1735;
	shf.l.wrap.b32 	%r1349, %r1347, %r1348, 15;
	shf.l.wrap.b32 	%r1350, %r1348, %r1347, 15;
	mov.b64 	%rd1755, {%r1350, %r1349};
	mov.b64 	{%r1351, %r1352}, %rd1742;
	shf.l.wrap.b32 	%r1353, %r1351, %r1352, 21;
	shf.l.wrap.b32 	%r1354, %r1352, %r1351, 21;
	mov.b64 	%rd1756, {%r1354, %r1353};
	mov.b64 	{%r1355, %r1356}, %rd1739;
	shf.l.wrap.b32 	%r1357, %r1355, %r1356, 28;
	shf.l.wrap.b32 	%r1358, %r1356, %r1355, 28;
	mov.b64 	%rd1757, {%r1358, %r1357};
	mov.b64 	{%r1359, %r1360}, %rd1719;
	shf.l.wrap.b32 	%r1361, %r1360, %r1359, 4;
	shf.l.wrap.b32 	%r1362, %r1359, %r1360, 4;
	mov.b64 	%rd1758, {%r1362, %r1361};
	mov.b64 	{%r1363, %r1364}, %rd1728;
	shf.l.wrap.b32 	%r1365, %r1364, %r1363, 13;
	shf.l.wrap.b32 	%r1366, %r1363, %r1364, 13;
	mov.b64 	%rd1759, {%r1366, %r1365};
	mov.b64 	{%r1367, %r1368}, %rd1740;
	shf.l.wrap.b32 	%r1369, %r1368, %r1367, 23;
	shf.l.wrap.b32 	%r1370, %r1367, %r1368, 23;
	mov.b64 	%rd1760, {%r1370, %r1369};
	mov.b64 	{%r1371, %r1372}, %rd1729;
	shf.l.wrap.b32 	%r1373, %r1371, %r1372, 2;
	shf.l.wrap.b32 	%r1374, %r1372, %r1371, 2;
	mov.b64 	%rd1761, {%r1374, %r1373};
	mov.b64 	{%r1375, %r1376}, %rd1750;
	shf.l.wrap.b32 	%r1377, %r1375, %r1376, 14;
	shf.l.wrap.b32 	%r1378, %r1376, %r1375, 14;
	mov.b64 	%rd1762, {%r1378, %r1377};
	mov.b64 	{%r1379, %r1380}, %rd1746;
	shf.l.wrap.b32 	%r1381, %r1379, %r1380, 27;
	shf.l.wrap.b32 	%r1382, %r1380, %r1379, 27;
	mov.b64 	%rd1763, {%r1382, %r1381};
	mov.b64 	{%r1383, %r1384}, %rd1721;
	shf.l.wrap.b32 	%r1385, %r1384, %r1383, 9;
	shf.l.wrap.b32 	%r1386, %r1383, %r1384, 9;
	mov.b64 	%rd1764, {%r1386, %r1385};
	mov.b64 	{%r1387, %r1388}, %rd1743;
	shf.l.wrap.b32 	%r1389, %r1388, %r1387, 24;
	shf.l.wrap.b32 	%r1390, %r1387, %r1388, 24;
	mov.b64 	%rd1765, {%r1390, %r1389};
	mov.b64 	{%r1391, %r1392}, %rd1749;
	shf.l.wrap.b32 	%r1393, %r1391, %r1392, 8;
	shf.l.wrap.b32 	%r1394, %r1392, %r1391, 8;
	mov.b64 	%rd1766, {%r1394, %r1393};
	mov.b64 	{%r1395, %r1396}, %rd1741;
	shf.l.wrap.b32 	%r1397, %r1395, %r1396, 25;
	shf.l.wrap.b32 	%r1398, %r1396, %r1395, 25;
	mov.b64 	%rd1767, {%r1398, %r1397};
	mov.b64 	{%r1399, %r1400}, %rd1734;
	shf.l.wrap.b32 	%r1401, %r1400, %r1399, 11;
	shf.l.wrap.b32 	%r1402, %r1399, %r1400, 11;
	mov.b64 	%rd1768, {%r1402, %r1401};
	mov.b64 	{%r1403, %r1404}, %rd1732;
	shf.l.wrap.b32 	%r1405, %r1404, %r1403, 30;
	shf.l.wrap.b32 	%r1406, %r1403, %r1404, 30;
	mov.b64 	%rd1769, {%r1406, %r1405};
	mov.b64 	{%r1407, %r1408}, %rd1722;
	shf.l.wrap.b32 	%r1409, %r1407, %r1408, 18;
	shf.l.wrap.b32 	%r1410, %r1408, %r1407, 18;
	mov.b64 	%rd1770, {%r1410, %r1409};
	mov.b64 	{%r1411, %r1412}, %rd1748;
	shf.l.wrap.b32 	%r1413, %r1412, %r1411, 7;
	shf.l.wrap.b32 	%r1414, %r1411, %r1412, 7;
	mov.b64 	%rd1771, {%r1414, %r1413};
	mov.b64 	{%r1415, %r1416}, %rd1736;
	shf.l.wrap.b32 	%r1417, %r1416, %r1415, 29;
	shf.l.wrap.b32 	%r1418, %r1415, %r1416, 29;
	mov.b64 	%rd1772, {%r1418, %r1417};
	mov.b64 	{%r1419, %r1420}, %rd1747;
	shf.l.wrap.b32 	%r1421, %r1419, %r1420, 20;
	shf.l.wrap.b32 	%r1422, %r1420, %r1419, 20;
	mov.b64 	%rd1773, {%r1422, %r1421};
	mov.b64 	{%r1423, %r1424}, %rd1726;
	shf.l.wrap.b32 	%r1425, %r1424, %r1423, 12;
	shf.l.wrap.b32 	%r1426, %r1423, %r1424, 12;
	mov.b64 	%rd1774, {%r1426, %r1425};
	not.b64 	%rd1775, %rd1774;
	and.b64  	%rd1776, %rd1768, %rd1775;
	xor.b64  	%rd1777, %rd1718, %rd1776;
	not.b64 	%rd1778, %rd1768;
	and.b64  	%rd1779, %rd1756, %rd1778;
	xor.b64  	%rd1780, %rd1774, %rd1779;
	not.b64 	%rd1781, %rd1756;
	and.b64  	%rd1782, %rd1762, %rd1781;
	xor.b64  	%rd1783, %rd1768, %rd1782;
	not.b64 	%rd1784, %rd1762;
	and.b64  	%rd1785, %rd1718, %rd1784;
	xor.b64  	%rd1786, %rd1756, %rd1785;
	not.b64 	%rd1787, %rd1718;
	and.b64  	%rd1788, %rd1774, %rd1787;
	xor.b64  	%rd1789, %rd1762, %rd1788;
	not.b64 	%rd1790, %rd1773;
	and.b64  	%rd1791, %rd1752, %rd1790;
	xor.b64  	%rd1792, %rd1757, %rd1791;
	not.b64 	%rd1793, %rd1752;
	and.b64  	%rd1794, %rd1759, %rd1793;
	xor.b64  	%rd1795, %rd1773, %rd1794;
	not.b64 	%rd1796, %rd1759;
	and.b64  	%rd1797, %rd1772, %rd1796;
	xor.b64  	%rd1798, %rd1752, %rd1797;
	not.b64 	%rd1799, %rd1772;
	and.b64  	%rd1800, %rd1757, %rd1799;
	xor.b64  	%rd1801, %rd1759, %rd1800;
	not.b64 	%rd1802, %rd1757;
	and.b64  	%rd1803, %rd1773, %rd1802;
	xor.b64  	%rd1804, %rd1772, %rd1803;
	not.b64 	%rd1805, %rd1753;
	and.b64  	%rd1806, %rd1767, %rd1805;
	xor.b64  	%rd1807, %rd1751, %rd1806;
	not.b64 	%rd1808, %rd1767;
	and.b64  	%rd1809, %rd1766, %rd1808;
	xor.b64  	%rd1810, %rd1753, %rd1809;
	not.b64 	%rd1811, %rd1766;
	and.b64  	%rd1812, %rd1770, %rd1811;
	xor.b64  	%rd1813, %rd1767, %rd1812;
	not.b64 	%rd1814, %rd1770;
	and.b64  	%rd1815, %rd1751, %rd1814;
	xor.b64  	%rd1816, %rd1766, %rd1815;
	not.b64 	%rd1817, %rd1751;
	and.b64  	%rd1818, %rd1753, %rd1817;
	xor.b64  	%rd1819, %rd1770, %rd1818;
	not.b64 	%rd1820, %rd1758;
	and.b64  	%rd1821, %rd1754, %rd1820;
	xor.b64  	%rd1822, %rd1763, %rd1821;
	not.b64 	%rd1823, %rd1754;
	and.b64  	%rd1824, %rd1755, %rd1823;
	xor.b64  	%rd1825, %rd1758, %rd1824;
	not.b64 	%rd1826, %rd1755;
	and.b64  	%rd1827, %rd1765, %rd1826;
	xor.b64  	%rd1828, %rd1754, %rd1827;
	not.b64 	%rd1829, %rd1765;
	and.b64  	%rd1830, %rd1763, %rd1829;
	xor.b64  	%rd1831, %rd1755, %rd1830;
	not.b64 	%rd1832, %rd1763;
	and.b64  	%rd1833, %rd1758, %rd1832;
	xor.b64  	%rd1834, %rd1765, %rd1833;
	not.b64 	%rd1835, %rd1760;
	and.b64  	%rd1836, %rd1771, %rd1835;
	xor.b64  	%rd1837, %rd1769, %rd1836;
	not.b64 	%rd1838, %rd1771;
	and.b64  	%rd1839, %rd1764, %rd1838;
	xor.b64  	%rd1840, %rd1760, %rd1839;
	not.b64 	%rd1841, %rd1764;
	and.b64  	%rd1842, %rd1761, %rd1841;
	xor.b64  	%rd1843, %rd1771, %rd1842;
	not.b64 	%rd1844, %rd1761;
	and.b64  	%rd1845, %rd1769, %rd1844;
	xor.b64  	%rd1846, %rd1764, %rd1845;
	not.b64 	%rd1847, %rd1769;
	and.b64  	%rd1848, %rd1760, %rd1847;
	xor.b64  	%rd1849, %rd1761, %rd1848;
	xor.b64  	%rd1850, %rd1777, 2147483658;
	xor.b64  	%rd1851, %rd1792, %rd1850;
	xor.b64  	%rd1852, %rd1851, %rd1807;
	xor.b64  	%rd1853, %rd1852, %rd1822;
	xor.b64  	%rd1854, %rd1853, %rd1837;
	xor.b64  	%rd1855, %rd1795, %rd1780;
	xor.b64  	%rd1856, %rd1855, %rd1810;
	xor.b64  	%rd1857, %rd1856, %rd1825;
	xor.b64  	%rd1858, %rd1857, %rd1840;
	xor.b64  	%rd1859, %rd1798, %rd1783;
	xor.b64  	%rd1860, %rd1859, %rd1813;
	xor.b64  	%rd1861, %rd1860, %rd1828;
	xor.b64  	%rd1862, %rd1861, %rd1843;
	xor.b64  	%rd1863, %rd1801, %rd1786;
	xor.b64  	%rd1864, %rd1863, %rd1816;
	xor.b64  	%rd1865, %rd1864, %rd1831;
	xor.b64  	%rd1866, %rd1865, %rd1846;
	xor.b64  	%rd1867, %rd1804, %rd1789;
	xor.b64  	%rd1868, %rd1867, %rd1819;
	xor.b64  	%rd1869, %rd1868, %rd1834;
	xor.b64  	%rd1870, %rd1869, %rd1849;
	mov.b64 	{%r1427, %r1428}, %rd1858;
	shf.l.wrap.b32 	%r1429, %r1427, %r1428, 1;
	shf.l.wrap.b32 	%r1430, %r1428, %r1427, 1;
	mov.b64 	%rd1871, {%r1430, %r1429};
	xor.b64  	%rd1872, %rd1871, %rd1870;
	xor.b64  	%rd1873, %rd1872, %rd1850;
	xor.b64  	%rd1874, %rd1872, %rd1792;
	xor.b64  	%rd1875, %rd1872, %rd1807;
	xor.b64  	%rd1876, %rd1872, %rd1822;
	xor.b64  	%rd1877, %rd1872, %rd1837;
	mov.b64 	{%r1431, %r1432}, %rd1862;
	shf.l.wrap.b32 	%r1433, %r1431, %r1432, 1;
	shf.l.wrap.b32 	%r1434, %r1432, %r1431, 1;
	mov.b64 	%rd1878, {%r1434, %r1433};
	xor.b64  	%rd1879, %rd1878, %rd1854;
	xor.b64  	%rd1880, %rd1879, %rd1780;
	xor.b64  	%rd1881, %rd1879, %rd1795;
	xor.b64  	%rd1882, %rd1879, %rd1810;
	xor.b64  	%rd1883, %rd1879, %rd1825;
	xor.b64  	%rd1884, %rd1879, %rd1840;
	mov.b64 	{%r1435, %r1436}, %rd1866;
	shf.l.wrap.b32 	%r1437, %r1435, %r1436, 1;
	shf.l.wrap.b32 	%r1438, %r1436, %r1435, 1;
	mov.b64 	%rd1885, {%r1438, %r1437};
	xor.b64  	%rd1886, %rd1885, %rd1858;
	xor.b64  	%rd1887, %rd1886, %rd1783;
	xor.b64  	%rd1888, %rd1886, %rd1798;
	xor.b64  	%rd1889, %rd1886, %rd1813;
	xor.b64  	%rd1890, %rd1886, %rd1828;
	xor.b64  	%rd1891, %rd1886, %rd1843;
	mov.b64 	{%r1439, %r1440}, %rd1870;
	shf.l.wrap.b32 	%r1441, %r1439, %r1440, 1;
	shf.l.wrap.b32 	%r1442, %r1440, %r1439, 1;
	mov.b64 	%rd1892, {%r1442, %r1441};
	xor.b64  	%rd1893, %rd1892, %rd1862;
	xor.b64  	%rd1894, %rd1893, %rd1786;
	xor.b64  	%rd1895, %rd1893, %rd1801;
	xor.b64  	%rd1896, %rd1893, %rd1816;
	xor.b64  	%rd1897, %rd1893, %rd1831;
	xor.b64  	%rd1898, %rd1893, %rd1846;
	mov.b64 	{%r1443, %r1444}, %rd1854;
	shf.l.wrap.b32 	%r1445, %r1443, %r1444, 1;
	shf.l.wrap.b32 	%r1446, %r1444, %r1443, 1;
	mov.b64 	%rd1899, {%r1446, %r1445};
	xor.b64  	%rd1900, %rd1899, %rd1866;
	xor.b64  	%rd1901, %rd1900, %rd1789;
	xor.b64  	%rd1902, %rd1900, %rd1804;
	xor.b64  	%rd1903, %rd1900, %rd1819;
	xor.b64  	%rd1904, %rd1900, %rd1834;
	xor.b64  	%rd1905, %rd1900, %rd1849;
	mov.b64 	{%r1447, %r1448}, %rd1880;
	shf.l.wrap.b32 	%r1449, %r1447, %r1448, 1;
	shf.l.wrap.b32 	%r1450, %r1448, %r1447, 1;
	mov.b64 	%rd1906, {%r1450, %r1449};
	mov.b64 	{%r1451, %r1452}, %rd1875;
	shf.l.wrap.b32 	%r1453, %r1451, %r1452, 3;
	shf.l.wrap.b32 	%r1454, %r1452, %r1451, 3;
	mov.b64 	%rd1907, {%r1454, %r1453};
	mov.b64 	{%r1455, %r1456}, %rd1888;
	shf.l.wrap.b32 	%r1457, %r1455, %r1456, 6;
	shf.l.wrap.b32 	%r1458, %r1456, %r1455, 6;
	mov.b64 	%rd1908, {%r1458, %r1457};
	mov.b64 	{%r1459, %r1460}, %rd1882;
	shf.l.wrap.b32 	%r1461, %r1459, %r1460, 10;
	shf.l.wrap.b32 	%r1462, %r1460, %r1459, 10;
	mov.b64 	%rd1909, {%r1462, %r1461};
	mov.b64 	{%r1463, %r1464}, %rd1890;
	shf.l.wrap.b32 	%r1465, %r1463, %r1464, 15;
	shf.l.wrap.b32 	%r1466, %r1464, %r1463, 15;
	mov.b64 	%rd1910, {%r1466, %r1465};
	mov.b64 	{%r1467, %r1468}, %rd1897;
	shf.l.wrap.b32 	%r1469, %r1467, %r1468, 21;
	shf.l.wrap.b32 	%r1470, %r1468, %r1467, 21;
	mov.b64 	%rd1911, {%r1470, %r1469};
	mov.b64 	{%r1471, %r1472}, %rd1894;
	shf.l.wrap.b32 	%r1473, %r1471, %r1472, 28;
	shf.l.wrap.b32 	%r1474, %r1472, %r1471, 28;
	mov.b64 	%rd1912, {%r1474, %r1473};
	mov.b64 	{%r1475, %r1476}, %rd1874;
	shf.l.wrap.b32 	%r1477, %r1476, %r1475, 4;
	shf.l.wrap.b32 	%r1478, %r1475, %r1476, 4;
	mov.b64 	%rd1913, {%r1478, %r1477};
	mov.b64 	{%r1479, %r1480}, %rd1883;
	shf.l.wrap.b32 	%r1481, %r1480, %r1479, 13;
	shf.l.wrap.b32 	%r1482, %r1479, %r1480, 13;
	mov.b64 	%rd1914, {%r1482, %r1481};
	mov.b64 	{%r1483, %r1484}, %rd1895;
	shf.l.wrap.b32 	%r1485, %r1484, %r1483, 23;
	shf.l.wrap.b32 	%r1486, %r1483, %r1484, 23;
	mov.b64 	%rd1915, {%r1486, %r1485};
	mov.b64 	{%r1487, %r1488}, %rd1884;
	shf.l.wrap.b32 	%r1489, %r1487, %r1488, 2;
	shf.l.wrap.b32 	%r1490, %r1488, %r1487, 2;
	mov.b64 	%rd1916, {%r1490, %r1489};
	mov.b64 	{%r1491, %r1492}, %rd1905;
	shf.l.wrap.b32 	%r1493, %r1491, %r1492, 14;
	shf.l.wrap.b32 	%r1494, %r1492, %r1491, 14;
	mov.b64 	%rd1917, {%r1494, %r1493};
	mov.b64 	{%r1495, %r1496}, %rd1901;
	shf.l.wrap.b32 	%r1497, %r1495, %r1496, 27;
	shf.l.wrap.b32 	%r1498, %r1496, %r1495, 27;
	mov.b64 	%rd1918, {%r1498, %r1497};
	mov.b64 	{%r1499, %r1500}, %rd1876;
	shf.l.wrap.b32 	%r1501, %r1500, %r1499, 9;
	shf.l.wrap.b32 	%r1502, %r1499, %r1500, 9;
	mov.b64 	%rd1919, {%r1502, %r1501};
	mov.b64 	{%r1503, %r1504}, %rd1898;
	shf.l.wrap.b32 	%r1505, %r1504, %r1503, 24;
	shf.l.wrap.b32 	%r1506, %r1503, %r1504, 24;
	mov.b64 	%rd1920, {%r1506, %r1505};
	mov.b64 	{%r1507, %r1508}, %rd1904;
	shf.l.wrap.b32 	%r1509, %r1507, %r1508, 8;
	shf.l.wrap.b32 	%r1510, %r1508, %r1507, 8;
	mov.b64 	%rd1921, {%r1510, %r1509};
	mov.b64 	{%r1511, %r1512}, %rd1896;
	shf.l.wrap.b32 	%r1513, %r1511, %r1512, 25;
	shf.l.wrap.b32 	%r1514, %r1512, %r1511, 25;
	mov.b64 	%rd1922, {%r1514, %r1513};
	mov.b64 	{%r1515, %r1516}, %rd1889;
	shf.l.wrap.b32 	%r1517, %r1516, %r1515, 11;
	shf.l.wrap.b32 	%r1518, %r1515, %r1516, 11;
	mov.b64 	%rd1923, {%r1518, %r1517};
	mov.b64 	{%r1519, %r1520}, %rd1887;
	shf.l.wrap.b32 	%r1521, %r1520, %r1519, 30;
	shf.l.wrap.b32 	%r1522, %r1519, %r1520, 30;
	mov.b64 	%rd1924, {%r1522, %r1521};
	mov.b64 	{%r1523, %r1524}, %rd1877;
	shf.l.wrap.b32 	%r1525, %r1523, %r1524, 18;
	shf.l.wrap.b32 	%r1526, %r1524, %r1523, 18;
	mov.b64 	%rd1925, {%r1526, %r1525};
	mov.b64 	{%r1527, %r1528}, %rd1903;
	shf.l.wrap.b32 	%r1529, %r1528, %r1527, 7;
	shf.l.wrap.b32 	%r1530, %r1527, %r1528, 7;
	mov.b64 	%rd1926, {%r1530, %r1529};
	mov.b64 	{%r1531, %r1532}, %rd1891;
	shf.l.wrap.b32 	%r1533, %r1532, %r1531, 29;
	shf.l.wrap.b32 	%r1534, %r1531, %r1532, 29;
	mov.b64 	%rd1927, {%r1534, %r1533};
	mov.b64 	{%r1535, %r1536}, %rd1902;
	shf.l.wrap.b32 	%r1537, %r1535, %r1536, 20;
	shf.l.wrap.b32 	%r1538, %r1536, %r1535, 20;
	mov.b64 	%rd1928, {%r1538, %r1537};
	mov.b64 	{%r1539, %r1540}, %rd1881;
	shf.l.wrap.b32 	%r1541, %r1540, %r1539, 12;
	shf.l.wrap.b32 	%r1542, %r1539, %r1540, 12;
	mov.b64 	%rd1929, {%r1542, %r1541};
	not.b64 	%rd1930, %rd1929;
	and.b64  	%rd1931, %rd1923, %rd1930;
	xor.b64  	%rd1932, %rd1873, %rd1931;
	not.b64 	%rd1933, %rd1923;
	and.b64  	%rd1934, %rd1911, %rd1933;
	xor.b64  	%rd1935, %rd1929, %rd1934;
	not.b64 	%rd1936, %rd1911;
	and.b64  	%rd1937, %rd1917, %rd1936;
	xor.b64  	%rd1938, %rd1923, %rd1937;
	not.b64 	%rd1939, %rd1917;
	and.b64  	%rd1940, %rd1873, %rd1939;
	xor.b64  	%rd1941, %rd1911, %rd1940;
	not.b64 	%rd1942, %rd1873;
	and.b64  	%rd1943, %rd1929, %rd1942;
	xor.b64  	%rd1944, %rd1917, %rd1943;
	not.b64 	%rd1945, %rd1928;
	and.b64  	%rd1946, %rd1907, %rd1945;
	xor.b64  	%rd1947, %rd1912, %rd1946;
	not.b64 	%rd1948, %rd1907;
	and.b64  	%rd1949, %rd1914, %rd1948;
	xor.b64  	%rd1950, %rd1928, %rd1949;
	not.b64 	%rd1951, %rd1914;
	and.b64  	%rd1952, %rd1927, %rd1951;
	xor.b64  	%rd1953, %rd1907, %rd1952;
	not.b64 	%rd1954, %rd1927;
	and.b64  	%rd1955, %rd1912, %rd1954;
	xor.b64  	%rd1956, %rd1914, %rd1955;
	not.b64 	%rd1957, %rd1912;
	and.b64  	%rd1958, %rd1928, %rd1957;
	xor.b64  	%rd1959, %rd1927, %rd1958;
	not.b64 	%rd1960, %rd1908;
	and.b64  	%rd1961, %rd1922, %rd1960;
	xor.b64  	%rd1962, %rd1906, %rd1961;
	not.b64 	%rd1963, %rd1922;
	and.b64  	%rd1964, %rd1921, %rd1963;
	xor.b64  	%rd1965, %rd1908, %rd1964;
	not.b64 	%rd1966, %rd1921;
	and.b64  	%rd1967, %rd1925, %rd1966;
	xor.b64  	%rd1968, %rd1922, %rd1967;
	not.b64 	%rd1969, %rd1925;
	and.b64  	%rd1970, %rd1906, %rd1969;
	xor.b64  	%rd1971, %rd1921, %rd1970;
	not.b64 	%rd1972, %rd1906;
	and.b64  	%rd1973, %rd1908, %rd1972;
	xor.b64  	%rd1974, %rd1925, %rd1973;
	not.b64 	%rd1975, %rd1913;
	and.b64  	%rd1976, %rd1909, %rd1975;
	xor.b64  	%rd1977, %rd1918, %rd1976;
	not.b64 	%rd1978, %rd1909;
	and.b64  	%rd1979, %rd1910, %rd1978;
	xor.b64  	%rd1980, %rd1913, %rd1979;
	not.b64 	%rd1981, %rd1910;
	and.b64  	%rd1982, %rd1920, %rd1981;
	xor.b64  	%rd1983, %rd1909, %rd1982;
	not.b64 	%rd1984, %rd1920;
	and.b64  	%rd1985, %rd1918, %rd1984;
	xor.b64  	%rd1986, %rd1910, %rd1985;
	not.b64 	%rd1987, %rd1918;
	and.b64  	%rd1988, %rd1913, %rd1987;
	xor.b64  	%rd1989, %rd1920, %rd1988;
	not.b64 	%rd1990, %rd1915;
	and.b64  	%rd1991, %rd1926, %rd1990;
	xor.b64  	%rd1992, %rd1924, %rd1991;
	not.b64 	%rd1993, %rd1926;
	and.b64  	%rd1994, %rd1919, %rd1993;
	xor.b64  	%rd1995, %rd1915, %rd1994;
	not.b64 	%rd1996, %rd1919;
	and.b64  	%rd1997, %rd1916, %rd1996;
	xor.b64  	%rd1998, %rd1926, %rd1997;
	not.b64 	%rd1999, %rd1916;
	and.b64  	%rd2000, %rd1924, %rd1999;
	xor.b64  	%rd2001, %rd1919, %rd2000;
	not.b64 	%rd2002, %rd1924;
	and.b64  	%rd2003, %rd1915, %rd2002;
	xor.b64  	%rd2004, %rd1916, %rd2003;
	xor.b64  	%rd2005, %rd1932, 2147516555;
	xor.b64  	%rd2006, %rd1947, %rd2005;
	xor.b64  	%rd2007, %rd2006, %rd1962;
	xor.b64  	%rd2008, %rd2007, %rd1977;
	xor.b64  	%rd2009, %rd2008, %rd1992;
	xor.b64  	%rd2010, %rd1950, %rd1935;
	xor.b64  	%rd2011, %rd2010, %rd1965;
	xor.b64  	%rd2012, %rd2011, %rd1980;
	xor.b64  	%rd2013, %rd2012, %rd1995;
	xor.b64  	%rd2014, %rd1953, %rd1938;
	xor.b64  	%rd2015, %rd2014, %rd1968;
	xor.b64  	%rd2016, %rd2015, %rd1983;
	xor.b64  	%rd2017, %rd2016, %rd1998;
	xor.b64  	%rd2018, %rd1956, %rd1941;
	xor.b64  	%rd2019, %rd2018, %rd1971;
	xor.b64  	%rd2020, %rd2019, %rd1986;
	xor.b64  	%rd2021, %rd2020, %rd2001;
	xor.b64  	%rd2022, %rd1959, %rd1944;
	xor.b64  	%rd2023, %rd2022, %rd1974;
	xor.b64  	%rd2024, %rd2023, %rd1989;
	xor.b64  	%rd2025, %rd2024, %rd2004;
	mov.b64 	{%r1543, %r1544}, %rd2013;
	shf.l.wrap.b32 	%r1545, %r1543, %r1544, 1;
	shf.l.wrap.b32 	%r1546, %r1544, %r1543, 1;
	mov.b64 	%rd2026, {%r1546, %r1545};
	xor.b64  	%rd2027, %rd2026, %rd2025;
	xor.b64  	%rd2028, %rd2027, %rd2005;
	xor.b64  	%rd2029, %rd2027, %rd1947;
	xor.b64  	%rd2030, %rd2027, %rd1962;
	xor.b64  	%rd2031, %rd2027, %rd1977;
	xor.b64  	%rd2032, %rd2027, %rd1992;
	mov.b64 	{%r1547, %r1548}, %rd2017;
	shf.l.wrap.b32 	%r1549, %r1547, %r1548, 1;
	shf.l.wrap.b32 	%r1550, %r1548, %r1547, 1;
	mov.b64 	%rd2033, {%r1550, %r1549};
	xor.b64  	%rd2034, %rd2033, %rd2009;
	xor.b64  	%rd2035, %rd2034, %rd1935;
	xor.b64  	%rd2036, %rd2034, %rd1950;
	xor.b64  	%rd2037, %rd2034, %rd1965;
	xor.b64  	%rd2038, %rd2034, %rd1980;
	xor.b64  	%rd2039, %rd2034, %rd1995;
	mov.b64 	{%r1551, %r1552}, %rd2021;
	shf.l.wrap.b32 	%r1553, %r1551, %r1552, 1;
	shf.l.wrap.b32 	%r1554, %r1552, %r1551, 1;
	mov.b64 	%rd2040, {%r1554, %r1553};
	xor.b64  	%rd2041, %rd2040, %rd2013;
	xor.b64  	%rd2042, %rd2041, %rd1938;
	xor.b64  	%rd2043, %rd2041, %rd1953;
	xor.b64  	%rd2044, %rd2041, %rd1968;
	xor.b64  	%rd2045, %rd2041, %rd1983;
	xor.b64  	%rd2046, %rd2041, %rd1998;
	mov.b64 	{%r1555, %r1556}, %rd2025;
	shf.l.wrap.b32 	%r1557, %r1555, %r1556, 1;
	shf.l.wrap.b32 	%r1558, %r1556, %r1555, 1;
	mov.b64 	%rd2047, {%r1558, %r1557};
	xor.b64  	%rd2048, %rd2047, %rd2017;
	xor.b64  	%rd2049, %rd2048, %rd1941;
	xor.b64  	%rd2050, %rd2048, %rd1956;
	xor.b64  	%rd2051, %rd2048, %rd1971;
	xor.b64  	%rd2052, %rd2048, %rd1986;
	xor.b64  	%rd2053, %rd2048, %rd2001;
	mov.b64 	{%r1559, %r1560}, %rd2009;
	shf.l.wrap.b32 	%r1561, %r1559, %r1560, 1;
	shf.l.wrap.b32 	%r1562, %r1560, %r1559, 1;
	mov.b64 	%rd2054, {%r1562, %r1561};
	xor.b64  	%rd2055, %rd2054, %rd2021;
	xor.b64  	%rd2056, %rd2055, %rd1944;
	xor.b64  	%rd2057, %rd2055, %rd1959;
	xor.b64  	%rd2058, %rd2055, %rd1974;
	xor.b64  	%rd2059, %rd2055, %rd1989;
	xor.b64  	%rd2060, %rd2055, %rd2004;
	mov.b64 	{%r1563, %r1564}, %rd2035;
	shf.l.wrap.b32 	%r1565, %r1563, %r1564, 1;
	shf.l.wrap.b32 	%r1566, %r1564, %r1563, 1;
	mov.b64 	%rd2061, {%r1566, %r1565};
	mov.b64 	{%r1567, %r1568}, %rd2030;
	shf.l.wrap.b32 	%r1569, %r1567, %r1568, 3;
	shf.l.wrap.b32 	%r1570, %r1568, %r1567, 3;
	mov.b64 	%rd2062, {%r1570, %r1569};
	mov.b64 	{%r1571, %r1572}, %rd2043;
	shf.l.wrap.b32 	%r1573, %r1571, %r1572, 6;
	shf.l.wrap.b32 	%r1574, %r1572, %r1571, 6;
	mov.b64 	%rd2063, {%r1574, %r1573};
	mov.b64 	{%r1575, %r1576}, %rd2037;
	shf.l.wrap.b32 	%r1577, %r1575, %r1576, 10;
	shf.l.wrap.b32 	%r1578, %r1576, %r1575, 10;
	mov.b64 	%rd2064, {%r1578, %r1577};
	mov.b64 	{%r1579, %r1580}, %rd2045;
	shf.l.wrap.b32 	%r1581, %r1579, %r1580, 15;
	shf.l.wrap.b32 	%r1582, %r1580, %r1579, 15;
	mov.b64 	%rd2065, {%r1582, %r1581};
	mov.b64 	{%r1583, %r1584}, %rd2052;
	shf.l.wrap.b32 	%r1585, %r1583, %r1584, 21;
	shf.l.wrap.b32 	%r1586, %r1584, %r1583, 21;
	mov.b64 	%rd2066, {%r1586, %r1585};
	mov.b64 	{%r1587, %r1588}, %rd2049;
	shf.l.wrap.b32 	%r1589, %r1587, %r1588, 28;
	shf.l.wrap.b32 	%r1590, %r1588, %r1587, 28;
	mov.b64 	%rd2067, {%r1590, %r1589};
	mov.b64 	{%r1591, %r1592}, %rd2029;
	shf.l.wrap.b32 	%r1593, %r1592, %r1591, 4;
	shf.l.wrap.b32 	%r1594, %r1591, %r1592, 4;
	mov.b64 	%rd2068, {%r1594, %r1593};
	mov.b64 	{%r1595, %r1596}, %rd2038;
	shf.l.wrap.b32 	%r1597, %r1596, %r1595, 13;
	shf.l.wrap.b32 	%r1598, %r1595, %r1596, 13;
	mov.b64 	%rd2069, {%r1598, %r1597};
	mov.b64 	{%r1599, %r1600}, %rd2050;
	shf.l.wrap.b32 	%r1601, %r1600, %r1599, 23;
	shf.l.wrap.b32 	%r1602, %r1599, %r1600, 23;
	mov.b64 	%rd2070, {%r1602, %r1601};
	mov.b64 	{%r1603, %r1604}, %rd2039;
	shf.l.wrap.b32 	%r1605, %r1603, %r1604, 2;
	shf.l.wrap.b32 	%r1606, %r1604, %r1603, 2;
	mov.b64 	%rd2071, {%r1606, %r1605};
	mov.b64 	{%r1607, %r1608}, %rd2060;
	shf.l.wrap.b32 	%r1609, %r1607, %r1608, 14;
	shf.l.wrap.b32 	%r1610, %r1608, %r1607, 14;
	mov.b64 	%rd2072, {%r1610, %r1609};
	mov.b64 	{%r1611, %r1612}, %rd2056;
	shf.l.wrap.b32 	%r1613, %r1611, %r1612, 27;
	shf.l.wrap.b32 	%r1614, %r1612, %r1611, 27;
	mov.b64 	%rd2073, {%r1614, %r1613};
	mov.b64 	{%r1615, %r1616}, %rd2031;
	shf.l.wrap.b32 	%r1617, %r1616, %r1615, 9;
	shf.l.wrap.b32 	%r1618, %r1615, %r1616, 9;
	mov.b64 	%rd2074, {%r1618, %r1617};
	mov.b64 	{%r1619, %r1620}, %rd2053;
	shf.l.wrap.b32 	%r1621, %r1620, %r1619, 24;
	shf.l.wrap.b32 	%r1622, %r1619, %r1620, 24;
	mov.b64 	%rd2075, {%r1622, %r1621};
	mov.b64 	{%r1623, %r1624}, %rd2059;
	shf.l.wrap.b32 	%r1625, %r1623, %r1624, 8;
	shf.l.wrap.b32 	%r1626, %r1624, %r1623, 8;
	mov.b64 	%rd2076, {%r1626, %r1625};
	mov.b64 	{%r1627, %r1628}, %rd2051;
	shf.l.wrap.b32 	%r1629, %r1627, %r1628, 25;
	shf.l.wrap.b32 	%r1630, %r1628, %r1627, 25;
	mov.b64 	%rd2077, {%r1630, %r1629};
	mov.b64 	{%r1631, %r1632}, %rd2044;
	shf.l.wrap.b32 	%r1633, %r1632, %r1631, 11;
	shf.l.wrap.b32 	%r1634, %r1631, %r1632, 11;
	mov.b64 	%rd2078, {%r1634, %r1633};
	mov.b64 	{%r1635, %r1636}, %rd2042;
	shf.l.wrap.b32 	%r1637, %r1636, %r1635, 30;
	shf.l.wrap.b32 	%r1638, %r1635, %r1636, 30;
	mov.b64 	%rd2079, {%r1638, %r1637};
	mov.b64 	{%r1639, %r1640}, %rd2032;
	shf.l.wrap.b32 	%r1641, %r1639, %r1640, 18;
	shf.l.wrap.b32 	%r1642, %r1640, %r1639, 18;
	mov.b64 	%rd2080, {%r1642, %r1641};
	mov.b64 	{%r1643, %r1644}, %rd2058;
	shf.l.wrap.b32 	%r1645, %r1644, %r1643, 7;
	shf.l.wrap.b32 	%r1646, %r1643, %r1644, 7;
	mov.b64 	%rd2081, {%r1646, %r1645};
	mov.b64 	{%r1647, %r1648}, %rd2046;
	shf.l.wrap.b32 	%r1649, %r1648, %r1647, 29;
	shf.l.wrap.b32 	%r1650, %r1647, %r1648, 29;
	mov.b64 	%rd2082, {%r1650, %r1649};
	mov.b64 	{%r1651, %r1652}, %rd2057;
	shf.l.wrap.b32 	%r1653, %r1651, %r1652, 20;
	shf.l.wrap.b32 	%r1654, %r1652, %r1651, 20;
	mov.b64 	%rd2083, {%r1654, %r1653};
	mov.b64 	{%r1655, %r1656}, %rd2036;
	shf.l.wrap.b32 	%r1657, %r1656, %r1655, 12;
	shf.l.wrap.b32 	%r1658, %r1655, %r1656, 12;
	mov.b64 	%rd2084, {%r1658, %r1657};
	not.b64 	%rd2085, %rd2084;
	and.b64  	%rd2086, %rd2078, %rd2085;
	xor.b64  	%rd2087, %rd2028, %rd2086;
	not.b64 	%rd2088, %rd2078;
	and.b64  	%rd2089, %rd2066, %rd2088;
	xor.b64  	%rd2090, %rd2084, %rd2089;
	not.b64 	%rd2091, %rd2066;
	and.b64  	%rd2092, %rd2072, %rd2091;
	xor.b64  	%rd2093, %rd2078, %rd2092;
	not.b64 	%rd2094, %rd2072;
	and.b64  	%rd2095, %rd2028, %rd2094;
	xor.b64  	%rd2096, %rd2066, %rd2095;
	not.b64 	%rd2097, %rd2028;
	and.b64  	%rd2098, %rd2084, %rd2097;
	xor.b64  	%rd2099, %rd2072, %rd2098;
	not.b64 	%rd2100, %rd2083;
	and.b64  	%rd2101, %rd2062, %rd2100;
	xor.b64  	%rd2102, %rd2067, %rd2101;
	not.b64 	%rd2103, %rd2062;
	and.b64  	%rd2104, %rd2069, %rd2103;
	xor.b64  	%rd2105, %rd2083, %rd2104;
	not.b64 	%rd2106, %rd2069;
	and.b64  	%rd2107, %rd2082, %rd2106;
	xor.b64  	%rd2108, %rd2062, %rd2107;
	not.b64 	%rd2109, %rd2082;
	and.b64  	%rd2110, %rd2067, %rd2109;
	xor.b64  	%rd2111, %rd2069, %rd2110;
	not.b64 	%rd2112, %rd2067;
	and.b64  	%rd2113, %rd2083, %rd2112;
	xor.b64  	%rd2114, %rd2082, %rd2113;
	not.b64 	%rd2115, %rd2063;
	and.b64  	%rd2116, %rd2077, %rd2115;
	xor.b64  	%rd2117, %rd2061, %rd2116;
	not.b64 	%rd2118, %rd2077;
	and.b64  	%rd2119, %rd2076, %rd2118;
	xor.b64  	%rd2120, %rd2063, %rd2119;
	not.b64 	%rd2121, %rd2076;
	and.b64  	%rd2122, %rd2080, %rd2121;
	xor.b64  	%rd2123, %rd2077, %rd2122;
	not.b64 	%rd2124, %rd2080;
	and.b64  	%rd2125, %rd2061, %rd2124;
	xor.b64  	%rd2126, %rd2076, %rd2125;
	not.b64 	%rd2127, %rd2061;
	and.b64  	%rd2128, %rd2063, %rd2127;
	xor.b64  	%rd2129, %rd2080, %rd2128;
	not.b64 	%rd2130, %rd2068;
	and.b64  	%rd2131, %rd2064, %rd2130;
	xor.b64  	%rd2132, %rd2073, %rd2131;
	not.b64 	%rd2133, %rd2064;
	and.b64  	%rd2134, %rd2065, %rd2133;
	xor.b64  	%rd2135, %rd2068, %rd2134;
	not.b64 	%rd2136, %rd2065;
	and.b64  	%rd2137, %rd2075, %rd2136;
	xor.b64  	%rd2138, %rd2064, %rd2137;
	not.b64 	%rd2139, %rd2075;
	and.b64  	%rd2140, %rd2073, %rd2139;
	xor.b64  	%rd2141, %rd2065, %rd2140;
	not.b64 	%rd2142, %rd2073;
	and.b64  	%rd2143, %rd2068, %rd2142;
	xor.b64  	%rd2144, %rd2075, %rd2143;
	not.b64 	%rd2145, %rd2070;
	and.b64  	%rd2146, %rd2081, %rd2145;
	xor.b64  	%rd2147, %rd2079, %rd2146;
	not.b64 	%rd2148, %rd2081;
	and.b64  	%rd2149, %rd2074, %rd2148;
	xor.b64  	%rd2150, %rd2070, %rd2149;
	not.b64 	%rd2151, %rd2074;
	and.b64  	%rd2152, %rd2071, %rd2151;
	xor.b64  	%rd2153, %rd2081, %rd2152;
	not.b64 	%rd2154, %rd2071;
	and.b64  	%rd2155, %rd2079, %rd2154;
	xor.b64  	%rd2156, %rd2074, %rd2155;
	not.b64 	%rd2157, %rd2079;
	and.b64  	%rd2158, %rd2070, %rd2157;
	xor.b64  	%rd2159, %rd2071, %rd2158;
	xor.b64  	%rd2160, %rd2087, -9223372036854775669;
	xor.b64  	%rd2161, %rd2102, %rd2160;
	xor.b64  	%rd2162, %rd2161, %rd2117;
	xor.b64  	%rd2163, %rd2162, %rd2132;
	xor.b64  	%rd2164, %rd2163, %rd2147;
	xor.b64  	%rd2165, %rd2105, %rd2090;
	xor.b64  	%rd2166, %rd2165, %rd2120;
	xor.b64  	%rd2167, %rd2166, %rd2135;
	xor.b64  	%rd2168, %rd2167, %rd2150;
	xor.b64  	%rd2169, %rd2108, %rd2093;
	xor.b64  	%rd2170, %rd2169, %rd2123;
	xor.b64  	%rd2171, %rd2170, %rd2138;
	xor.b64  	%rd2172, %rd2171, %rd2153;
	xor.b64  	%rd2173, %rd2111, %rd2096;
	xor.b64  	%rd2174, %rd2173, %rd2126;
	xor.b64  	%rd2175, %rd2174, %rd2141;
	xor.b64  	%rd2176, %rd2175, %rd2156;
	xor.b64  	%rd2177, %rd2114, %rd2099;
	xor.b64  	%rd2178, %rd2177, %rd2129;
	xor.b64  	%rd2179, %rd2178, %rd2144;
	xor.b64  	%rd2180, %rd2179, %rd2159;
	mov.b64 	{%r1659, %r1660}, %rd2168;
	shf.l.wrap.b32 	%r1661, %r1659, %r1660, 1;
	shf.l.wrap.b32 	%r1662, %r1660, %r1659, 1;
	mov.b64 	%rd2181, {%r1662, %r1661};
	xor.b64  	%rd2182, %rd2181, %rd2180;
	xor.b64  	%rd2183, %rd2182, %rd2160;
	xor.b64  	%rd2184, %rd2182, %rd2102;
	xor.b64  	%rd2185, %rd2182, %rd2117;
	xor.b64  	%rd2186, %rd2182, %rd2132;
	xor.b64  	%rd2187, %rd2182, %rd2147;
	mov.b64 	{%r1663, %r1664}, %rd2172;
	shf.l.wrap.b32 	%r1665, %r1663, %r1664, 1;
	shf.l.wrap.b32 	%r1666, %r1664, %r1663, 1;
	mov.b64 	%rd2188, {%r1666, %r1665};
	xor.b64  	%rd2189, %rd2188, %rd2164;
	xor.b64  	%rd2190, %rd2189, %rd2090;
	xor.b64  	%rd2191, %rd2189, %rd2105;
	xor.b64  	%rd2192, %rd2189, %rd2120;
	xor.b64  	%rd2193, %rd2189, %rd2135;
	xor.b64  	%rd2194, %rd2189, %rd2150;
	mov.b64 	{%r1667, %r1668}, %rd2176;
	shf.l.wrap.b32 	%r1669, %r1667, %r1668, 1;
	shf.l.wrap.b32 	%r1670, %r1668, %r1667, 1;
	mov.b64 	%rd2195, {%r1670, %r1669};
	xor.b64  	%rd2196, %rd2195, %rd2168;
	xor.b64  	%rd2197, %rd2196, %rd2093;
	xor.b64  	%rd2198, %rd2196, %rd2108;
	xor.b64  	%rd2199, %rd2196, %rd2123;
	xor.b64  	%rd2200, %rd2196, %rd2138;
	xor.b64  	%rd2201, %rd2196, %rd2153;
	mov.b64 	{%r1671, %r1672}, %rd2180;
	shf.l.wrap.b32 	%r1673, %r1671, %r1672, 1;
	shf.l.wrap.b32 	%r1674, %r1672, %r1671, 1;
	mov.b64 	%rd2202, {%r1674, %r1673};
	xor.b64  	%rd2203, %rd2202, %rd2172;
	xor.b64  	%rd2204, %rd2203, %rd2096;
	xor.b64  	%rd2205, %rd2203, %rd2111;
	xor.b64  	%rd2206, %rd2203, %rd2126;
	xor.b64  	%rd2207, %rd2203, %rd2141;
	xor.b64  	%rd2208, %rd2203, %rd2156;
	mov.b64 	{%r1675, %r1676}, %rd2164;
	shf.l.wrap.b32 	%r1677, %r1675, %r1676, 1;
	shf.l.wrap.b32 	%r1678, %r1676, %r1675, 1;
	mov.b64 	%rd2209, {%r1678, %r1677};
	xor.b64  	%rd2210, %rd2209, %rd2176;
	xor.b64  	%rd2211, %rd2210, %rd2099;
	xor.b64  	%rd2212, %rd2210, %rd2114;
	xor.b64  	%rd2213, %rd2210, %rd2129;
	xor.b64  	%rd2214, %rd2210, %rd2144;
	xor.b64  	%rd2215, %rd2210, %rd2159;
	mov.b64 	{%r1679, %r1680}, %rd2190;
	shf.l.wrap.b32 	%r1681, %r1679, %r1680, 1;
	shf.l.wrap.b32 	%r1682, %r1680, %r1679, 1;
	mov.b64 	%rd2216, {%r1682, %r1681};
	mov.b64 	{%r1683, %r1684}, %rd2185;
	shf.l.wrap.b32 	%r1685, %r1683, %r1684, 3;
	shf.l.wrap.b32 	%r1686, %r1684, %r1683, 3;
	mov.b64 	%rd2217, {%r1686, %r1685};
	mov.b64 	{%r1687, %r1688}, %rd2198;
	shf.l.wrap.b32 	%r1689, %r1687, %r1688, 6;
	shf.l.wrap.b32 	%r1690, %r1688, %r1687, 6;
	mov.b64 	%rd2218, {%r1690, %r1689};
	mov.b64 	{%r1691, %r1692}, %rd2192;
	shf.l.wrap.b32 	%r1693, %r1691, %r1692, 10;
	shf.l.wrap.b32 	%r1694, %r1692, %r1691, 10;
	mov.b64 	%rd2219, {%r1694, %r1693};
	mov.b64 	{%r1695, %r1696}, %rd2200;
	shf.l.wrap.b32 	%r1697, %r1695, %r1696, 15;
	shf.l.wrap.b32 	%r1698, %r1696, %r1695, 15;
	mov.b64 	%rd2220, {%r1698, %r1697};
	mov.b64 	{%r1699, %r1700}, %rd2207;
	shf.l.wrap.b32 	%r1701, %r1699, %r1700, 21;
	shf.l.wrap.b32 	%r1702, %r1700, %r1699, 21;
	mov.b64 	%rd2221, {%r1702, %r1701};
	mov.b64 	{%r1703, %r1704}, %rd2204;
	shf.l.wrap.b32 	%r1705, %r1703, %r1704, 28;
	shf.l.wrap.b32 	%r1706, %r1704, %r1703, 28;
	mov.b64 	%rd2222, {%r1706, %r1705};
	mov.b64 	{%r1707, %r1708}, %rd2184;
	shf.l.wrap.b32 	%r1709, %r1708, %r1707, 4;
	shf.l.wrap.b32 	%r1710, %r1707, %r1708, 4;
	mov.b64 	%rd2223, {%r1710, %r1709};
	mov.b64 	{%r1711, %r1712}, %rd2193;
	shf.l.wrap.b32 	%r1713, %r1712, %r1711, 13;
	shf.l.wrap.b32 	%r1714, %r1711, %r1712, 13;
	mov.b64 	%rd2224, {%r1714, %r1713};
	mov.b64 	{%r1715, %r1716}, %rd2205;
	shf.l.wrap.b32 	%r1717, %r1716, %r1715, 23;
	shf.l.wrap.b32 	%r1718, %r1715, %r1716, 23;
	mov.b64 	%rd2225, {%r1718, %r1717};
	mov.b64 	{%r1719, %r1720}, %rd2194;
	shf.l.wrap.b32 	%r1721, %r1719, %r1720, 2;
	shf.l.wrap.b32 	%r1722, %r1720, %r1719, 2;
	mov.b64 	%rd2226, {%r1722, %r1721};
	mov.b64 	{%r1723, %r1724}, %rd2215;
	shf.l.wrap.b32 	%r1725, %r1723, %r1724, 14;
	shf.l.wrap.b32 	%r1726, %r1724, %r1723, 14;
	mov.b64 	%rd2227, {%r1726, %r1725};
	mov.b64 	{%r1727, %r1728}, %rd2211;
	shf.l.wrap.b32 	%r1729, %r1727, %r1728, 27;
	shf.l.wrap.b32 	%r1730, %r1728, %r1727, 27;
	mov.b64 	%rd2228, {%r1730, %r1729};
	mov.b64 	{%r1731, %r1732}, %rd2186;
	shf.l.wrap.b32 	%r1733, %r1732, %r1731, 9;
	shf.l.wrap.b32 	%r1734, %r1731, %r1732, 9;
	mov.b64 	%rd2229, {%r1734, %r1733};
	mov.b64 	{%r1735, %r1736}, %rd2208;
	shf.l.wrap.b32 	%r1737, %r1736, %r1735, 24;
	shf.l.wrap.b32 	%r1738, %r1735, %r1736, 24;
	mov.b64 	%rd2230, {%r1738, %r1737};
	mov.b64 	{%r1739, %r1740}, %rd2214;
	shf.l.wrap.b32 	%r1741, %r1739, %r1740, 8;
	shf.l.wrap.b32 	%r1742, %r1740, %r1739, 8;
	mov.b64 	%rd2231, {%r1742, %r1741};
	mov.b64 	{%r1743, %r1744}, %rd2206;
	shf.l.wrap.b32 	%r1745, %r1743, %r1744, 25;
	shf.l.wrap.b32 	%r1746, %r1744, %r1743, 25;
	mov.b64 	%rd2232, {%r1746, %r1745};
	mov.b64 	{%r1747, %r1748}, %rd2199;
	shf.l.wrap.b32 	%r1749, %r1748, %r1747, 11;
	shf.l.wrap.b32 	%r1750, %r1747, %r1748, 11;
	mov.b64 	%rd2233, {%r1750, %r1749};
	mov.b64 	{%r1751, %r1752}, %rd2197;
	shf.l.wrap.b32 	%r1753, %r1752, %r1751, 30;
	shf.l.wrap.b32 	%r1754, %r1751, %r1752, 30;
	mov.b64 	%rd2234, {%r1754, %r1753};
	mov.b64 	{%r1755, %r1756}, %rd2187;
	shf.l.wrap.b32 	%r1757, %r1755, %r1756, 18;
	shf.l.wrap.b32 	%r1758, %r1756, %r1755, 18;
	mov.b64 	%rd2235, {%r1758, %r1757};
	mov.b64 	{%r1759, %r1760}, %rd2213;
	shf.l.wrap.b32 	%r1761, %r1760, %r1759, 7;
	shf.l.wrap.b32 	%r1762, %r1759, %r1760, 7;
	mov.b64 	%rd2236, {%r1762, %r1761};
	mov.b64 	{%r1763, %r1764}, %rd2201;
	shf.l.wrap.b32 	%r1765, %r1764, %r1763, 29;
	shf.l.wrap.b32 	%r1766, %r1763, %r1764, 29;
	mov.b64 	%rd2237, {%r1766, %r1765};
	mov.b64 	{%r1767, %r1768}, %rd2212;
	shf.l.wrap.b32 	%r1769, %r1767, %r1768, 20;
	shf.l.wrap.b32 	%r1770, %r1768, %r1767, 20;
	mov.b64 	%rd2238, {%r1770, %r1769};
	mov.b64 	{%r1771, %r1772}, %rd2191;
	shf.l.wrap.b32 	%r1773, %r1772, %r1771, 12;
	shf.l.wrap.b32 	%r1774, %r1771, %r1772, 12;
	mov.b64 	%rd2239, {%r1774, %r1773};
	not.b64 	%rd2240, %rd2239;
	and.b64  	%rd2241, %rd2233, %rd2240;
	xor.b64  	%rd2242, %rd2183, %rd2241;
	not.b64 	%rd2243, %rd2233;
	and.b64  	%rd2244, %rd2221, %rd2243;
	xor.b64  	%rd2245, %rd2239, %rd2244;
	not.b64 	%rd2246, %rd2221;
	and.b64  	%rd2247, %rd2227, %rd2246;
	xor.b64  	%rd2248, %rd2233, %rd2247;
	not.b64 	%rd2249, %rd2227;
	and.b64  	%rd2250, %rd2183, %rd2249;
	xor.b64  	%rd2251, %rd2221, %rd2250;
	not.b64 	%rd2252, %rd2183;
	and.b64  	%rd2253, %rd2239, %rd2252;
	xor.b64  	%rd2254, %rd2227, %rd2253;
	not.b64 	%rd2255, %rd2238;
	and.b64  	%rd2256, %rd2217, %rd2255;
	xor.b64  	%rd2257, %rd2222, %rd2256;
	not.b64 	%rd2258, %rd2217;
	and.b64  	%rd2259, %rd2224, %rd2258;
	xor.b64  	%rd2260, %rd2238, %rd2259;
	not.b64 	%rd2261, %rd2224;
	and.b64  	%rd2262, %rd2237, %rd2261;
	xor.b64  	%rd2263, %rd2217, %rd2262;
	not.b64 	%rd2264, %rd2237;
	and.b64  	%rd2265, %rd2222, %rd2264;
	xor.b64  	%rd2266, %rd2224, %rd2265;
	not.b64 	%rd2267, %rd2222;
	and.b64  	%rd2268, %rd2238, %rd2267;
	xor.b64  	%rd2269, %rd2237, %rd2268;
	not.b64 	%rd2270, %rd2218;
	and.b64  	%rd2271, %rd2232, %rd2270;
	xor.b64  	%rd2272, %rd2216, %rd2271;
	not.b64 	%rd2273, %rd2232;
	and.b64  	%rd2274, %rd2231, %rd2273;
	xor.b64  	%rd2275, %rd2218, %rd2274;
	not.b64 	%rd2276, %rd2231;
	and.b64  	%rd2277, %rd2235, %rd2276;
	xor.b64  	%rd2278, %rd2232, %rd2277;
	not.b64 	%rd2279, %rd2235;
	and.b64  	%rd2280, %rd2216, %rd2279;
	xor.b64  	%rd2281, %rd2231, %rd2280;
	not.b64 	%rd2282, %rd2216;
	and.b64  	%rd2283, %rd2218, %rd2282;
	xor.b64  	%rd2284, %rd2235, %rd2283;
	not.b64 	%rd2285, %rd2223;
	and.b64  	%rd2286, %rd2219, %rd2285;
	xor.b64  	%rd2287, %rd2228, %rd2286;
	not.b64 	%rd2288, %rd2219;
	and.b64  	%rd2289, %rd2220, %rd2288;
	xor.b64  	%rd2290, %rd2223, %rd2289;
	not.b64 	%rd2291, %rd2220;
	and.b64  	%rd2292, %rd2230, %rd2291;
	xor.b64  	%rd2293, %rd2219, %rd2292;
	not.b64 	%rd2294, %rd2230;
	and.b64  	%rd2295, %rd2228, %rd2294;
	xor.b64  	%rd2296, %rd2220, %rd2295;
	not.b64 	%rd2297, %rd2228;
	and.b64  	%rd2298, %rd2223, %rd2297;
	xor.b64  	%rd2299, %rd2230, %rd2298;
	not.b64 	%rd2300, %rd2225;
	and.b64  	%rd2301, %rd2236, %rd2300;
	xor.b64  	%rd2302, %rd2234, %rd2301;
	not.b64 	%rd2303, %rd2236;
	and.b64  	%rd2304, %rd2229, %rd2303;
	xor.b64  	%rd2305, %rd2225, %rd2304;
	not.b64 	%rd2306, %rd2229;
	and.b64  	%rd2307, %rd2226, %rd2306;
	xor.b64  	%rd2308, %rd2236, %rd2307;
	not.b64 	%rd2309, %rd2226;
	and.b64  	%rd2310, %rd2234, %rd2309;
	xor.b64  	%rd2311, %rd2229, %rd2310;
	not.b64 	%rd2312, %rd2234;
	and.b64  	%rd2313, %rd2225, %rd2312;
	xor.b64  	%rd2314, %rd2226, %rd2313;
	xor.b64  	%rd2315, %rd2242, -9223372036854742903;
	xor.b64  	%rd2316, %rd2257, %rd2315;
	xor.b64  	%rd2317, %rd2316, %rd2272;
	xor.b64  	%rd2318, %rd2317, %rd2287;
	xor.b64  	%rd2319, %rd2318, %rd2302;
	xor.b64  	%rd2320, %rd2260, %rd2245;
	xor.b64  	%rd2321, %rd2320, %rd2275;
	xor.b64  	%rd2322, %rd2321, %rd2290;
	xor.b64  	%rd2323, %rd2322, %rd2305;
	xor.b64  	%rd2324, %rd2263, %rd2248;
	xor.b64  	%rd2325, %rd2324, %rd2278;
	xor.b64  	%rd2326, %rd2325, %rd2293;
	xor.b64  	%rd2327, %rd2326, %rd2308;
	xor.b64  	%rd2328, %rd2266, %rd2251;
	xor.b64  	%rd2329, %rd2328, %rd2281;
	xor.b64  	%rd2330, %rd2329, %rd2296;
	xor.b64  	%rd2331, %rd2330, %rd2311;
	xor.b64  	%rd2332, %rd2269, %rd2254;
	xor.b64  	%rd2333, %rd2332, %rd2284;
	xor.b64  	%rd2334, %rd2333, %rd2299;
	xor.b64  	%rd2335, %rd2334, %rd2314;
	mov.b64 	{%r1775, %r1776}, %rd2323;
	shf.l.wrap.b32 	%r1777, %r1775, %r1776, 1;
	shf.l.wrap.b32 	%r1778, %r1776, %r1775, 1;
	mov.b64 	%rd2336, {%r1778, %r1777};
	xor.b64  	%rd2337, %rd2336, %rd2335;
	xor.b64  	%rd2338, %rd2337, %rd2315;
	xor.b64  	%rd2339, %rd2337, %rd2257;
	xor.b64  	%rd2340, %rd2337, %rd2272;
	xor.b64  	%rd2341, %rd2337, %rd2287;
	xor.b64  	%rd2342, %rd2337, %rd2302;
	mov.b64 	{%r1779, %r1780}, %rd2327;
	shf.l.wrap.b32 	%r1781, %r1779, %r1780, 1;
	shf.l.wrap.b32 	%r1782, %r1780, %r1779, 1;
	mov.b64 	%rd2343, {%r1782, %r1781};
	xor.b64  	%rd2344, %rd2343, %rd2319;
	xor.b64  	%rd2345, %rd2344, %rd2245;
	xor.b64  	%rd2346, %rd2344, %rd2260;
	xor.b64  	%rd2347, %rd2344, %rd2275;
	xor.b64  	%rd2348, %rd2344, %rd2290;
	xor.b64  	%rd2349, %rd2344, %rd2305;
	mov.b64 	{%r1783, %r1784}, %rd2331;
	shf.l.wrap.b32 	%r1785, %r1783, %r1784, 1;
	shf.l.wrap.b32 	%r1786, %r1784, %r1783, 1;
	mov.b64 	%rd2350, {%r1786, %r1785};
	xor.b64  	%rd2351, %rd2350, %rd2323;
	xor.b64  	%rd2352, %rd2351, %rd2248;
	xor.b64  	%rd2353, %rd2351, %rd2263;
	xor.b64  	%rd2354, %rd2351, %rd2278;
	xor.b64  	%rd2355, %rd2351, %rd2293;
	xor.b64  	%rd2356, %rd2351, %rd2308;
	mov.b64 	{%r1787, %r1788}, %rd2335;
	shf.l.wrap.b32 	%r1789, %r1787, %r1788, 1;
	shf.l.wrap.b32 	%r1790, %r1788, %r1787, 1;
	mov.b64 	%rd2357, {%r1790, %r1789};
	xor.b64  	%rd2358, %rd2357, %rd2327;
	xor.b64  	%rd2359, %rd2358, %rd2251;
	xor.b64  	%rd2360, %rd2358, %rd2266;
	xor.b64  	%rd2361, %rd2358, %rd2281;
	xor.b64  	%rd2362, %rd2358, %rd2296;
	xor.b64  	%rd2363, %rd2358, %rd2311;
	mov.b64 	{%r1791, %r1792}, %rd2319;
	shf.l.wrap.b32 	%r1793, %r1791, %r1792, 1;
	shf.l.wrap.b32 	%r1794, %r1792, %r1791, 1;
	mov.b64 	%rd2364, {%r1794, %r1793};
	xor.b64  	%rd2365, %rd2364, %rd2331;
	xor.b64  	%rd2366, %rd2365, %rd2254;
	xor.b64  	%rd2367, %rd2365, %rd2269;
	xor.b64  	%rd2368, %rd2365, %rd2284;
	xor.b64  	%rd2369, %rd2365, %rd2299;
	xor.b64  	%rd2370, %rd2365, %rd2314;
	mov.b64 	{%r1795, %r1796}, %rd2345;
	shf.l.wrap.b32 	%r1797, %r1795, %r1796, 1;
	shf.l.wrap.b32 	%r1798, %r1796, %r1795, 1;
	mov.b64 	%rd2371, {%r1798, %r1797};
	mov.b64 	{%r1799, %r1800}, %rd2340;
	shf.l.wrap.b32 	%r1801, %r1799, %r1800, 3;
	shf.l.wrap.b32 	%r1802, %r1800, %r1799, 3;
	mov.b64 	%rd2372, {%r1802, %r1801};
	mov.b64 	{%r1803, %r1804}, %rd2353;
	shf.l.wrap.b32 	%r1805, %r1803, %r1804, 6;
	shf.l.wrap.b32 	%r1806, %r1804, %r1803, 6;
	mov.b64 	%rd2373, {%r1806, %r1805};
	mov.b64 	{%r1807, %r1808}, %rd2347;
	shf.l.wrap.b32 	%r1809, %r1807, %r1808, 10;
	shf.l.wrap.b32 	%r1810, %r1808, %r1807, 10;
	mov.b64 	%rd2374, {%r1810, %r1809};
	mov.b64 	{%r1811, %r1812}, %rd2355;
	shf.l.wrap.b32 	%r1813, %r1811, %r1812, 15;
	shf.l.wrap.b32 	%r1814, %r1812, %r1811, 15;
	mov.b64 	%rd2375, {%r1814, %r1813};
	mov.b64 	{%r1815, %r1816}, %rd2362;
	shf.l.wrap.b32 	%r1817, %r1815, %r1816, 21;
	shf.l.wrap.b32 	%r1818, %r1816, %r1815, 21;
	mov.b64 	%rd2376, {%r1818, %r1817};
	mov.b64 	{%r1819, %r1820}, %rd2359;
	shf.l.wrap.b32 	%r1821, %r1819, %r1820, 28;
	shf.l.wrap.b32 	%r1822, %r1820, %r1819, 28;
	mov.b64 	%rd2377, {%r1822, %r1821};
	mov.b64 	{%r1823, %r1824}, %rd2339;
	shf.l.wrap.b32 	%r1825, %r1824, %r1823, 4;
	shf.l.wrap.b32 	%r1826, %r1823, %r1824, 4;
	mov.b64 	%rd2378, {%r1826, %r1825};
	mov.b64 	{%r1827, %r1828}, %rd2348;
	shf.l.wrap.b32 	%r1829, %r1828, %r1827, 13;
	shf.l.wrap.b32 	%r1830, %r1827, %r1828, 13;
	mov.b64 	%rd2379, {%r1830, %r1829};
	mov.b64 	{%r1831, %r1832}, %rd2360;
	shf.l.wrap.b32 	%r1833, %r1832, %r1831, 23;
	shf.l.wrap.b32 	%r1834, %r1831, %r1832, 23;
	mov.b64 	%rd2380, {%r1834, %r1833};
	mov.b64 	{%r1835, %r1836}, %rd2349;
	shf.l.wrap.b32 	%r1837, %r1835, %r1836, 2;
	shf.l.wrap.b32 	%r1838, %r1836, %r1835, 2;
	mov.b64 	%rd2381, {%r1838, %r1837};
	mov.b64 	{%r1839, %r1840}, %rd2370;
	shf.l.wrap.b32 	%r1841, %r1839, %r1840, 14;
	shf.l.wrap.b32 	%r1842, %r1840, %r1839, 14;
	mov.b64 	%rd2382, {%r1842, %r1841};
	mov.b64 	{%r1843, %r1844}, %rd2366;
	shf.l.wrap.b32 	%r1845, %r1843, %r1844, 27;
	shf.l.wrap.b32 	%r1846, %r1844, %r1843, 27;
	mov.b64 	%rd2383, {%r1846, %r1845};
	mov.b64 	{%r1847, %r1848}, %rd2341;
	shf.l.wrap.b32 	%r1849, %r1848, %r1847, 9;
	shf.l.wrap.b32 	%r1850, %r1847, %r1848, 9;
	mov.b64 	%rd2384, {%r1850, %r1849};
	mov.b64 	{%r1851, %r1852}, %rd2363;
	shf.l.wrap.b32 	%r1853, %r1852, %r1851, 24;
	shf.l.wrap.b32 	%r1854, %r1851, %r1852, 24;
	mov.b64 	%rd2385, {%r1854, %r1853};
	mov.b64 	{%r1855, %r1856}, %rd2369;
	shf.l.wrap.b32 	%r1857, %r1855, %r1856, 8;
	shf.l.wrap.b32 	%r1858, %r1856, %r1855, 8;
	mov.b64 	%rd2386, {%r1858, %r1857};
	mov.b64 	{%r1859, %r1860}, %rd2361;
	shf.l.wrap.b32 	%r1861, %r1859, %r1860, 25;
	shf.l.wrap.b32 	%r1862, %r1860, %r1859, 25;
	mov.b64 	%rd2387, {%r1862, %r1861};
	mov.b64 	{%r1863, %r1864}, %rd2354;
	shf.l.wrap.b32 	%r1865, %r1864, %r1863, 11;
	shf.l.wrap.b32 	%r1866, %r1863, %r1864, 11;
	mov.b64 	%rd2388, {%r1866, %r1865};
	mov.b64 	{%r1867, %r1868}, %rd2352;
	shf.l.wrap.b32 	%r1869, %r1868, %r1867, 30;
	shf.l.wrap.b32 	%r1870, %r1867, %r1868, 30;
	mov.b64 	%rd2389, {%r1870, %r1869};
	mov.b64 	{%r1871, %r1872}, %rd2342;
	shf.l.wrap.b32 	%r1873, %r1871, %r1872, 18;
	shf.l.wrap.b32 	%r1874, %r1872, %r1871, 18;
	mov.b64 	%rd2390, {%r1874, %r1873};
	mov.b64 	{%r1875, %r1876}, %rd2368;
	shf.l.wrap.b32 	%r1877, %r1876, %r1875, 7;
	shf.l.wrap.b32 	%r1878, %r1875, %r1876, 7;
	mov.b64 	%rd2391, {%r1878, %r1877};
	mov.b64 	{%r1879, %r1880}, %rd2356;
	shf.l.wrap.b32 	%r1881, %r1880, %r1879, 29;
	shf.l.wrap.b32 	%r1882, %r1879, %r1880, 29;
	mov.b64 	%rd2392, {%r1882, %r1881};
	mov.b64 	{%r1883, %r1884}, %rd2367;
	shf.l.wrap.b32 	%r1885, %r1883, %r1884, 20;
	shf.l.wrap.b32 	%r1886, %r1884, %r1883, 20;
	mov.b64 	%rd2393, {%r1886, %r1885};
	mov.b64 	{%r1887, %r1888}, %rd2346;
	shf.l.wrap.b32 	%r1889, %r1888, %r1887, 12;
	shf.l.wrap.b32 	%r1890, %r1887, %r1888, 12;
	mov.b64 	%rd2394, {%r1890, %r1889};
	not.b64 	%rd2395, %rd2394;
	and.b64  	%rd2396, %rd2388, %rd2395;
	xor.b64  	%rd2397, %rd2338, %rd2396;
	not.b64 	%rd2398, %rd2388;
	and.b64  	%rd2399, %rd2376, %rd2398;
	xor.b64  	%rd2400, %rd2394, %rd2399;
	not.b64 	%rd2401, %rd2376;
	and.b64  	%rd2402, %rd2382, %rd2401;
	xor.b64  	%rd2403, %rd2388, %rd2402;
	not.b64 	%rd2404, %rd2382;
	and.b64  	%rd2405, %rd2338, %rd2404;
	xor.b64  	%rd2406, %rd2376, %rd2405;
	not.b64 	%rd2407, %rd2338;
	and.b64  	%rd2408, %rd2394, %rd2407;
	xor.b64  	%rd2409, %rd2382, %rd2408;
	not.b64 	%rd2410, %rd2393;
	and.b64  	%rd2411, %rd2372, %rd2410;
	xor.b64  	%rd2412, %rd2377, %rd2411;
	not.b64 	%rd2413, %rd2372;
	and.b64  	%rd2414, %rd2379, %rd2413;
	xor.b64  	%rd2415, %rd2393, %rd2414;
	not.b64 	%rd2416, %rd2379;
	and.b64  	%rd2417, %rd2392, %rd2416;
	xor.b64  	%rd2418, %rd2372, %rd2417;
	not.b64 	%rd2419, %rd2392;
	and.b64  	%rd2420, %rd2377, %rd2419;
	xor.b64  	%rd2421, %rd2379, %rd2420;
	not.b64 	%rd2422, %rd2377;
	and.b64  	%rd2423, %rd2393, %rd2422;
	xor.b64  	%rd2424, %rd2392, %rd2423;
	not.b64 	%rd2425, %rd2373;
	and.b64  	%rd2426, %rd2387, %rd2425;
	xor.b64  	%rd2427, %rd2371, %rd2426;
	not.b64 	%rd2428, %rd2387;
	and.b64  	%rd2429, %rd2386, %rd2428;
	xor.b64  	%rd2430, %rd2373, %rd2429;
	not.b64 	%rd2431, %rd2386;
	and.b64  	%rd2432, %rd2390, %rd2431;
	xor.b64  	%rd2433, %rd2387, %rd2432;
	not.b64 	%rd2434, %rd2390;
	and.b64  	%rd2435, %rd2371, %rd2434;
	xor.b64  	%rd2436, %rd2386, %rd2435;
	not.b64 	%rd2437, %rd2371;
	and.b64  	%rd2438, %rd2373, %rd2437;
	xor.b64  	%rd2439, %rd2390, %rd2438;
	not.b64 	%rd2440, %rd2378;
	and.b64  	%rd2441, %rd2374, %rd2440;
	xor.b64  	%rd2442, %rd2383, %rd2441;
	not.b64 	%rd2443, %rd2374;
	and.b64  	%rd2444, %rd2375, %rd2443;
	xor.b64  	%rd2445, %rd2378, %rd2444;
	not.b64 	%rd2446, %rd2375;
	and.b64  	%rd2447, %rd2385, %rd2446;
	xor.b64  	%rd2448, %rd2374, %rd2447;
	not.b64 	%rd2449, %rd2385;
	and.b64  	%rd2450, %rd2383, %rd2449;
	xor.b64  	%rd2451, %rd2375, %rd2450;
	not.b64 	%rd2452, %rd2383;
	and.b64  	%rd2453, %rd2378, %rd2452;
	xor.b64  	%rd2454, %rd2385, %rd2453;
	not.b64 	%rd2455, %rd2380;
	and.b64  	%rd2456, %rd2391, %rd2455;
	xor.b64  	%rd2457, %rd2389, %rd2456;
	not.b64 	%rd2458, %rd2391;
	and.b64  	%rd2459, %rd2384, %rd2458;
	xor.b64  	%rd2460, %rd2380, %rd2459;
	not.b64 	%rd2461, %rd2384;
	and.b64  	%rd2462, %rd2381, %rd2461;
	xor.b64  	%rd2463, %rd2391, %rd2462;
	not.b64 	%rd2464, %rd2381;
	and.b64  	%rd2465, %rd2389, %rd2464;
	xor.b64  	%rd2466, %rd2384, %rd2465;
	not.b64 	%rd2467, %rd2389;
	and.b64  	%rd2468, %rd2380, %rd2467;
	xor.b64  	%rd2469, %rd2381, %rd2468;
	xor.b64  	%rd2470, %rd2397, -9223372036854743037;
	xor.b64  	%rd2471, %rd2412, %rd2470;
	xor.b64  	%rd2472, %rd2471, %rd2427;
	xor.b64  	%rd2473, %rd2472, %rd2442;
	xor.b64  	%rd2474, %rd2473, %rd2457;
	xor.b64  	%rd2475, %rd2415, %rd2400;
	xor.b64  	%rd2476, %rd2475, %rd2430;
	xor.b64  	%rd2477, %rd2476, %rd2445;
	xor.b64  	%rd2478, %rd2477, %rd2460;
	xor.b64  	%rd2479, %rd2418, %rd2403;
	xor.b64  	%rd2480, %rd2479, %rd2433;
	xor.b64  	%rd2481, %rd2480, %rd2448;
	xor.b64  	%rd2482, %rd2481, %rd2463;
	xor.b64  	%rd2483, %rd2421, %rd2406;
	xor.b64  	%rd2484, %rd2483, %rd2436;
	xor.b64  	%rd2485, %rd2484, %rd2451;
	xor.b64  	%rd2486, %rd2485, %rd2466;
	xor.b64  	%rd2487, %rd2424, %rd2409;
	xor.b64  	%rd2488, %rd2487, %rd2439;
	xor.b64  	%rd2489, %rd2488, %rd2454;
	xor.b64  	%rd2490, %rd2489, %rd2469;
	mov.b64 	{%r1891, %r1892}, %rd2478;
	shf.l.wrap.b32 	%r1893, %r1891, %r1892, 1;
	shf.l.wrap.b32 	%r1894, %r1892, %r1891, 1;
	mov.b64 	%rd2491, {%r1894, %r1893};
	xor.b64  	%rd2492, %rd2491, %rd2490;
	xor.b64  	%rd2493, %rd2492, %rd2470;
	xor.b64  	%rd2494, %rd2492, %rd2412;
	xor.b64  	%rd2495, %rd2492, %rd2427;
	xor.b64  	%rd2496, %rd2492, %rd2442;
	xor.b64  	%rd2497, %rd2492, %rd2457;
	mov.b64 	{%r1895, %r1896}, %rd2482;
	shf.l.wrap.b32 	%r1897, %r1895, %r1896, 1;
	shf.l.wrap.b32 	%r1898, %r1896, %r1895, 1;
	mov.b64 	%rd2498, {%r1898, %r1897};
	xor.b64  	%rd2499, %rd2498, %rd2474;
	xor.b64  	%rd2500, %rd2499, %rd2400;
	xor.b64  	%rd2501, %rd2499, %rd2415;
	xor.b64  	%rd2502, %rd2499, %rd2430;
	xor.b64  	%rd2503, %rd2499, %rd2445;
	xor.b64  	%rd2504, %rd2499, %rd2460;
	mov.b64 	{%r1899, %r1900}, %rd2486;
	shf.l.wrap.b32 	%r1901, %r1899, %r1900, 1;
	shf.l.wrap.b32 	%r1902, %r1900, %r1899, 1;
	mov.b64 	%rd2505, {%r1902, %r1901};
	xor.b64  	%rd2506, %rd2505, %rd2478;
	xor.b64  	%rd2507, %rd2506, %rd2403;
	xor.b64  	%rd2508, %rd2506, %rd2418;
	xor.b64  	%rd2509, %rd2506, %rd2433;
	xor.b64  	%rd2510, %rd2506, %rd2448;
	xor.b64  	%rd2511, %rd2506, %rd2463;
	mov.b64 	{%r1903, %r1904}, %rd2490;
	shf.l.wrap.b32 	%r1905, %r1903, %r1904, 1;
	shf.l.wrap.b32 	%r1906, %r1904, %r1903, 1;
	mov.b64 	%rd2512, {%r1906, %r1905};
	xor.b64  	%rd2513, %rd2512, %rd2482;
	xor.b64  	%rd2514, %rd2513, %rd2406;
	xor.b64  	%rd2515, %rd2513, %rd2421;
	xor.b64  	%rd2516, %rd2513, %rd2436;
	xor.b64  	%rd2517, %rd2513, %rd2451;
	xor.b64  	%rd2518, %rd2513, %rd2466;
	mov.b64 	{%r1907, %r1908}, %rd2474;
	shf.l.wrap.b32 	%r1909, %r1907, %r1908, 1;
	shf.l.wrap.b32 	%r1910, %r1908, %r1907, 1;
	mov.b64 	%rd2519, {%r1910, %r1909};
	xor.b64  	%rd2520, %rd2519, %rd2486;
	xor.b64  	%rd2521, %rd2520, %rd2409;
	xor.b64  	%rd2522, %rd2520, %rd2424;
	xor.b64  	%rd2523, %rd2520, %rd2439;
	xor.b64  	%rd2524, %rd2520, %rd2454;
	xor.b64  	%rd2525, %rd2520, %rd2469;
	mov.b64 	{%r1911, %r1912}, %rd2500;
	shf.l.wrap.b32 	%r1913, %r1911, %r1912, 1;
	shf.l.wrap.b32 	%r1914, %r1912, %r1911, 1;
	mov.b64 	%rd2526, {%r1914, %r1913};
	mov.b64 	{%r1915, %r1916}, %rd2495;
	shf.l.wrap.b32 	%r1917, %r1915, %r1916, 3;
	shf.l.wrap.b32 	%r1918, %r1916, %r1915, 3;
	mov.b64 	%rd2527, {%r1918, %r1917};
	mov.b64 	{%r1919, %r1920}, %rd2508;
	shf.l.wrap.b32 	%r1921, %r1919, %r1920, 6;
	shf.l.wrap.b32 	%r1922, %r1920, %r1919, 6;
	mov.b64 	%rd2528, {%r1922, %r1921};
	mov.b64 	{%r1923, %r1924}, %rd2502;
	shf.l.wrap.b32 	%r1925, %r1923, %r1924, 10;
	shf.l.wrap.b32 	%r1926, %r1924, %r1923, 10;
	mov.b64 	%rd2529, {%r1926, %r1925};
	mov.b64 	{%r1927, %r1928}, %rd2510;
	shf.l.wrap.b32 	%r1929, %r1927, %r1928, 15;
	shf.l.wrap.b32 	%r1930, %r1928, %r1927, 15;
	mov.b64 	%rd2530, {%r1930, %r1929};
	mov.b64 	{%r1931, %r1932}, %rd2517;
	shf.l.wrap.b32 	%r1933, %r1931, %r1932, 21;
	shf.l.wrap.b32 	%r1934, %r1932, %r1931, 21;
	mov.b64 	%rd2531, {%r1934, %r1933};
	mov.b64 	{%r1935, %r1936}, %rd2514;
	shf.l.wrap.b32 	%r1937, %r1935, %r1936, 28;
	shf.l.wrap.b32 	%r1938, %r1936, %r1935, 28;
	mov.b64 	%rd2532, {%r1938, %r1937};
	mov.b64 	{%r1939, %r1940}, %rd2494;
	shf.l.wrap.b32 	%r1941, %r1940, %r1939, 4;
	shf.l.wrap.b32 	%r1942, %r1939, %r1940, 4;
	mov.b64 	%rd2533, {%r1942, %r1941};
	mov.b64 	{%r1943, %r1944}, %rd2503;
	shf.l.wrap.b32 	%r1945, %r1944, %r1943, 13;
	shf.l.wrap.b32 	%r1946, %r1943, %r1944, 13;
	mov.b64 	%rd2534, {%r1946, %r1945};
	mov.b64 	{%r1947, %r1948}, %rd2515;
	shf.l.wrap.b32 	%r1949, %r1948, %r1947, 23;
	shf.l.wrap.b32 	%r1950, %r1947, %r1948, 23;
	mov.b64 	%rd2535, {%r1950, %r1949};
	mov.b64 	{%r1951, %r1952}, %rd2504;
	shf.l.wrap.b32 	%r1953, %r1951, %r1952, 2;
	shf.l.wrap.b32 	%r1954, %r1952, %r1951, 2;
	mov.b64 	%rd2536, {%r1954, %r1953};
	mov.b64 	{%r1955, %r1956}, %rd2525;
	shf.l.wrap.b32 	%r1957, %r1955, %r1956, 14;
	shf.l.wrap.b32 	%r1958, %r1956, %r1955, 14;
	mov.b64 	%rd2537, {%r1958, %r1957};
	mov.b64 	{%r1959, %r1960}, %rd2521;
	shf.l.wrap.b32 	%r1961, %r1959, %r1960, 27;
	shf.l.wrap.b32 	%r1962, %r1960, %r1959, 27;
	mov.b64 	%rd2538, {%r1962, %r1961};
	mov.b64 	{%r1963, %r1964}, %rd2496;
	shf.l.wrap.b32 	%r1965, %r1964, %r1963, 9;
	shf.l.wrap.b32 	%r1966, %r1963, %r1964, 9;
	mov.b64 	%rd2539, {%r1966, %r1965};
	mov.b64 	{%r1967, %r1968}, %rd2518;
	shf.l.wrap.b32 	%r1969, %r1968, %r1967, 24;
	shf.l.wrap.b32 	%r1970, %r1967, %r1968, 24;
	mov.b64 	%rd2540, {%r1970, %r1969};
	mov.b64 	{%r1971, %r1972}, %rd2524;
	shf.l.wrap.b32 	%r1973, %r1971, %r1972, 8;
	shf.l.wrap.b32 	%r1974, %r1972, %r1971, 8;
	mov.b64 	%rd2541, {%r1974, %r1973};
	mov.b64 	{%r1975, %r1976}, %rd2516;
	shf.l.wrap.b32 	%r1977, %r1975, %r1976, 25;
	shf.l.wrap.b32 	%r1978, %r1976, %r1975, 25;
	mov.b64 	%rd2542, {%r1978, %r1977};
	mov.b64 	{%r1979, %r1980}, %rd2509;
	shf.l.wrap.b32 	%r1981, %r1980, %r1979, 11;
	shf.l.wrap.b32 	%r1982, %r1979, %r1980, 11;
	mov.b64 	%rd2543, {%r1982, %r1981};
	mov.b64 	{%r1983, %r1984}, %rd2507;
	shf.l.wrap.b32 	%r1985, %r1984, %r1983, 30;
	shf.l.wrap.b32 	%r1986, %r1983, %r1984, 30;
	mov.b64 	%rd2544, {%r1986, %r1985};
	mov.b64 	{%r1987, %r1988}, %rd2497;
	shf.l.wrap.b32 	%r1989, %r1987, %r1988, 18;
	shf.l.wrap.b32 	%r1990, %r1988, %r1987, 18;
	mov.b64 	%rd2545, {%r1990, %r1989};
	mov.b64 	{%r1991, %r1992}, %rd2523;
	shf.l.wrap.b32 	%r1993, %r1992, %r1991, 7;
	shf.l.wrap.b32 	%r1994, %r1991, %r1992, 7;
	mov.b64 	%rd2546, {%r1994, %r1993};
	mov.b64 	{%r1995, %r1996}, %rd2511;
	shf.l.wrap.b32 	%r1997, %r1996, %r1995, 29;
	shf.l.wrap.b32 	%r1998, %r1995, %r1996, 29;
	mov.b64 	%rd2547, {%r1998, %r1997};
	mov.b64 	{%r1999, %r2000}, %rd2522;
	shf.l.wrap.b32 	%r2001, %r1999, %r2000, 20;
	shf.l.wrap.b32 	%r2002, %r2000, %r1999, 20;
	mov.b64 	%rd2548, {%r2002, %r2001};
	mov.b64 	{%r2003, %r2004}, %rd2501;
	shf.l.wrap.b32 	%r2005, %r2004, %r2003, 12;
	shf.l.wrap.b32 	%r2006, %r2003, %r2004, 12;
	mov.b64 	%rd2549, {%r2006, %r2005};
	not.b64 	%rd2550, %rd2549;
	and.b64  	%rd2551, %rd2543, %rd2550;
	xor.b64  	%rd2552, %rd2493, %rd2551;
	not.b64 	%rd2553, %rd2543;
	and.b64  	%rd2554, %rd2531, %rd2553;
	xor.b64  	%rd2555, %rd2549, %rd2554;
	not.b64 	%rd2556, %rd2531;
	and.b64  	%rd2557, %rd2537, %rd2556;
	xor.b64  	%rd2558, %rd2543, %rd2557;
	not.b64 	%rd2559, %rd2537;
	and.b64  	%rd2560, %rd2493, %rd2559;
	xor.b64  	%rd2561, %rd2531, %rd2560;
	not.b64 	%rd2562, %rd2493;
	and.b64  	%rd2563, %rd2549, %rd2562;
	xor.b64  	%rd2564, %rd2537, %rd2563;
	not.b64 	%rd2565, %rd2548;
	and.b64  	%rd2566, %rd2527, %rd2565;
	xor.b64  	%rd2567, %rd2532, %rd2566;
	not.b64 	%rd2568, %rd2527;
	and.b64  	%rd2569, %rd2534, %rd2568;
	xor.b64  	%rd2570, %rd2548, %rd2569;
	not.b64 	%rd2571, %rd2534;
	and.b64  	%rd2572, %rd2547, %rd2571;
	xor.b64  	%rd2573, %rd2527, %rd2572;
	not.b64 	%rd2574, %rd2547;
	and.b64  	%rd2575, %rd2532, %rd2574;
	xor.b64  	%rd2576, %rd2534, %rd2575;
	not.b64 	%rd2577, %rd2532;
	and.b64  	%rd2578, %rd2548, %rd2577;
	xor.b64  	%rd2579, %rd2547, %rd2578;
	not.b64 	%rd2580, %rd2528;
	and.b64  	%rd2581, %rd2542, %rd2580;
	xor.b64  	%rd2582, %rd2526, %rd2581;
	not.b64 	%rd2583, %rd2542;
	and.b64  	%rd2584, %rd2541, %rd2583;
	xor.b64  	%rd2585, %rd2528, %rd2584;
	not.b64 	%rd2586, %rd2541;
	and.b64  	%rd2587, %rd2545, %rd2586;
	xor.b64  	%rd2588, %rd2542, %rd2587;
	not.b64 	%rd2589, %rd2545;
	and.b64  	%rd2590, %rd2526, %rd2589;
	xor.b64  	%rd2591, %rd2541, %rd2590;
	not.b64 	%rd2592, %rd2526;
	and.b64  	%rd2593, %rd2528, %rd2592;
	xor.b64  	%rd2594, %rd2545, %rd2593;
	not.b64 	%rd2595, %rd2533;
	and.b64  	%rd2596, %rd2529, %rd2595;
	xor.b64  	%rd2597, %rd2538, %rd2596;
	not.b64 	%rd2598, %rd2529;
	and.b64  	%rd2599, %rd2530, %rd2598;
	xor.b64  	%rd2600, %rd2533, %rd2599;
	not.b64 	%rd2601, %rd2530;
	and.b64  	%rd2602, %rd2540, %rd2601;
	xor.b64  	%rd2603, %rd2529, %rd2602;
	not.b64 	%rd2604, %rd2540;
	and.b64  	%rd2605, %rd2538, %rd2604;
	xor.b64  	%rd2606, %rd2530, %rd2605;
	not.b64 	%rd2607, %rd2538;
	and.b64  	%rd2608, %rd2533, %rd2607;
	xor.b64  	%rd2609, %rd2540, %rd2608;
	not.b64 	%rd2610, %rd2535;
	and.b64  	%rd2611, %rd2546, %rd2610;
	xor.b64  	%rd2612, %rd2544, %rd2611;
	not.b64 	%rd2613, %rd2546;
	and.b64  	%rd2614, %rd2539, %rd2613;
	xor.b64  	%rd2615, %rd2535, %rd2614;
	not.b64 	%rd2616, %rd2539;
	and.b64  	%rd2617, %rd2536, %rd2616;
	xor.b64  	%rd2618, %rd2546, %rd2617;
	not.b64 	%rd2619, %rd2536;
	and.b64  	%rd2620, %rd2544, %rd2619;
	xor.b64  	%rd2621, %rd2539, %rd2620;
	not.b64 	%rd2622, %rd2544;
	and.b64  	%rd2623, %rd2535, %rd2622;
	xor.b64  	%rd2624, %rd2536, %rd2623;
	xor.b64  	%rd2625, %rd2552, -9223372036854743038;
	xor.b64  	%rd2626, %rd2567, %rd2625;
	xor.b64  	%rd2627, %rd2626, %rd2582;
	xor.b64  	%rd2628, %rd2627, %rd2597;
	xor.b64  	%rd2629, %rd2628, %rd2612;
	xor.b64  	%rd2630, %rd2570, %rd2555;
	xor.b64  	%rd2631, %rd2630, %rd2585;
	xor.b64  	%rd2632, %rd2631, %rd2600;
	xor.b64  	%rd2633, %rd2632, %rd2615;
	xor.b64  	%rd2634, %rd2573, %rd2558;
	xor.b64  	%rd2635, %rd2634, %rd2588;
	xor.b64  	%rd2636, %rd2635, %rd2603;
	xor.b64  	%rd2637, %rd2636, %rd2618;
	xor.b64  	%rd2638, %rd2576, %rd2561;
	xor.b64  	%rd2639, %rd2638, %rd2591;
	xor.b64  	%rd2640, %rd2639, %rd2606;
	xor.b64  	%rd2641, %rd2640, %rd2621;
	xor.b64  	%rd2642, %rd2579, %rd2564;
	xor.b64  	%rd2643, %rd2642, %rd2594;
	xor.b64  	%rd2644, %rd2643, %rd2609;
	xor.b64  	%rd2645, %rd2644, %rd2624;
	mov.b64 	{%r2007, %r2008}, %rd2633;
	shf.l.wrap.b32 	%r2009, %r2007, %r2008, 1;
	shf.l.wrap.b32 	%r2010, %r2008, %r2007, 1;
	mov.b64 	%rd2646, {%r2010, %r2009};
	xor.b64  	%rd2647, %rd2646, %rd2645;
	xor.b64  	%rd2648, %rd2647, %rd2625;
	xor.b64  	%rd2649, %rd2647, %rd2567;
	xor.b64  	%rd2650, %rd2647, %rd2582;
	xor.b64  	%rd2651, %rd2647, %rd2597;
	xor.b64  	%rd2652, %rd2647, %rd2612;
	mov.b64 	{%r2011, %r2012}, %rd2637;
	shf.l.wrap.b32 	%r2013, %r2011, %r2012, 1;
	shf.l.wrap.b32 	%r2014, %r2012, %r2011, 1;
	mov.b64 	%rd2653, {%r2014, %r2013};
	xor.b64  	%rd2654, %rd2653, %rd2629;
	xor.b64  	%rd2655, %rd2654, %rd2555;
	xor.b64  	%rd2656, %rd2654, %rd2570;
	xor.b64  	%rd2657, %rd2654, %rd2585;
	xor.b64  	%rd2658, %rd2654, %rd2600;
	xor.b64  	%rd2659, %rd2654, %rd2615;
	mov.b64 	{%r2015, %r2016}, %rd2641;
	shf.l.wrap.b32 	%r2017, %r2015, %r2016, 1;
	shf.l.wrap.b32 	%r2018, %r2016, %r2015, 1;
	mov.b64 	%rd2660, {%r2018, %r2017};
	xor.b64  	%rd2661, %rd2660, %rd2633;
	xor.b64  	%rd2662, %rd2661, %rd2558;
	xor.b64  	%rd2663, %rd2661, %rd2573;
	xor.b64  	%rd2664, %rd2661, %rd2588;
	xor.b64  	%rd2665, %rd2661, %rd2603;
	xor.b64  	%rd2666, %rd2661, %rd2618;
	mov.b64 	{%r2019, %r2020}, %rd2645;
	shf.l.wrap.b32 	%r2021, %r2019, %r2020, 1;
	shf.l.wrap.b32 	%r2022, %r2020, %r2019, 1;
	mov.b64 	%rd2667, {%r2022, %r2021};
	xor.b64  	%rd2668, %rd2667, %rd2637;
	xor.b64  	%rd2669, %rd2668, %rd2561;
	xor.b64  	%rd2670, %rd2668, %rd2576;
	xor.b64  	%rd2671, %rd2668, %rd2591;
	xor.b64  	%rd2672, %rd2668, %rd2606;
	xor.b64  	%rd2673, %rd2668, %rd2621;
	mov.b64 	{%r2023, %r2024}, %rd2629;
	shf.l.wrap.b32 	%r2025, %r2023, %r2024, 1;
	shf.l.wrap.b32 	%r2026, %r2024, %r2023, 1;
	mov.b64 	%rd2674, {%r2026, %r2025};
	xor.b64  	%rd2675, %rd2674, %rd2641;
	xor.b64  	%rd2676, %rd2675, %rd2564;
	xor.b64  	%rd2677, %rd2675, %rd2579;
	xor.b64  	%rd2678, %rd2675, %rd2594;
	xor.b64  	%rd2679, %rd2675, %rd2609;
	xor.b64  	%rd2680, %rd2675, %rd2624;
	mov.b64 	{%r2027, %r2028}, %rd2655;
	shf.l.wrap.b32 	%r2029, %r2027, %r2028, 1;
	shf.l.wrap.b32 	%r2030, %r2028, %r2027, 1;
	mov.b64 	%rd2681, {%r2030, %r2029};
	mov.b64 	{%r2031, %r2032}, %rd2650;
	shf.l.wrap.b32 	%r2033, %r2031, %r2032, 3;
	shf.l.wrap.b32 	%r2034, %r2032, %r2031, 3;
	mov.b64 	%rd2682, {%r2034, %r2033};
	mov.b64 	{%r2035, %r2036}, %rd2663;
	shf.l.wrap.b32 	%r2037, %r2035, %r2036, 6;
	shf.l.wrap.b32 	%r2038, %r2036, %r2035, 6;
	mov.b64 	%rd2683, {%r2038, %r2037};
	mov.b64 	{%r2039, %r2040}, %rd2657;
	shf.l.wrap.b32 	%r2041, %r2039, %r2040, 10;
	shf.l.wrap.b32 	%r2042, %r2040, %r2039, 10;
	mov.b64 	%rd2684, {%r2042, %r2041};
	mov.b64 	{%r2043, %r2044}, %rd2665;
	shf.l.wrap.b32 	%r2045, %r2043, %r2044, 15;
	shf.l.wrap.b32 	%r2046, %r2044, %r2043, 15;
	mov.b64 	%rd2685, {%r2046, %r2045};
	mov.b64 	{%r2047, %r2048}, %rd2672;
	shf.l.wrap.b32 	%r2049, %r2047, %r2048, 21;
	shf.l.wrap.b32 	%r2050, %r2048, %r2047, 21;
	mov.b64 	%rd2686, {%r2050, %r2049};
	mov.b64 	{%r2051, %r2052}, %rd2669;
	shf.l.wrap.b32 	%r2053, %r2051, %r2052, 28;
	shf.l.wrap.b32 	%r2054, %r2052, %r2051, 28;
	mov.b64 	%rd2687, {%r2054, %r2053};
	mov.b64 	{%r2055, %r2056}, %rd2649;
	shf.l.wrap.b32 	%r2057, %r2056, %r2055, 4;
	shf.l.wrap.b32 	%r2058, %r2055, %r2056, 4;
	mov.b64 	%rd2688, {%r2058, %r2057};
	mov.b64 	{%r2059, %r2060}, %rd2658;
	shf.l.wrap.b32 	%r2061, %r2060, %r2059, 13;
	shf.l.wrap.b32 	%r2062, %r2059, %r2060, 13;
	mov.b64 	%rd2689, {%r2062, %r2061};
	mov.b64 	{%r2063, %r2064}, %rd2670;
	shf.l.wrap.b32 	%r2065, %r2064, %r2063, 23;
	shf.l.wrap.b32 	%r2066, %r2063, %r2064, 23;
	mov.b64 	%rd2690, {%r2066, %r2065};
	mov.b64 	{%r2067, %r2068}, %rd2659;
	shf.l.wrap.b32 	%r2069, %r2067, %r2068, 2;
	shf.l.wrap.b32 	%r2070, %r2068, %r2067, 2;
	mov.b64 	%rd2691, {%r2070, %r2069};
	mov.b64 	{%r2071, %r2072}, %rd2680;
	shf.l.wrap.b32 	%r2073, %r2071, %r2072, 14;
	shf.l.wrap.b32 	%r2074, %r2072, %r2071, 14;
	mov.b64 	%rd2692, {%r2074, %r2073};
	mov.b64 	{%r2075, %r2076}, %rd2676;
	shf.l.wrap.b32 	%r2077, %r2075, %r2076, 27;
	shf.l.wrap.b32 	%r2078, %r2076, %r2075, 27;
	mov.b64 	%rd2693, {%r2078, %r2077};
	mov.b64 	{%r2079, %r2080}, %rd2651;
	shf.l.wrap.b32 	%r2081, %r2080, %r2079, 9;
	shf.l.wrap.b32 	%r2082, %r2079, %r2080, 9;
	mov.b64 	%rd2694, {%r2082, %r2081};
	mov.b64 	{%r2083, %r2084}, %rd2673;
	shf.l.wrap.b32 	%r2085, %r2084, %r2083, 24;
	shf.l.wrap.b32 	%r2086, %r2083, %r2084, 24;
	mov.b64 	%rd2695, {%r2086, %r2085};
	mov.b64 	{%r2087, %r2088}, %rd2679;
	shf.l.wrap.b32 	%r2089, %r2087, %r2088, 8;
	shf.l.wrap.b32 	%r2090, %r2088, %r2087, 8;
	mov.b64 	%rd2696, {%r2090, %r2089};
	mov.b64 	{%r2091, %r2092}, %rd2671;
	shf.l.wrap.b32 	%r2093, %r2091, %r2092, 25;
	shf.l.wrap.b32 	%r2094, %r2092, %r2091, 25;
	mov.b64 	%rd2697, {%r2094, %r2093};
	mov.b64 	{%r2095, %r2096}, %rd2664;
	shf.l.wrap.b32 	%r2097, %r2096, %r2095, 11;
	shf.l.wrap.b32 	%r2098, %r2095, %r2096, 11;
	mov.b64 	%rd2698, {%r2098, %r2097};
	mov.b64 	{%r2099, %r2100}, %rd2662;
	shf.l.wrap.b32 	%r2101, %r2100, %r2099, 30;
	shf.l.wrap.b32 	%r2102, %r2099, %r2100, 30;
	mov.b64 	%rd2699, {%r2102, %r2101};
	mov.b64 	{%r2103, %r2104}, %rd2652;
	shf.l.wrap.b32 	%r2105, %r2103, %r2104, 18;
	shf.l.wrap.b32 	%r2106, %r2104, %r2103, 18;
	mov.b64 	%rd2700, {%r2106, %r2105};
	mov.b64 	{%r2107, %r2108}, %rd2678;
	shf.l.wrap.b32 	%r2109, %r2108, %r2107, 7;
	shf.l.wrap.b32 	%r2110, %r2107, %r2108, 7;
	mov.b64 	%rd2701, {%r2110, %r2109};
	mov.b64 	{%r2111, %r2112}, %rd2666;
	shf.l.wrap.b32 	%r2113, %r2112, %r2111, 29;
	shf.l.wrap.b32 	%r2114, %r2111, %r2112, 29;
	mov.b64 	%rd2702, {%r2114, %r2113};
	mov.b64 	{%r2115, %r2116}, %rd2677;
	shf.l.wrap.b32 	%r2117, %r2115, %r2116, 20;
	shf.l.wrap.b32 	%r2118, %r2116, %r2115, 20;
	mov.b64 	%rd2703, {%r2118, %r2117};
	mov.b64 	{%r2119, %r2120}, %rd2656;
	shf.l.wrap.b32 	%r2121, %r2120, %r2119, 12;
	shf.l.wrap.b32 	%r2122, %r2119, %r2120, 12;
	mov.b64 	%rd2704, {%r2122, %r2121};
	not.b64 	%rd2705, %rd2704;
	and.b64  	%rd2706, %rd2698, %rd2705;
	xor.b64  	%rd2707, %rd2648, %rd2706;
	not.b64 	%rd2708, %rd2698;
	and.b64  	%rd2709, %rd2686, %rd2708;
	xor.b64  	%rd2710, %rd2704, %rd2709;
	not.b64 	%rd2711, %rd2686;
	and.b64  	%rd2712, %rd2692, %rd2711;
	xor.b64  	%rd2713, %rd2698, %rd2712;
	not.b64 	%rd2714, %rd2692;
	and.b64  	%rd2715, %rd2648, %rd2714;
	xor.b64  	%rd2716, %rd2686, %rd2715;
	not.b64 	%rd2717, %rd2648;
	and.b64  	%rd2718, %rd2704, %rd2717;
	xor.b64  	%rd2719, %rd2692, %rd2718;
	not.b64 	%rd2720, %rd2703;
	and.b64  	%rd2721, %rd2682, %rd2720;
	xor.b64  	%rd2722, %rd2687, %rd2721;
	not.b64 	%rd2723, %rd2682;
	and.b64  	%rd2724, %rd2689, %rd2723;
	xor.b64  	%rd2725, %rd2703, %rd2724;
	not.b64 	%rd2726, %rd2689;
	and.b64  	%rd2727, %rd2702, %rd2726;
	xor.b64  	%rd2728, %rd2682, %rd2727;
	not.b64 	%rd2729, %rd2702;
	and.b64  	%rd2730, %rd2687, %rd2729;
	xor.b64  	%rd2731, %rd2689, %rd2730;
	not.b64 	%rd2732, %rd2687;
	and.b64  	%rd2733, %rd2703, %rd2732;
	xor.b64  	%rd2734, %rd2702, %rd2733;
	not.b64 	%rd2735, %rd2683;
	and.b64  	%rd2736, %rd2697, %rd2735;
	xor.b64  	%rd2737, %rd2681, %rd2736;
	not.b64 	%rd2738, %rd2697;
	and.b64  	%rd2739, %rd2696, %rd2738;
	xor.b64  	%rd2740, %rd2683, %rd2739;
	not.b64 	%rd2741, %rd2696;
	and.b64  	%rd2742, %rd2700, %rd2741;
	xor.b64  	%rd2743, %rd2697, %rd2742;
	not.b64 	%rd2744, %rd2700;
	and.b64  	%rd2745, %rd2681, %rd2744;
	xor.b64  	%rd2746, %rd2696, %rd2745;
	not.b64 	%rd2747, %rd2681;
	and.b64  	%rd2748, %rd2683, %rd2747;
	xor.b64  	%rd2749, %rd2700, %rd2748;
	not.b64 	%rd2750, %rd2688;
	and.b64  	%rd2751, %rd2684, %rd2750;
	xor.b64  	%rd2752, %rd2693, %rd2751;
	not.b64 	%rd2753, %rd2684;
	and.b64  	%rd2754, %rd2685, %rd2753;
	xor.b64  	%rd2755, %rd2688, %rd2754;
	not.b64 	%rd2756, %rd2685;
	and.b64  	%rd2757, %rd2695, %rd2756;
	xor.b64  	%rd2758, %rd2684, %rd2757;
	not.b64 	%rd2759, %rd2695;
	and.b64  	%rd2760, %rd2693, %rd2759;
	xor.b64  	%rd2761, %rd2685, %rd2760;
	not.b64 	%rd2762, %rd2693;
	and.b64  	%rd2763, %rd2688, %rd2762;
	xor.b64  	%rd2764, %rd2695, %rd2763;
	not.b64 	%rd2765, %rd2690;
	and.b64  	%rd2766, %rd2701, %rd2765;
	xor.b64  	%rd2767, %rd2699, %rd2766;
	not.b64 	%rd2768, %rd2701;
	and.b64  	%rd2769, %rd2694, %rd2768;
	xor.b64  	%rd2770, %rd2690, %rd2769;
	not.b64 	%rd2771, %rd2694;
	and.b64  	%rd2772, %rd2691, %rd2771;
	xor.b64  	%rd2773, %rd2701, %rd2772;
	not.b64 	%rd2774, %rd2691;
	and.b64  	%rd2775, %rd2699, %rd2774;
	xor.b64  	%rd2776, %rd2694, %rd2775;
	not.b64 	%rd2777, %rd2699;
	and.b64  	%rd2778, %rd2690, %rd2777;
	xor.b64  	%rd2779, %rd2691, %rd2778;
	xor.b64  	%rd2780, %rd2707, -9223372036854775680;
	xor.b64  	%rd2781, %rd2722, %rd2780;
	xor.b64  	%rd2782, %rd2781, %rd2737;
	xor.b64  	%rd2783, %rd2782, %rd2752;
	xor.b64  	%rd2784, %rd2783, %rd2767;
	xor.b64  	%rd2785, %rd2725, %rd2710;
	xor.b64  	%rd2786, %rd2785, %rd2740;
	xor.b64  	%rd2787, %rd2786, %rd2755;
	xor.b64  	%rd2788, %rd2787, %rd2770;
	xor.b64  	%rd2789, %rd2728, %rd2713;
	xor.b64  	%rd2790, %rd2789, %rd2743;
	xor.b64  	%rd2791, %rd2790, %rd2758;
	xor.b64  	%rd2792, %rd2791, %rd2773;
	xor.b64  	%rd2793, %rd2731, %rd2716;
	xor.b64  	%rd2794, %rd2793, %rd2746;
	xor.b64  	%rd2795, %rd2794, %rd2761;
	xor.b64  	%rd2796, %rd2795, %rd2776;
	xor.b64  	%rd2797, %rd2734, %rd2719;
	xor.b64  	%rd2798, %rd2797, %rd2749;
	xor.b64  	%rd2799, %rd2798, %rd2764;
	xor.b64  	%rd2800, %rd2799, %rd2779;
	mov.b64 	{%r2123, %r2124}, %rd2788;
	shf.l.wrap.b32 	%r2125, %r2123, %r2124, 1;
	shf.l.wrap.b32 	%r2126, %r2124, %r2123, 1;
	mov.b64 	%rd2801, {%r2126, %r2125};
	xor.b64  	%rd2802, %rd2801, %rd2800;
	xor.b64  	%rd2803, %rd2802, %rd2780;
	xor.b64  	%rd2804, %rd2802, %rd2722;
	xor.b64  	%rd2805, %rd2802, %rd2737;
	xor.b64  	%rd2806, %rd2802, %rd2752;
	xor.b64  	%rd2807, %rd2802, %rd2767;
	mov.b64 	{%r2127, %r2128}, %rd2792;
	shf.l.wrap.b32 	%r2129, %r2127, %r2128, 1;
	shf.l.wrap.b32 	%r2130, %r2128, %r2127, 1;
	mov.b64 	%rd2808, {%r2130, %r2129};
	xor.b64  	%rd2809, %rd2808, %rd2784;
	xor.b64  	%rd2810, %rd2809, %rd2710;
	xor.b64  	%rd2811, %rd2809, %rd2725;
	xor.b64  	%rd2812, %rd2809, %rd2740;
	xor.b64  	%rd2813, %rd2809, %rd2755;
	xor.b64  	%rd2814, %rd2809, %rd2770;
	mov.b64 	{%r2131, %r2132}, %rd2796;
	shf.l.wrap.b32 	%r2133, %r2131, %r2132, 1;
	shf.l.wrap.b32 	%r2134, %r2132, %r2131, 1;
	mov.b64 	%rd2815, {%r2134, %r2133};
	xor.b64  	%rd2816, %rd2815, %rd2788;
	xor.b64  	%rd2817, %rd2816, %rd2713;
	xor.b64  	%rd2818, %rd2816, %rd2728;
	xor.b64  	%rd2819, %rd2816, %rd2743;
	xor.b64  	%rd2820, %rd2816, %rd2758;
	xor.b64  	%rd2821, %rd2816, %rd2773;
	mov.b64 	{%r2135, %r2136}, %rd2800;
	shf.l.wrap.b32 	%r2137, %r2135, %r2136, 1;
	shf.l.wrap.b32 	%r2138, %r2136, %r2135, 1;
	mov.b64 	%rd2822, {%r2138, %r2137};
	xor.b64  	%rd2823, %rd2822, %rd2792;
	xor.b64  	%rd2824, %rd2823, %rd2716;
	xor.b64  	%rd2825, %rd2823, %rd2731;
	xor.b64  	%rd2826, %rd2823, %rd2746;
	xor.b64  	%rd2827, %rd2823, %rd2761;
	xor.b64  	%rd2828, %rd2823, %rd2776;
	mov.b64 	{%r2139, %r2140}, %rd2784;
	shf.l.wrap.b32 	%r2141, %r2139, %r2140, 1;
	shf.l.wrap.b32 	%r2142, %r2140, %r2139, 1;
	mov.b64 	%rd2829, {%r2142, %r2141};
	xor.b64  	%rd2830, %rd2829, %rd2796;
	xor.b64  	%rd2831, %rd2830, %rd2719;
	xor.b64  	%rd2832, %rd2830, %rd2734;
	xor.b64  	%rd2833, %rd2830, %rd2749;
	xor.b64  	%rd2834, %rd2830, %rd2764;
	xor.b64  	%rd2835, %rd2830, %rd2779;
	mov.b64 	{%r2143, %r2144}, %rd2810;
	shf.l.wrap.b32 	%r2145, %r2143, %r2144, 1;
	shf.l.wrap.b32 	%r2146, %r2144, %r2143, 1;
	mov.b64 	%rd2836, {%r2146, %r2145};
	mov.b64 	{%r2147, %r2148}, %rd2805;
	shf.l.wrap.b32 	%r2149, %r2147, %r2148, 3;
	shf.l.wrap.b32 	%r2150, %r2148, %r2147, 3;
	mov.b64 	%rd2837, {%r2150, %r2149};
	mov.b64 	{%r2151, %r2152}, %rd2818;
	shf.l.wrap.b32 	%r2153, %r2151, %r2152, 6;
	shf.l.wrap.b32 	%r2154, %r2152, %r2151, 6;
	mov.b64 	%rd2838, {%r2154, %r2153};
	mov.b64 	{%r2155, %r2156}, %rd2812;
	shf.l.wrap.b32 	%r2157, %r2155, %r2156, 10;
	shf.l.wrap.b32 	%r2158, %r2156, %r2155, 10;
	mov.b64 	%rd2839, {%r2158, %r2157};
	mov.b64 	{%r2159, %r2160}, %rd2820;
	shf.l.wrap.b32 	%r2161, %r2159, %r2160, 15;
	shf.l.wrap.b32 	%r2162, %r2160, %r2159, 15;
	mov.b64 	%rd2840, {%r2162, %r2161};
	mov.b64 	{%r2163, %r2164}, %rd2827;
	shf.l.wrap.b32 	%r2165, %r2163, %r2164, 21;
	shf.l.wrap.b32 	%r2166, %r2164, %r2163, 21;
	mov.b64 	%rd2841, {%r2166, %r2165};
	mov.b64 	{%r2167, %r2168}, %rd2824;
	shf.l.wrap.b32 	%r2169, %r2167, %r2168, 28;
	shf.l.wrap.b32 	%r2170, %r2168, %r2167, 28;
	mov.b64 	%rd2842, {%r2170, %r2169};
	mov.b64 	{%r2171, %r2172}, %rd2804;
	shf.l.wrap.b32 	%r2173, %r2172, %r2171, 4;
	shf.l.wrap.b32 	%r2174, %r2171, %r2172, 4;
	mov.b64 	%rd2843, {%r2174, %r2173};
	mov.b64 	{%r2175, %r2176}, %rd2813;
	shf.l.wrap.b32 	%r2177, %r2176, %r2175, 13;
	shf.l.wrap.b32 	%r2178, %r2175, %r2176, 13;
	mov.b64 	%rd2844, {%r2178, %r2177};
	mov.b64 	{%r2179, %r2180}, %rd2825;
	shf.l.wrap.b32 	%r2181, %r2180, %r2179, 23;
	shf.l.wrap.b32 	%r2182, %r2179, %r2180, 23;
	mov.b64 	%rd2845, {%r2182, %r2181};
	mov.b64 	{%r2183, %r2184}, %rd2814;
	shf.l.wrap.b32 	%r2185, %r2183, %r2184, 2;
	shf.l.wrap.b32 	%r2186, %r2184, %r2183, 2;
	mov.b64 	%rd2846, {%r2186, %r2185};
	mov.b64 	{%r2187, %r2188}, %rd2835;
	shf.l.wrap.b32 	%r2189, %r2187, %r2188, 14;
	shf.l.wrap.b32 	%r2190, %r2188, %r2187, 14;
	mov.b64 	%rd2847, {%r2190, %r2189};
	mov.b64 	{%r2191, %r2192}, %rd2831;
	shf.l.wrap.b32 	%r2193, %r2191, %r2192, 27;
	shf.l.wrap.b32 	%r2194, %r2192, %r2191, 27;
	mov.b64 	%rd2848, {%r2194, %r2193};
	mov.b64 	{%r2195, %r2196}, %rd2806;
	shf.l.wrap.b32 	%r2197, %r2196, %r2195, 9;
	shf.l.wrap.b32 	%r2198, %r2195, %r2196, 9;
	mov.b64 	%rd2849, {%r2198, %r2197};
	mov.b64 	{%r2199, %r2200}, %rd2828;
	shf.l.wrap.b32 	%r2201, %r2200, %r2199, 24;
	shf.l.wrap.b32 	%r2202, %r2199, %r2200, 24;
	mov.b64 	%rd2850, {%r2202, %r2201};
	mov.b64 	{%r2203, %r2204}, %rd2834;
	shf.l.wrap.b32 	%r2205, %r2203, %r2204, 8;
	shf.l.wrap.b32 	%r2206, %r2204, %r2203, 8;
	mov.b64 	%rd2851, {%r2206, %r2205};
	mov.b64 	{%r2207, %r2208}, %rd2826;
	shf.l.wrap.b32 	%r2209, %r2207, %r2208, 25;
	shf.l.wrap.b32 	%r2210, %r2208, %r2207, 25;
	mov.b64 	%rd2852, {%r2210, %r2209};
	mov.b64 	{%r2211, %r2212}, %rd2819;
	shf.l.wrap.b32 	%r2213, %r2212, %r2211, 11;
	shf.l.wrap.b32 	%r2214, %r2211, %r2212, 11;
	mov.b64 	%rd2853, {%r2214, %r2213};
	mov.b64 	{%r2215, %r2216}, %rd2817;
	shf.l.wrap.b32 	%r2217, %r2216, %r2215, 30;
	shf.l.wrap.b32 	%r2218, %r2215, %r2216, 30;
	mov.b64 	%rd2854, {%r2218, %r2217};
	mov.b64 	{%r2219, %r2220}, %rd2807;
	shf.l.wrap.b32 	%r2221, %r2219, %r2220, 18;
	shf.l.wrap.b32 	%r2222, %r2220, %r2219, 18;
	mov.b64 	%rd2855, {%r2222, %r2221};
	mov.b64 	{%r2223, %r2224}, %rd2833;
	shf.l.wrap.b32 	%r2225, %r2224, %r2223, 7;
	shf.l.wrap.b32 	%r2226, %r2223, %r2224, 7;
	mov.b64 	%rd2856, {%r2226, %r2225};
	mov.b64 	{%r2227, %r2228}, %rd2821;
	shf.l.wrap.b32 	%r2229, %r2228, %r2227, 29;
	shf.l.wrap.b32 	%r2230, %r2227, %r2228, 29;
	mov.b64 	%rd2857, {%r2230, %r2229};
	mov.b64 	{%r2231, %r2232}, %rd2832;
	shf.l.wrap.b32 	%r2233, %r2231, %r2232, 20;
	shf.l.wrap.b32 	%r2234, %r2232, %r2231, 20;
	mov.b64 	%rd2858, {%r2234, %r2233};
	mov.b64 	{%r2235, %r2236}, %rd2811;
	shf.l.wrap.b32 	%r2237, %r2236, %r2235, 12;
	shf.l.wrap.b32 	%r2238, %r2235, %r2236, 12;
	mov.b64 	%rd2859, {%r2238, %r2237};
	not.b64 	%rd2860, %rd2859;
	and.b64  	%rd2861, %rd2853, %rd2860;
	xor.b64  	%rd2862, %rd2803, %rd2861;
	not.b64 	%rd2863, %rd2853;
	and.b64  	%rd2864, %rd2841, %rd2863;
	xor.b64  	%rd2865, %rd2859, %rd2864;
	not.b64 	%rd2866, %rd2841;
	and.b64  	%rd2867, %rd2847, %rd2866;
	xor.b64  	%rd2868, %rd2853, %rd2867;
	not.b64 	%rd2869, %rd2847;
	and.b64  	%rd2870, %rd2803, %rd2869;
	xor.b64  	%rd2871, %rd2841, %rd2870;
	not.b64 	%rd2872, %rd2803;
	and.b64  	%rd2873, %rd2859, %rd2872;
	xor.b64  	%rd2874, %rd2847, %rd2873;
	not.b64 	%rd2875, %rd2858;
	and.b64  	%rd2876, %rd2837, %rd2875;
	xor.b64  	%rd2877, %rd2842, %rd2876;
	not.b64 	%rd2878, %rd2837;
	and.b64  	%rd2879, %rd2844, %rd2878;
	xor.b64  	%rd2880, %rd2858, %rd2879;
	not.b64 	%rd2881, %rd2844;
	and.b64  	%rd2882, %rd2857, %rd2881;
	xor.b64  	%rd2883, %rd2837, %rd2882;
	not.b64 	%rd2884, %rd2857;
	and.b64  	%rd2885, %rd2842, %rd2884;
	xor.b64  	%rd2886, %rd2844, %rd2885;
	not.b64 	%rd2887, %rd2842;
	and.b64  	%rd2888, %rd2858, %rd2887;
	xor.b64  	%rd2889, %rd2857, %rd2888;
	not.b64 	%rd2890, %rd2838;
	and.b64  	%rd2891, %rd2852, %rd2890;
	xor.b64  	%rd2892, %rd2836, %rd2891;
	not.b64 	%rd2893, %rd2852;
	and.b64  	%rd2894, %rd2851, %rd2893;
	xor.b64  	%rd2895, %rd2838, %rd2894;
	not.b64 	%rd2896, %rd2851;
	and.b64  	%rd2897, %rd2855, %rd2896;
	xor.b64  	%rd2898, %rd2852, %rd2897;
	not.b64 	%rd2899, %rd2855;
	and.b64  	%rd2900, %rd2836, %rd2899;
	xor.b64  	%rd2901, %rd2851, %rd2900;
	not.b64 	%rd2902, %rd2836;
	and.b64  	%rd2903, %rd2838, %rd2902;
	xor.b64  	%rd2904, %rd2855, %rd2903;
	not.b64 	%rd2905, %rd2843;
	and.b64  	%rd2906, %rd2839, %rd2905;
	xor.b64  	%rd2907, %rd2848, %rd2906;
	not.b64 	%rd2908, %rd2839;
	and.b64  	%rd2909, %rd2840, %rd2908;
	xor.b64  	%rd2910, %rd2843, %rd2909;
	not.b64 	%rd2911, %rd2840;
	and.b64  	%rd2912, %rd2850, %rd2911;
	xor.b64  	%rd2913, %rd2839, %rd2912;
	not.b64 	%rd2914, %rd2850;
	and.b64  	%rd2915, %rd2848, %rd2914;
	xor.b64  	%rd2916, %rd2840, %rd2915;
	not.b64 	%rd2917, %rd2848;
	and.b64  	%rd2918, %rd2843, %rd2917;
	xor.b64  	%rd2919, %rd2850, %rd2918;
	not.b64 	%rd2920, %rd2845;
	and.b64  	%rd2921, %rd2856, %rd2920;
	xor.b64  	%rd2922, %rd2854, %rd2921;
	not.b64 	%rd2923, %rd2856;
	and.b64  	%rd2924, %rd2849, %rd2923;
	xor.b64  	%rd2925, %rd2845, %rd2924;
	not.b64 	%rd2926, %rd2849;
	and.b64  	%rd2927, %rd2846, %rd2926;
	xor.b64  	%rd2928, %rd2856, %rd2927;
	not.b64 	%rd2929, %rd2846;
	and.b64  	%rd2930, %rd2854, %rd2929;
	xor.b64  	%rd2931, %rd2849, %rd2930;
	not.b64 	%rd2932, %rd2854;
	and.b64  	%rd2933, %rd2845, %rd2932;
	xor.b64  	%rd2934, %rd2846, %rd2933;
	xor.b64  	%rd2935, %rd2862, 32778;
	xor.b64  	%rd2936, %rd2877, %rd2935;
	xor.b64  	%rd2937, %rd2936, %rd2892;
	xor.b64  	%rd2938, %rd2937, %rd2907;
	xor.b64  	%rd2939, %rd2938, %rd2922;
	xor.b64  	%rd2940, %rd2880, %rd2865;
	xor.b64  	%rd2941, %rd2940, %rd2895;
	xor.b64  	%rd2942, %rd2941, %rd2910;
	xor.b64  	%rd2943, %rd2942, %rd2925;
	xor.b64  	%rd2944, %rd2883, %rd2868;
	xor.b64  	%rd2945, %rd2944, %rd2898;
	xor.b64  	%rd2946, %rd2945, %rd2913;
	xor.b64  	%rd2947, %rd2946, %rd2928;
	xor.b64  	%rd2948, %rd2886, %rd2871;
	xor.b64  	%rd2949, %rd2948, %rd2901;
	xor.b64  	%rd2950, %rd2949, %rd2916;
	xor.b64  	%rd2951, %rd2950, %rd2931;
	xor.b64  	%rd2952, %rd2889, %rd2874;
	xor.b64  	%rd2953, %rd2952, %rd2904;
	xor.b64  	%rd2954, %rd2953, %rd2919;
	xor.b64  	%rd2955, %rd2954, %rd2934;
	mov.b64 	{%r2239, %r2240}, %rd2943;
	shf.l.wrap.b32 	%r2241, %r2239, %r2240, 1;
	shf.l.wrap.b32 	%r2242, %r2240, %r2239, 1;
	mov.b64 	%rd2956, {%r2242, %r2241};
	xor.b64  	%rd2957, %rd2956, %rd2955;
	xor.b64  	%rd2958, %rd2957, %rd2935;
	xor.b64  	%rd2959, %rd2957, %rd2877;
	xor.b64  	%rd2960, %rd2957, %rd2892;
	xor.b64  	%rd2961, %rd2957, %rd2907;
	xor.b64  	%rd2962, %rd2957, %rd2922;
	mov.b64 	{%r2243, %r2244}, %rd2947;
	shf.l.wrap.b32 	%r2245, %r2243, %r2244, 1;
	shf.l.wrap.b32 	%r2246, %r2244, %r2243, 1;
	mov.b64 	%rd2963, {%r2246, %r2245};
	xor.b64  	%rd2964, %rd2963, %rd2939;
	xor.b64  	%rd2965, %rd2964, %rd2865;
	xor.b64  	%rd2966, %rd2964, %rd2880;
	xor.b64  	%rd2967, %rd2964, %rd2895;
	xor.b64  	%rd2968, %rd2964, %rd2910;
	xor.b64  	%rd2969, %rd2964, %rd2925;
	mov.b64 	{%r2247, %r2248}, %rd2951;
	shf.l.wrap.b32 	%r2249, %r2247, %r2248, 1;
	shf.l.wrap.b32 	%r2250, %r2248, %r2247, 1;
	mov.b64 	%rd2970, {%r2250, %r2249};
	xor.b64  	%rd2971, %rd2970, %rd2943;
	xor.b64  	%rd2972, %rd2971, %rd2868;
	xor.b64  	%rd2973, %rd2971, %rd2883;
	xor.b64  	%rd2974, %rd2971, %rd2898;
	xor.b64  	%rd2975, %rd2971, %rd2913;
	xor.b64  	%rd2976, %rd2971, %rd2928;
	mov.b64 	{%r2251, %r2252}, %rd2955;
	shf.l.wrap.b32 	%r2253, %r2251, %r2252, 1;
	shf.l.wrap.b32 	%r2254, %r2252, %r2251, 1;
	mov.b64 	%rd2977, {%r2254, %r2253};
	xor.b64  	%rd2978, %rd2977, %rd2947;
	xor.b64  	%rd2979, %rd2978, %rd2871;
	xor.b64  	%rd2980, %rd2978, %rd2886;
	xor.b64  	%rd2981, %rd2978, %rd2901;
	xor.b64  	%rd2982, %rd2978, %rd2916;
	xor.b64  	%rd2983, %rd2978, %rd2931;
	mov.b64 	{%r2255, %r2256}, %rd2939;
	shf.l.wrap.b32 	%r2257, %r2255, %r2256, 1;
	shf.l.wrap.b32 	%r2258, %r2256, %r2255, 1;
	mov.b64 	%rd2984, {%r2258, %r2257};
	xor.b64  	%rd2985, %rd2984, %rd2951;
	xor.b64  	%rd2986, %rd2985, %rd2874;
	xor.b64  	%rd2987, %rd2985, %rd2889;
	xor.b64  	%rd2988, %rd2985, %rd2904;
	xor.b64  	%rd2989, %rd2985, %rd2919;
	xor.b64  	%rd2990, %rd2985, %rd2934;
	mov.b64 	{%r2259, %r2260}, %rd2965;
	shf.l.wrap.b32 	%r2261, %r2259, %r2260, 1;
	shf.l.wrap.b32 	%r2262, %r2260, %r2259, 1;
	mov.b64 	%rd2991, {%r2262, %r2261};
	mov.b64 	{%r2263, %r2264}, %rd2960;
	shf.l.wrap.b32 	%r2265, %r2263, %r2264, 3;
	shf.l.wrap.b32 	%r2266, %r2264, %r2263, 3;
	mov.b64 	%rd2992, {%r2266, %r2265};
	mov.b64 	{%r2267, %r2268}, %rd2973;
	shf.l.wrap.b32 	%r2269, %r2267, %r2268, 6;
	shf.l.wrap.b32 	%r2270, %r2268, %r2267, 6;
	mov.b64 	%rd2993, {%r2270, %r2269};
	mov.b64 	{%r2271, %r2272}, %rd2967;
	shf.l.wrap.b32 	%r2273, %r2271, %r2272, 10;
	shf.l.wrap.b32 	%r2274, %r2272, %r2271, 10;
	mov.b64 	%rd2994, {%r2274, %r2273};
	mov.b64 	{%r2275, %r2276}, %rd2975;
	shf.l.wrap.b32 	%r2277, %r2275, %r2276, 15;
	shf.l.wrap.b32 	%r2278, %r2276, %r2275, 15;
	mov.b64 	%rd2995, {%r2278, %r2277};
	mov.b64 	{%r2279, %r2280}, %rd2982;
	shf.l.wrap.b32 	%r2281, %r2279, %r2280, 21;
	shf.l.wrap.b32 	%r2282, %r2280, %r2279, 21;
	mov.b64 	%rd2996, {%r2282, %r2281};
	mov.b64 	{%r2283, %r2284}, %rd2979;
	shf.l.wrap.b32 	%r2285, %r2283, %r2284, 28;
	shf.l.wrap.b32 	%r2286, %r2284, %r2283, 28;
	mov.b64 	%rd2997, {%r2286, %r2285};
	mov.b64 	{%r2287, %r2288}, %rd2959;
	shf.l.wrap.b32 	%r2289, %r2288, %r2287, 4;
	shf.l.wrap.b32 	%r2290, %r2287, %r2288, 4;
	mov.b64 	%rd2998, {%r2290, %r2289};
	mov.b64 	{%r2291, %r2292}, %rd2968;
	shf.l.wrap.b32 	%r2293, %r2292, %r2291, 13;
	shf.l.wrap.b32 	%r2294, %r2291, %r2292, 13;
	mov.b64 	%rd2999, {%r2294, %r2293};
	mov.b64 	{%r2295, %r2296}, %rd2980;
	shf.l.wrap.b32 	%r2297, %r2296, %r2295, 23;
	shf.l.wrap.b32 	%r2298, %r2295, %r2296, 23;
	mov.b64 	%rd3000, {%r2298, %r2297};
	mov.b64 	{%r2299, %r2300}, %rd2969;
	shf.l.wrap.b32 	%r2301, %r2299, %r2300, 2;
	shf.l.wrap.b32 	%r2302, %r2300, %r2299, 2;
	mov.b64 	%rd3001, {%r2302, %r2301};
	mov.b64 	{%r2303, %r2304}, %rd2990;
	shf.l.wrap.b32 	%r2305, %r2303, %r2304, 14;
	shf.l.wrap.b32 	%r2306, %r2304, %r2303, 14;
	mov.b64 	%rd3002, {%r2306, %r2305};
	mov.b64 	{%r2307, %r2308}, %rd2986;
	shf.l.wrap.b32 	%r2309, %r2307, %r2308, 27;
	shf.l.wrap.b32 	%r2310, %r2308, %r2307, 27;
	mov.b64 	%rd3003, {%r2310, %r2309};
	mov.b64 	{%r2311, %r2312}, %rd2961;
	shf.l.wrap.b32 	%r2313, %r2312, %r2311, 9;
	shf.l.wrap.b32 	%r2314, %r2311, %r2312, 9;
	mov.b64 	%rd3004, {%r2314, %r2313};
	mov.b64 	{%r2315, %r2316}, %rd2983;
	shf.l.wrap.b32 	%r2317, %r2316, %r2315, 24;
	shf.l.wrap.b32 	%r2318, %r2315, %r2316, 24;
	mov.b64 	%rd3005, {%r2318, %r2317};
	mov.b64 	{%r2319, %r2320}, %rd2989;
	shf.l.wrap.b32 	%r2321, %r2319, %r2320, 8;
	shf.l.wrap.b32 	%r2322, %r2320, %r2319, 8;
	mov.b64 	%rd3006, {%r2322, %r2321};
	mov.b64 	{%r2323, %r2324}, %rd2981;
	shf.l.wrap.b32 	%r2325, %r2323, %r2324, 25;
	shf.l.wrap.b32 	%r2326, %r2324, %r2323, 25;
	mov.b64 	%rd3007, {%r2326, %r2325};
	mov.b64 	{%r2327, %r2328}, %rd2974;
	shf.l.wrap.b32 	%r2329, %r2328, %r2327, 11;
	shf.l.wrap.b32 	%r2330, %r2327, %r2328, 11;
	mov.b64 	%rd3008, {%r2330, %r2329};
	mov.b64 	{%r2331, %r2332}, %rd2972;
	shf.l.wrap.b32 	%r2333, %r2332, %r2331, 30;
	shf.l.wrap.b32 	%r2334, %r2331, %r2332, 30;
	mov.b64 	%rd3009, {%r2334, %r2333};
	mov.b64 	{%r2335, %r2336}, %rd2962;
	shf.l.wrap.b32 	%r2337, %r2335, %r2336, 18;
	shf.l.wrap.b32 	%r2338, %r2336, %r2335, 18;
	mov.b64 	%rd3010, {%r2338, %r2337};
	mov.b64 	{%r2339, %r2340}, %rd2988;
	shf.l.wrap.b32 	%r2341, %r2340, %r2339, 7;
	shf.l.wrap.b32 	%r2342, %r2339, %r2340, 7;
	mov.b64 	%rd3011, {%r2342, %r2341};
	mov.b64 	{%r2343, %r2344}, %rd2976;
	shf.l.wrap.b32 	%r2345, %r2344, %r2343, 29;
	shf.l.wrap.b32 	%r2346, %r2343, %r2344, 29;
	mov.b64 	%rd3012, {%r2346, %r2345};
	mov.b64 	{%r2347, %r2348}, %rd2987;
	shf.l.wrap.b32 	%r2349, %r2347, %r2348, 20;
	shf.l.wrap.b32 	%r2350, %r2348, %r2347, 20;
	mov.b64 	%rd3013, {%r2350, %r2349};
	mov.b64 	{%r2351, %r2352}, %rd2966;
	shf.l.wrap.b32 	%r2353, %r2352, %r2351, 12;
	shf.l.wrap.b32 	%r2354, %r2351, %r2352, 12;
	mov.b64 	%rd3014, {%r2354, %r2353};
	not.b64 	%rd3015, %rd3014;
	and.b64  	%rd3016, %rd3008, %rd3015;
	xor.b64  	%rd3017, %rd2958, %rd3016;
	not.b64 	%rd3018, %rd3008;
	and.b64  	%rd3019, %rd2996, %rd3018;
	xor.b64  	%rd3020, %rd3014, %rd3019;
	not.b64 	%rd3021, %rd2996;
	and.b64  	%rd3022, %rd3002, %rd3021;
	xor.b64  	%rd3023, %rd3008, %rd3022;
	not.b64 	%rd3024, %rd3002;
	and.b64  	%rd3025, %rd2958, %rd3024;
	xor.b64  	%rd3026, %rd2996, %rd3025;
	not.b64 	%rd3027, %rd2958;
	and.b64  	%rd3028, %rd3014, %rd3027;
	xor.b64  	%rd3029, %rd3002, %rd3028;
	not.b64 	%rd3030, %rd3013;
	and.b64  	%rd3031, %rd2992, %rd3030;
	xor.b64  	%rd3032, %rd2997, %rd3031;
	not.b64 	%rd3033, %rd2992;
	and.b64  	%rd3034, %rd2999, %rd3033;
	xor.b64  	%rd3035, %rd3013, %rd3034;
	not.b64 	%rd3036, %rd2999;
	and.b64  	%rd3037, %rd3012, %rd3036;
	xor.b64  	%rd3038, %rd2992, %rd3037;
	not.b64 	%rd3039, %rd3012;
	and.b64  	%rd3040, %rd2997, %rd3039;
	xor.b64  	%rd3041, %rd2999, %rd3040;
	not.b64 	%rd3042, %rd2997;
	and.b64  	%rd3043, %rd3013, %rd3042;
	xor.b64  	%rd3044, %rd3012, %rd3043;
	not.b64 	%rd3045, %rd2993;
	and.b64  	%rd3046, %rd3007, %rd3045;
	xor.b64  	%rd3047, %rd2991, %rd3046;
	not.b64 	%rd3048, %rd3007;
	and.b64  	%rd3049, %rd3006, %rd3048;
	xor.b64  	%rd3050, %rd2993, %rd3049;
	not.b64 	%rd3051, %rd3006;
	and.b64  	%rd3052, %rd3010, %rd3051;
	xor.b64  	%rd3053, %rd3007, %rd3052;
	not.b64 	%rd3054, %rd3010;
	and.b64  	%rd3055, %rd2991, %rd3054;
	xor.b64  	%rd3056, %rd3006, %rd3055;
	not.b64 	%rd3057, %rd2991;
	and.b64  	%rd3058, %rd2993, %rd3057;
	xor.b64  	%rd3059, %rd3010, %rd3058;
	not.b64 	%rd3060, %rd2998;
	and.b64  	%rd3061, %rd2994, %rd3060;
	xor.b64  	%rd3062, %rd3003, %rd3061;
	not.b64 	%rd3063, %rd2994;
	and.b64  	%rd3064, %rd2995, %rd3063;
	xor.b64  	%rd3065, %rd2998, %rd3064;
	not.b64 	%rd3066, %rd2995;
	and.b64  	%rd3067, %rd3005, %rd3066;
	xor.b64  	%rd3068, %rd2994, %rd3067;
	not.b64 	%rd3069, %rd3005;
	and.b64  	%rd3070, %rd3003, %rd3069;
	xor.b64  	%rd3071, %rd2995, %rd3070;
	not.b64 	%rd3072, %rd3003;
	and.b64  	%rd3073, %rd2998, %rd3072;
	xor.b64  	%rd3074, %rd3005, %rd3073;
	not.b64 	%rd3075, %rd3000;
	and.b64  	%rd3076, %rd3011, %rd3075;
	xor.b64  	%rd3077, %rd3009, %rd3076;
	not.b64 	%rd3078, %rd3011;
	and.b64  	%rd3079, %rd3004, %rd3078;
	xor.b64  	%rd3080, %rd3000, %rd3079;
	not.b64 	%rd3081, %rd3004;
	and.b64  	%rd3082, %rd3001, %rd3081;
	xor.b64  	%rd3083, %rd3011, %rd3082;
	not.b64 	%rd3084, %rd3001;
	and.b64  	%rd3085, %rd3009, %rd3084;
	xor.b64  	%rd3086, %rd3004, %rd3085;
	not.b64 	%rd3087, %rd3009;
	and.b64  	%rd3088, %rd3000, %rd3087;
	xor.b64  	%rd3089, %rd3001, %rd3088;
	xor.b64  	%rd3090, %rd3017, -9223372034707292150;
	xor.b64  	%rd3091, %rd3032, %rd3090;
	xor.b64  	%rd3092, %rd3091, %rd3047;
	xor.b64  	%rd3093, %rd3092, %rd3062;
	xor.b64  	%rd3094, %rd3093, %rd3077;
	xor.b64  	%rd3095, %rd3035, %rd3020;
	xor.b64  	%rd3096, %rd3095, %rd3050;
	xor.b64  	%rd3097, %rd3096, %rd3065;
	xor.b64  	%rd3098, %rd3097, %rd3080;
	xor.b64  	%rd3099, %rd3038, %rd3023;
	xor.b64  	%rd3100, %rd3099, %rd3053;
	xor.b64  	%rd3101, %rd3100, %rd3068;
	xor.b64  	%rd3102, %rd3101, %rd3083;
	xor.b64  	%rd3103, %rd3041, %rd3026;
	xor.b64  	%rd3104, %rd3103, %rd3056;
	xor.b64  	%rd3105, %rd3104, %rd3071;
	xor.b64  	%rd3106, %rd3105, %rd3086;
	xor.b64  	%rd3107, %rd3044, %rd3029;
	xor.b64  	%rd3108, %rd3107, %rd3059;
	xor.b64  	%rd3109, %rd3108, %rd3074;
	xor.b64  	%rd3110, %rd3109, %rd3089;
	mov.b64 	{%r2355, %r2356}, %rd3098;
	shf.l.wrap.b32 	%r2357, %r2355, %r2356, 1;
	shf.l.wrap.b32 	%r2358, %r2356, %r2355, 1;
	mov.b64 	%rd3111, {%r2358, %r2357};
	xor.b64  	%rd3112, %rd3111, %rd3110;
	xor.b64  	%rd3113, %rd3112, %rd3090;
	xor.b64  	%rd3114, %rd3112, %rd3032;
	xor.b64  	%rd3115, %rd3112, %rd3047;
	xor.b64  	%rd3116, %rd3112, %rd3062;
	xor.b64  	%rd3117, %rd3112, %rd3077;
	mov.b64 	{%r2359, %r2360}, %rd3102;
	shf.l.wrap.b32 	%r2361, %r2359, %r2360, 1;
	shf.l.wrap.b32 	%r2362, %r2360, %r2359, 1;
	mov.b64 	%rd3118, {%r2362, %r2361};
	xor.b64  	%rd3119, %rd3118, %rd3094;
	xor.b64  	%rd3120, %rd3119, %rd3020;
	xor.b64  	%rd3121, %rd3119, %rd3035;
	xor.b64  	%rd3122, %rd3119, %rd3050;
	xor.b64  	%rd3123, %rd3119, %rd3065;
	xor.b64  	%rd3124, %rd3119, %rd3080;
	mov.b64 	{%r2363, %r2364}, %rd3106;
	shf.l.wrap.b32 	%r2365, %r2363, %r2364, 1;
	shf.l.wrap.b32 	%r2366, %r2364, %r2363, 1;
	mov.b64 	%rd3125, {%r2366, %r2365};
	xor.b64  	%rd3126, %rd3125, %rd3098;
	xor.b64  	%rd3127, %rd3126, %rd3023;
	xor.b64  	%rd3128, %rd3126, %rd3038;
	xor.b64  	%rd3129, %rd3126, %rd3053;
	xor.b64  	%rd3130, %rd3126, %rd3068;
	xor.b64  	%rd3131, %rd3126, %rd3083;
	mov.b64 	{%r2367, %r2368}, %rd3110;
	shf.l.wrap.b32 	%r2369, %r2367, %r2368, 1;
	shf.l.wrap.b32 	%r2370, %r2368, %r2367, 1;
	mov.b64 	%rd3132, {%r2370, %r2369};
	xor.b64  	%rd3133, %rd3132, %rd3102;
	xor.b64  	%rd3134, %rd3133, %rd3026;
	xor.b64  	%rd3135, %rd3133, %rd3041;
	xor.b64  	%rd3136, %rd3133, %rd3056;
	xor.b64  	%rd3137, %rd3133, %rd3071;
	xor.b64  	%rd3138, %rd3133, %rd3086;
	mov.b64 	{%r2371, %r2372}, %rd3094;
	shf.l.wrap.b32 	%r2373, %r2371, %r2372, 1;
	shf.l.wrap.b32 	%r2374, %r2372, %r2371, 1;
	mov.b64 	%rd3139, {%r2374, %r2373};
	xor.b64  	%rd3140, %rd3139, %rd3106;
	xor.b64  	%rd3141, %rd3140, %rd3029;
	xor.b64  	%rd3142, %rd3140, %rd3044;
	xor.b64  	%rd3143, %rd3140, %rd3059;
	xor.b64  	%rd3144, %rd3140, %rd3074;
	xor.b64  	%rd3145, %rd3140, %rd3089;
	mov.b64 	{%r2375, %r2376}, %rd3120;
	shf.l.wrap.b32 	%r2377, %r2375, %r2376, 1;
	shf.l.wrap.b32 	%r2378, %r2376, %r2375, 1;
	mov.b64 	%rd3146, {%r2378, %r2377};
	mov.b64 	{%r2379, %r2380}, %rd3115;
	shf.l.wrap.b32 	%r2381, %r2379, %r2380, 3;
	shf.l.wrap.b32 	%r2382, %r2380, %r2379, 3;
	mov.b64 	%rd3147, {%r2382, %r2381};
	mov.b64 	{%r2383, %r2384}, %rd3128;
	shf.l.wrap.b32 	%r2385, %r2383, %r2384, 6;
	shf.l.wrap.b32 	%r2386, %r2384, %r2383, 6;
	mov.b64 	%rd3148, {%r2386, %r2385};
	mov.b64 	{%r2387, %r2388}, %rd3122;
	shf.l.wrap.b32 	%r2389, %r2387, %r2388, 10;
	shf.l.wrap.b32 	%r2390, %r2388, %r2387, 10;
	mov.b64 	%rd3149, {%r2390, %r2389};
	mov.b64 	{%r2391, %r2392}, %rd3130;
	shf.l.wrap.b32 	%r2393, %r2391, %r2392, 15;
	shf.l.wrap.b32 	%r2394, %r2392, %r2391, 15;
	mov.b64 	%rd3150, {%r2394, %r2393};
	mov.b64 	{%r2395, %r2396}, %rd3137;
	shf.l.wrap.b32 	%r2397, %r2395, %r2396, 21;
	shf.l.wrap.b32 	%r2398, %r2396, %r2395, 21;
	mov.b64 	%rd3151, {%r2398, %r2397};
	mov.b64 	{%r2399, %r2400}, %rd3134;
	shf.l.wrap.b32 	%r2401, %r2399, %r2400, 28;
	shf.l.wrap.b32 	%r2402, %r2400, %r2399, 28;
	mov.b64 	%rd3152, {%r2402, %r2401};
	mov.b64 	{%r2403, %r2404}, %rd3114;
	shf.l.wrap.b32 	%r2405, %r2404, %r2403, 4;
	shf.l.wrap.b32 	%r2406, %r2403, %r2404, 4;
	mov.b64 	%rd3153, {%r2406, %r2405};
	mov.b64 	{%r2407, %r2408}, %rd3123;
	shf.l.wrap.b32 	%r2409, %r2408, %r2407, 13;
	shf.l.wrap.b32 	%r2410, %r2407, %r2408, 13;
	mov.b64 	%rd3154, {%r2410, %r2409};
	mov.b64 	{%r2411, %r2412}, %rd3135;
	shf.l.wrap.b32 	%r2413, %r2412, %r2411, 23;
	shf.l.wrap.b32 	%r2414, %r2411, %r2412, 23;
	mov.b64 	%rd3155, {%r2414, %r2413};
	mov.b64 	{%r2415, %r2416}, %rd3124;
	shf.l.wrap.b32 	%r2417, %r2415, %r2416, 2;
	shf.l.wrap.b32 	%r2418, %r2416, %r2415, 2;
	mov.b64 	%rd3156, {%r2418, %r2417};
	mov.b64 	{%r2419, %r2420}, %rd3145;
	shf.l.wrap.b32 	%r2421, %r2419, %r2420, 14;
	shf.l.wrap.b32 	%r2422, %r2420, %r2419, 14;
	mov.b64 	%rd3157, {%r2422, %r2421};
	mov.b64 	{%r2423, %r2424}, %rd3141;
	shf.l.wrap.b32 	%r2425, %r2423, %r2424, 27;
	shf.l.wrap.b32 	%r2426, %r2424, %r2423, 27;
	mov.b64 	%rd3158, {%r2426, %r2425};
	mov.b64 	{%r2427, %r2428}, %rd3116;
	shf.l.wrap.b32 	%r2429, %r2428, %r2427, 9;
	shf.l.wrap.b32 	%r2430, %r2427, %r2428, 9;
	mov.b64 	%rd3159, {%r2430, %r2429};
	mov.b64 	{%r2431, %r2432}, %rd3138;
	shf.l.wrap.b32 	%r2433, %r2432, %r2431, 24;
	shf.l.wrap.b32 	%r2434, %r2431, %r2432, 24;
	mov.b64 	%rd3160, {%r2434, %r2433};
	mov.b64 	{%r2435, %r2436}, %rd3144;
	shf.l.wrap.b32 	%r2437, %r2435, %r2436, 8;
	shf.l.wrap.b32 	%r2438, %r2436, %r2435, 8;
	mov.b64 	%rd3161, {%r2438, %r2437};
	mov.b64 	{%r2439, %r2440}, %rd3136;
	shf.l.wrap.b32 	%r2441, %r2439, %r2440, 25;
	shf.l.wrap.b32 	%r2442, %r2440, %r2439, 25;
	mov.b64 	%rd3162, {%r2442, %r2441};
	mov.b64 	{%r2443, %r2444}, %rd3129;
	shf.l.wrap.b32 	%r2445, %r2444, %r2443, 11;
	shf.l.wrap.b32 	%r2446, %r2443, %r2444, 11;
	mov.b64 	%rd3163, {%r2446, %r2445};
	mov.b64 	{%r2447, %r2448}, %rd3127;
	shf.l.wrap.b32 	%r2449, %r2448, %r2447, 30;
	shf.l.wrap.b32 	%r2450, %r2447, %r2448, 30;
	mov.b64 	%rd3164, {%r2450, %r2449};
	mov.b64 	{%r2451, %r2452}, %rd3117;
	shf.l.wrap.b32 	%r2453, %r2451, %r2452, 18;
	shf.l.wrap.b32 	%r2454, %r2452, %r2451, 18;
	mov.b64 	%rd3165, {%r2454, %r2453};
	mov.b64 	{%r2455, %r2456}, %rd3143;
	shf.l.wrap.b32 	%r2457, %r2456, %r2455, 7;
	shf.l.wrap.b32 	%r2458, %r2455, %r2456, 7;
	mov.b64 	%rd3166, {%r2458, %r2457};
	mov.b64 	{%r2459, %r2460}, %rd3131;
	shf.l.wrap.b32 	%r2461, %r2460, %r2459, 29;
	shf.l.wrap.b32 	%r2462, %r2459, %r2460, 29;
	mov.b64 	%rd3167, {%r2462, %r2461};
	mov.b64 	{%r2463, %r2464}, %rd3142;
	shf.l.wrap.b32 	%r2465, %r2463, %r2464, 20;
	shf.l.wrap.b32 	%r2466, %r2464, %r2463, 20;
	mov.b64 	%rd3168, {%r2466, %r2465};
	mov.b64 	{%r2467, %r2468}, %rd3121;
	shf.l.wrap.b32 	%r2469, %r2468, %r2467, 12;
	shf.l.wrap.b32 	%r2470, %r2467, %r2468, 12;
	mov.b64 	%rd3169, {%r2470, %r2469};
	not.b64 	%rd3170, %rd3169;
	and.b64  	%rd3171, %rd3163, %rd3170;
	xor.b64  	%rd3172, %rd3113, %rd3171;
	not.b64 	%rd3173, %rd3163;
	and.b64  	%rd3174, %rd3151, %rd3173;
	xor.b64  	%rd3175, %rd3169, %rd3174;
	not.b64 	%rd3176, %rd3151;
	and.b64  	%rd3177, %rd3157, %rd3176;
	xor.b64  	%rd3178, %rd3163, %rd3177;
	not.b64 	%rd3179, %rd3157;
	and.b64  	%rd3180, %rd3113, %rd3179;
	xor.b64  	%rd3181, %rd3151, %rd3180;
	not.b64 	%rd3182, %rd3113;
	and.b64  	%rd3183, %rd3169, %rd3182;
	xor.b64  	%rd3184, %rd3157, %rd3183;
	not.b64 	%rd3185, %rd3168;
	and.b64  	%rd3186, %rd3147, %rd3185;
	xor.b64  	%rd3187, %rd3152, %rd3186;
	not.b64 	%rd3188, %rd3147;
	and.b64  	%rd3189, %rd3154, %rd3188;
	xor.b64  	%rd3190, %rd3168, %rd3189;
	not.b64 	%rd3191, %rd3154;
	and.b64  	%rd3192, %rd3167, %rd3191;
	xor.b64  	%rd3193, %rd3147, %rd3192;
	not.b64 	%rd3194, %rd3167;
	and.b64  	%rd3195, %rd3152, %rd3194;
	xor.b64  	%rd3196, %rd3154, %rd3195;
	not.b64 	%rd3197, %rd3152;
	and.b64  	%rd3198, %rd3168, %rd3197;
	xor.b64  	%rd3199, %rd3167, %rd3198;
	not.b64 	%rd3200, %rd3148;
	and.b64  	%rd3201, %rd3162, %rd3200;
	xor.b64  	%rd3202, %rd3146, %rd3201;
	not.b64 	%rd3203, %rd3162;
	and.b64  	%rd3204, %rd3161, %rd3203;
	xor.b64  	%rd3205, %rd3148, %rd3204;
	not.b64 	%rd3206, %rd3161;
	and.b64  	%rd3207, %rd3165, %rd3206;
	xor.b64  	%rd3208, %rd3162, %rd3207;
	not.b64 	%rd3209, %rd3165;
	and.b64  	%rd3210, %rd3146, %rd3209;
	xor.b64  	%rd3211, %rd3161, %rd3210;
	not.b64 	%rd3212, %rd3146;
	and.b64  	%rd3213, %rd3148, %rd3212;
	xor.b64  	%rd3214, %rd3165, %rd3213;
	not.b64 	%rd3215, %rd3153;
	and.b64  	%rd3216, %rd3149, %rd3215;
	xor.b64  	%rd3217, %rd3158, %rd3216;
	not.b64 	%rd3218, %rd3149;
	and.b64  	%rd3219, %rd3150, %rd3218;
	xor.b64  	%rd3220, %rd3153, %rd3219;
	not.b64 	%rd3221, %rd3150;
	and.b64  	%rd3222, %rd3160, %rd3221;
	xor.b64  	%rd3223, %rd3149, %rd3222;
	not.b64 	%rd3224, %rd3160;
	and.b64  	%rd3225, %rd3158, %rd3224;
	xor.b64  	%rd3226, %rd3150, %rd3225;
	not.b64 	%rd3227, %rd3158;
	and.b64  	%rd3228, %rd3153, %rd3227;
	xor.b64  	%rd3229, %rd3160, %rd3228;
	not.b64 	%rd3230, %rd3155;
	and.b64  	%rd3231, %rd3166, %rd3230;
	xor.b64  	%rd3232, %rd3164, %rd3231;
	not.b64 	%rd3233, %rd3166;
	and.b64  	%rd3234, %rd3159, %rd3233;
	xor.b64  	%rd3235, %rd3155, %rd3234;
	not.b64 	%rd3236, %rd3159;
	and.b64  	%rd3237, %rd3156, %rd3236;
	xor.b64  	%rd3238, %rd3166, %rd3237;
	not.b64 	%rd3239, %rd3156;
	and.b64  	%rd3240, %rd3164, %rd3239;
	xor.b64  	%rd3241, %rd3159, %rd3240;
	not.b64 	%rd3242, %rd3164;
	and.b64  	%rd3243, %rd3155, %rd3242;
	xor.b64  	%rd3244, %rd3156, %rd3243;
	xor.b64  	%rd3245, %rd3172, -9223372034707259263;
	xor.b64  	%rd3246, %rd3187, %rd3245;
	xor.b64  	%rd3247, %rd3246, %rd3202;
	xor.b64  	%rd3248, %rd3247, %rd3217;
	xor.b64  	%rd3249, %rd3248, %rd3232;
	xor.b64  	%rd3250, %rd3190, %rd3175;
	xor.b64  	%rd3251, %rd3250, %rd3205;
	xor.b64  	%rd3252, %rd3251, %rd3220;
	xor.b64  	%rd3253, %rd3252, %rd3235;
	xor.b64  	%rd3254, %rd3193, %rd3178;
	xor.b64  	%rd3255, %rd3254, %rd3208;
	xor.b64  	%rd3256, %rd3255, %rd3223;
	xor.b64  	%rd3257, %rd3256, %rd3238;
	xor.b64  	%rd3258, %rd3196, %rd3181;
	xor.b64  	%rd3259, %rd3258, %rd3211;
	xor.b64  	%rd3260, %rd3259, %rd3226;
	xor.b64  	%rd3261, %rd3260, %rd3241;
	xor.b64  	%rd3262, %rd3199, %rd3184;
	xor.b64  	%rd3263, %rd3262, %rd3214;
	xor.b64  	%rd3264, %rd3263, %rd3229;
	xor.b64  	%rd3265, %rd3264, %rd3244;
	mov.b64 	{%r2471, %r2472}, %rd3253;
	shf.l.wrap.b32 	%r2473, %r2471, %r2472, 1;
	shf.l.wrap.b32 	%r2474, %r2472, %r2471, 1;
	mov.b64 	%rd3266, {%r2474, %r2473};
	xor.b64  	%rd3267, %rd3266, %rd3265;
	xor.b64  	%rd3268, %rd3267, %rd3245;
	xor.b64  	%rd3269, %rd3267, %rd3187;
	xor.b64  	%rd3270, %rd3267, %rd3202;
	xor.b64  	%rd3271, %rd3267, %rd3217;
	xor.b64  	%rd3272, %rd3267, %rd3232;
	mov.b64 	{%r2475, %r2476}, %rd3257;
	shf.l.wrap.b32 	%r2477, %r2475, %r2476, 1;
	shf.l.wrap.b32 	%r2478, %r2476, %r2475, 1;
	mov.b64 	%rd3273, {%r2478, %r2477};
	xor.b64  	%rd3274, %rd3273, %rd3249;
	xor.b64  	%rd3275, %rd3274, %rd3175;
	xor.b64  	%rd3276, %rd3274, %rd3190;
	xor.b64  	%rd3277, %rd3274, %rd3205;
	xor.b64  	%rd3278, %rd3274, %rd3220;
	xor.b64  	%rd3279, %rd3274, %rd3235;
	mov.b64 	{%r2479, %r2480}, %rd3261;
	shf.l.wrap.b32 	%r2481, %r2479, %r2480, 1;
	shf.l.wrap.b32 	%r2482, %r2480, %r2479, 1;
	mov.b64 	%rd3280, {%r2482, %r2481};
	xor.b64  	%rd3281, %rd3280, %rd3253;
	xor.b64  	%rd3282, %rd3281, %rd3178;
	xor.b64  	%rd3283, %rd3281, %rd3193;
	xor.b64  	%rd3284, %rd3281, %rd3208;
	xor.b64  	%rd3285, %rd3281, %rd3223;
	xor.b64  	%rd3286, %rd3281, %rd3238;
	mov.b64 	{%r2483, %r2484}, %rd3265;
	shf.l.wrap.b32 	%r2485, %r2483, %r2484, 1;
	shf.l.wrap.b32 	%r2486, %r2484, %r2483, 1;
	mov.b64 	%rd3287, {%r2486, %r2485};
	xor.b64  	%rd3288, %rd3287, %rd3257;
	xor.b64  	%rd3289, %rd3288, %rd3181;
	xor.b64  	%rd3290, %rd3288, %rd3196;
	xor.b64  	%rd3291, %rd3288, %rd3211;
	xor.b64  	%rd3292, %rd3288, %rd3226;
	xor.b64  	%rd3293, %rd3288, %rd3241;
	mov.b64 	{%r2487, %r2488}, %rd3249;
	shf.l.wrap.b32 	%r2489, %r2487, %r2488, 1;
	shf.l.wrap.b32 	%r2490, %r2488, %r2487, 1;
	mov.b64 	%rd3294, {%r2490, %r2489};
	xor.b64  	%rd3295, %rd3294, %rd3261;
	xor.b64  	%rd3296, %rd3295, %rd3184;
	xor.b64  	%rd3297, %rd3295, %rd3199;
	xor.b64  	%rd3298, %rd3295, %rd3214;
	xor.b64  	%rd3299, %rd3295, %rd3229;
	xor.b64  	%rd3300, %rd3295, %rd3244;
	mov.b64 	{%r2491, %r2492}, %rd3275;
	shf.l.wrap.b32 	%r2493, %r2491, %r2492, 1;
	shf.l.wrap.b32 	%r2494, %r2492, %r2491, 1;
	mov.b64 	%rd3301, {%r2494, %r2493};
	mov.b64 	{%r2495, %r2496}, %rd3270;
	shf.l.wrap.b32 	%r2497, %r2495, %r2496, 3;
	shf.l.wrap.b32 	%r2498, %r2496, %r2495, 3;
	mov.b64 	%rd3302, {%r2498, %r2497};
	mov.b64 	{%r2499, %r2500}, %rd3283;
	shf.l.wrap.b32 	%r2501, %r2499, %r2500, 6;
	shf.l.wrap.b32 	%r2502, %r2500, %r2499, 6;
	mov.b64 	%rd3303, {%r2502, %r2501};
	mov.b64 	{%r2503, %r2504}, %rd3277;
	shf.l.wrap.b32 	%r2505, %r2503, %r2504, 10;
	shf.l.wrap.b32 	%r2506, %r2504, %r2503, 10;
	mov.b64 	%rd3304, {%r2506, %r2505};
	mov.b64 	{%r2507, %r2508}, %rd3285;
	shf.l.wrap.b32 	%r2509, %r2507, %r2508, 15;
	shf.l.wrap.b32 	%r2510, %r2508, %r2507, 15;
	mov.b64 	%rd3305, {%r2510, %r2509};
	mov.b64 	{%r2511, %r2512}, %rd3292;
	shf.l.wrap.b32 	%r2513, %r2511, %r2512, 21;
	shf.l.wrap.b32 	%r2514, %r2512, %r2511, 21;
	mov.b64 	%rd3306, {%r2514, %r2513};
	mov.b64 	{%r2515, %r2516}, %rd3289;
	shf.l.wrap.b32 	%r2517, %r2515, %r2516, 28;
	shf.l.wrap.b32 	%r2518, %r2516, %r2515, 28;
	mov.b64 	%rd3307, {%r2518, %r2517};
	mov.b64 	{%r2519, %r2520}, %rd3269;
	shf.l.wrap.b32 	%r2521, %r2520, %r2519, 4;
	shf.l.wrap.b32 	%r2522, %r2519, %r2520, 4;
	mov.b64 	%rd3308, {%r2522, %r2521};
	mov.b64 	{%r2523, %r2524}, %rd3278;
	shf.l.wrap.b32 	%r2525, %r2524, %r2523, 13;
	shf.l.wrap.b32 	%r2526, %r2523, %r2524, 13;
	mov.b64 	%rd3309, {%r2526, %r2525};
	mov.b64 	{%r2527, %r2528}, %rd3290;
	shf.l.wrap.b32 	%r2529, %r2528, %r2527, 23;
	shf.l.wrap.b32 	%r2530, %r2527, %r2528, 23;
	mov.b64 	%rd3310, {%r2530, %r2529};
	mov.b64 	{%r2531, %r2532}, %rd3279;
	shf.l.wrap.b32 	%r2533, %r2531, %r2532, 2;
	shf.l.wrap.b32 	%r2534, %r2532, %r2531, 2;
	mov.b64 	%rd3311, {%r2534, %r2533};
	mov.b64 	{%r2535, %r2536}, %rd3300;
	shf.l.wrap.b32 	%r2537, %r2535, %r2536, 14;
	shf.l.wrap.b32 	%r2538, %r2536, %r2535, 14;
	mov.b64 	%rd3312, {%r2538, %r2537};
	mov.b64 	{%r2539, %r2540}, %rd3296;
	shf.l.wrap.b32 	%r2541, %r2539, %r2540, 27;
	shf.l.wrap.b32 	%r2542, %r2540, %r2539, 27;
	mov.b64 	%rd3313, {%r2542, %r2541};
	mov.b64 	{%r2543, %r2544}, %rd3271;
	shf.l.wrap.b32 	%r2545, %r2544, %r2543, 9;
	shf.l.wrap.b32 	%r2546, %r2543, %r2544, 9;
	mov.b64 	%rd3314, {%r2546, %r2545};
	mov.b64 	{%r2547, %r2548}, %rd3293;
	shf.l.wrap.b32 	%r2549, %r2548, %r2547, 24;
	shf.l.wrap.b32 	%r2550, %r2547, %r2548, 24;
	mov.b64 	%rd3315, {%r2550, %r2549};
	mov.b64 	{%r2551, %r2552}, %rd3299;
	shf.l.wrap.b32 	%r2553, %r2551, %r2552, 8;
	shf.l.wrap.b32 	%r2554, %r2552, %r2551, 8;
	mov.b64 	%rd3316, {%r2554, %r2553};
	mov.b64 	{%r2555, %r2556}, %rd3291;
	shf.l.wrap.b32 	%r2557, %r2555, %r2556, 25;
	shf.l.wrap.b32 	%r2558, %r2556, %r2555, 25;
	mov.b64 	%rd3317, {%r2558, %r2557};
	mov.b64 	{%r2559, %r2560}, %rd3284;
	shf.l.wrap.b32 	%r2561, %r2560, %r2559, 11;
	shf.l.wrap.b32 	%r2562, %r2559, %r2560, 11;
	mov.b64 	%rd3318, {%r2562, %r2561};
	mov.b64 	{%r2563, %r2564}, %rd3282;
	shf.l.wrap.b32 	%r2565, %r2564, %r2563, 30;
	shf.l.wrap.b32 	%r2566, %r2563, %r2564, 30;
	mov.b64 	%rd3319, {%r2566, %r2565};
	mov.b64 	{%r2567, %r2568}, %rd3272;
	shf.l.wrap.b32 	%r2569, %r2567, %r2568, 18;
	shf.l.wrap.b32 	%r2570, %r2568, %r2567, 18;
	mov.b64 	%rd3320, {%r2570, %r2569};
	mov.b64 	{%r2571, %r2572}, %rd3298;
	shf.l.wrap.b32 	%r2573, %r2572, %r2571, 7;
	shf.l.wrap.b32 	%r2574, %r2571, %r2572, 7;
	mov.b64 	%rd3321, {%r2574, %r2573};
	mov.b64 	{%r2575, %r2576}, %rd3286;
	shf.l.wrap.b32 	%r2577, %r2576, %r2575, 29;
	shf.l.wrap.b32 	%r2578, %r2575, %r2576, 29;
	mov.b64 	%rd3322, {%r2578, %r2577};
	mov.b64 	{%r2579, %r2580}, %rd3297;
	shf.l.wrap.b32 	%r2581, %r2579, %r2580, 20;
	shf.l.wrap.b32 	%r2582, %r2580, %r2579, 20;
	mov.b64 	%rd3323, {%r2582, %r2581};
	mov.b64 	{%r2583, %r2584}, %rd3276;
	shf.l.wrap.b32 	%r2585, %r2584, %r2583, 12;
	shf.l.wrap.b32 	%r2586, %r2583, %r2584, 12;
	mov.b64 	%rd3324, {%r2586, %r2585};
	not.b64 	%rd3325, %rd3324;
	and.b64  	%rd3326, %rd3318, %rd3325;
	xor.b64  	%rd3327, %rd3268, %rd3326;
	not.b64 	%rd3328, %rd3318;
	and.b64  	%rd3329, %rd3306, %rd3328;
	xor.b64  	%rd3330, %rd3324, %rd3329;
	not.b64 	%rd3331, %rd3306;
	and.b64  	%rd3332, %rd3312, %rd3331;
	xor.b64  	%rd3333, %rd3318, %rd3332;
	not.b64 	%rd3334, %rd3312;
	and.b64  	%rd3335, %rd3268, %rd3334;
	xor.b64  	%rd3336, %rd3306, %rd3335;
	not.b64 	%rd3337, %rd3268;
	and.b64  	%rd3338, %rd3324, %rd3337;
	xor.b64  	%rd3339, %rd3312, %rd3338;
	not.b64 	%rd3340, %rd3323;
	and.b64  	%rd3341, %rd3302, %rd3340;
	xor.b64  	%rd3342, %rd3307, %rd3341;
	not.b64 	%rd3343, %rd3302;
	and.b64  	%rd3344, %rd3309, %rd3343;
	xor.b64  	%rd3345, %rd3323, %rd3344;
	not.b64 	%rd3346, %rd3309;
	and.b64  	%rd3347, %rd3322, %rd3346;
	xor.b64  	%rd3348, %rd3302, %rd3347;
	not.b64 	%rd3349, %rd3322;
	and.b64  	%rd3350, %rd3307, %rd3349;
	xor.b64  	%rd3351, %rd3309, %rd3350;
	not.b64 	%rd3352, %rd3307;
	and.b64  	%rd3353, %rd3323, %rd3352;
	xor.b64  	%rd3354, %rd3322, %rd3353;
	not.b64 	%rd3355, %rd3303;
	and.b64  	%rd3356, %rd3317, %rd3355;
	xor.b64  	%rd3357, %rd3301, %rd3356;
	not.b64 	%rd3358, %rd3317;
	and.b64  	%rd3359, %rd3316, %rd3358;
	xor.b64  	%rd3360, %rd3303, %rd3359;
	not.b64 	%rd3361, %rd3316;
	and.b64  	%rd3362, %rd3320, %rd3361;
	xor.b64  	%rd3363, %rd3317, %rd3362;
	not.b64 	%rd3364, %rd3320;
	and.b64  	%rd3365, %rd3301, %rd3364;
	xor.b64  	%rd3366, %rd3316, %rd3365;
	not.b64 	%rd3367, %rd3301;
	and.b64  	%rd3368, %rd3303, %rd3367;
	xor.b64  	%rd3369, %rd3320, %rd3368;
	not.b64 	%rd3370, %rd3308;
	and.b64  	%rd3371, %rd3304, %rd3370;
	xor.b64  	%rd3372, %rd3313, %rd3371;
	not.b64 	%rd3373, %rd3304;
	and.b64  	%rd3374, %rd3305, %rd3373;
	xor.b64  	%rd3375, %rd3308, %rd3374;
	not.b64 	%rd3376, %rd3305;
	and.b64  	%rd3377, %rd3315, %rd3376;
	xor.b64  	%rd3378, %rd3304, %rd3377;
	not.b64 	%rd3379, %rd3315;
	and.b64  	%rd3380, %rd3313, %rd3379;
	xor.b64  	%rd3381, %rd3305, %rd3380;
	not.b64 	%rd3382, %rd3313;
	and.b64  	%rd3383, %rd3308, %rd3382;
	xor.b64  	%rd3384, %rd3315, %rd3383;
	not.b64 	%rd3385, %rd3310;
	and.b64  	%rd3386, %rd3321, %rd3385;
	xor.b64  	%rd3387, %rd3319, %rd3386;
	not.b64 	%rd3388, %rd3321;
	and.b64  	%rd3389, %rd3314, %rd3388;
	xor.b64  	%rd3390, %rd3310, %rd3389;
	not.b64 	%rd3391, %rd3314;
	and.b64  	%rd3392, %rd3311, %rd3391;
	xor.b64  	%rd3393, %rd3321, %rd3392;
	not.b64 	%rd3394, %rd3311;
	and.b64  	%rd3395, %rd3319, %rd3394;
	xor.b64  	%rd3396, %rd3314, %rd3395;
	not.b64 	%rd3397, %rd3319;
	and.b64  	%rd3398, %rd3310, %rd3397;
	xor.b64  	%rd3399, %rd3311, %rd3398;
	xor.b64  	%rd3400, %rd3327, -9223372036854742912;
	xor.b64  	%rd3401, %rd3342, %rd3400;
	xor.b64  	%rd3402, %rd3401, %rd3357;
	xor.b64  	%rd3403, %rd3402, %rd3372;
	xor.b64  	%rd3404, %rd3403, %rd3387;
	xor.b64  	%rd3405, %rd3345, %rd3330;
	xor.b64  	%rd3406, %rd3405, %rd3360;
	xor.b64  	%rd3407, %rd3406, %rd3375;
	xor.b64  	%rd3408, %rd3407, %rd3390;
	xor.b64  	%rd3409, %rd3348, %rd3333;
	xor.b64  	%rd3410, %rd3409, %rd3363;
	xor.b64  	%rd3411, %rd3410, %rd3378;
	xor.b64  	%rd3412, %rd3411, %rd3393;
	xor.b64  	%rd3413, %rd3351, %rd3336;
	xor.b64  	%rd3414, %rd3413, %rd3366;
	xor.b64  	%rd3415, %rd3414, %rd3381;
	xor.b64  	%rd3416, %rd3415, %rd3396;
	xor.b64  	%rd3417, %rd3354, %rd3339;
	xor.b64  	%rd3418, %rd3417, %rd3369;
	xor.b64  	%rd3419, %rd3418, %rd3384;
	xor.b64  	%rd3420, %rd3419, %rd3399;
	mov.b64 	{%r2587, %r2588}, %rd3408;
	shf.l.wrap.b32 	%r2589, %r2587, %r2588, 1;
	shf.l.wrap.b32 	%r2590, %r2588, %r2587, 1;
	mov.b64 	%rd3421, {%r2590, %r2589};
	xor.b64  	%rd3422, %rd3421, %rd3420;
	xor.b64  	%rd3423, %rd3422, %rd3400;
	xor.b64  	%rd3424, %rd3422, %rd3342;
	xor.b64  	%rd3425, %rd3422, %rd3357;
	xor.b64  	%rd3426, %rd3422, %rd3372;
	xor.b64  	%rd3427, %rd3422, %rd3387;
	mov.b64 	{%r2591, %r2592}, %rd3412;
	shf.l.wrap.b32 	%r2593, %r2591, %r2592, 1;
	shf.l.wrap.b32 	%r2594, %r2592, %r2591, 1;
	mov.b64 	%rd3428, {%r2594, %r2593};
	xor.b64  	%rd3429, %rd3428, %rd3404;
	xor.b64  	%rd3430, %rd3429, %rd3330;
	xor.b64  	%rd3431, %rd3429, %rd3345;
	xor.b64  	%rd3432, %rd3429, %rd3360;
	xor.b64  	%rd3433, %rd3429, %rd3375;
	xor.b64  	%rd3434, %rd3429, %rd3390;
	mov.b64 	{%r2595, %r2596}, %rd3416;
	shf.l.wrap.b32 	%r2597, %r2595, %r2596, 1;
	shf.l.wrap.b32 	%r2598, %r2596, %r2595, 1;
	mov.b64 	%rd3435, {%r2598, %r2597};
	xor.b64  	%rd3436, %rd3435, %rd3408;
	xor.b64  	%rd3437, %rd3436, %rd3333;
	xor.b64  	%rd3438, %rd3436, %rd3348;
	xor.b64  	%rd3439, %rd3436, %rd3363;
	xor.b64  	%rd3440, %rd3436, %rd3378;
	xor.b64  	%rd3441, %rd3436, %rd3393;
	mov.b64 	{%r2599, %r2600}, %rd3420;
	shf.l.wrap.b32 	%r2601, %r2599, %r2600, 1;
	shf.l.wrap.b32 	%r2602, %r2600, %r2599, 1;
	mov.b64 	%rd3442, {%r2602, %r2601};
	xor.b64  	%rd3443, %rd3442, %rd3412;
	xor.b64  	%rd3444, %rd3443, %rd3336;
	xor.b64  	%rd3445, %rd3443, %rd3351;
	xor.b64  	%rd3446, %rd3443, %rd3366;
	xor.b64  	%rd3447, %rd3443, %rd3381;
	xor.b64  	%rd3448, %rd3443, %rd3396;
	mov.b64 	{%r2603, %r2604}, %rd3404;
	shf.l.wrap.b32 	%r2605, %r2603, %r2604, 1;
	shf.l.wrap.b32 	%r2606, %r2604, %r2603, 1;
	mov.b64 	%rd3449, {%r2606, %r2605};
	xor.b64  	%rd3450, %rd3449, %rd3416;
	xor.b64  	%rd3451, %rd3450, %rd3339;
	xor.b64  	%rd3452, %rd3450, %rd3354;
	xor.b64  	%rd3453, %rd3450, %rd3369;
	xor.b64  	%rd3454, %rd3450, %rd3384;
	xor.b64  	%rd3455, %rd3450, %rd3399;
	mov.b64 	{%r2607, %r2608}, %rd3430;
	shf.l.wrap.b32 	%r2609, %r2607, %r2608, 1;
	shf.l.wrap.b32 	%r2610, %r2608, %r2607, 1;
	mov.b64 	%rd3456, {%r2610, %r2609};
	mov.b64 	{%r2611, %r2612}, %rd3425;
	shf.l.wrap.b32 	%r2613, %r2611, %r2612, 3;
	shf.l.wrap.b32 	%r2614, %r2612, %r2611, 3;
	mov.b64 	%rd3457, {%r2614, %r2613};
	mov.b64 	{%r2615, %r2616}, %rd3438;
	shf.l.wrap.b32 	%r2617, %r2615, %r2616, 6;
	shf.l.wrap.b32 	%r2618, %r2616, %r2615, 6;
	mov.b64 	%rd3458, {%r2618, %r2617};
	mov.b64 	{%r2619, %r2620}, %rd3432;
	shf.l.wrap.b32 	%r2621, %r2619, %r2620, 10;
	shf.l.wrap.b32 	%r2622, %r2620, %r2619, 10;
	mov.b64 	%rd3459, {%r2622, %r2621};
	mov.b64 	{%r2623, %r2624}, %rd3440;
	shf.l.wrap.b32 	%r2625, %r2623, %r2624, 15;
	shf.l.wrap.b32 	%r2626, %r2624, %r2623, 15;
	mov.b64 	%rd3460, {%r2626, %r2625};
	mov.b64 	{%r2627, %r2628}, %rd3447;
	shf.l.wrap.b32 	%r2629, %r2627, %r2628, 21;
	shf.l.wrap.b32 	%r2630, %r2628, %r2627, 21;
	mov.b64 	%rd3461, {%r2630, %r2629};
	mov.b64 	{%r2631, %r2632}, %rd3444;
	shf.l.wrap.b32 	%r2633, %r2631, %r2632, 28;
	shf.l.wrap.b32 	%r2634, %r2632, %r2631, 28;
	mov.b64 	%rd3462, {%r2634, %r2633};
	mov.b64 	{%r2635, %r2636}, %rd3424;
	shf.l.wrap.b32 	%r2637, %r2636, %r2635, 4;
	shf.l.wrap.b32 	%r2638, %r2635, %r2636, 4;
	mov.b64 	%rd3463, {%r2638, %r2637};
	mov.b64 	{%r2639, %r2640}, %rd3433;
	shf.l.wrap.b32 	%r2641, %r2640, %r2639, 13;
	shf.l.wrap.b32 	%r2642, %r2639, %r2640, 13;
	mov.b64 	%rd3464, {%r2642, %r2641};
	mov.b64 	{%r2643, %r2644}, %rd3445;
	shf.l.wrap.b32 	%r2645, %r2644, %r2643, 23;
	shf.l.wrap.b32 	%r2646, %r2643, %r2644, 23;
	mov.b64 	%rd3465, {%r2646, %r2645};
	mov.b64 	{%r2647, %r2648}, %rd3434;
	shf.l.wrap.b32 	%r2649, %r2647, %r2648, 2;
	shf.l.wrap.b32 	%r2650, %r2648, %r2647, 2;
	mov.b64 	%rd3466, {%r2650, %r2649};
	mov.b64 	{%r2651, %r2652}, %rd3455;
	shf.l.wrap.b32 	%r2653, %r2651, %r2652, 14;
	shf.l.wrap.b32 	%r2654, %r2652, %r2651, 14;
	mov.b64 	%rd3467, {%r2654, %r2653};
	mov.b64 	{%r2655, %r2656}, %rd3451;
	shf.l.wrap.b32 	%r2657, %r2655, %r2656, 27;
	shf.l.wrap.b32 	%r2658, %r2656, %r2655, 27;
	mov.b64 	%rd3468, {%r2658, %r2657};
	mov.b64 	{%r2659, %r2660}, %rd3426;
	shf.l.wrap.b32 	%r2661, %r2660, %r2659, 9;
	shf.l.wrap.b32 	%r2662, %r2659, %r2660, 9;
	mov.b64 	%rd3469, {%r2662, %r2661};
	mov.b64 	{%r2663, %r2664}, %rd3448;
	shf.l.wrap.b32 	%r2665, %r2664, %r2663, 24;
	shf.l.wrap.b32 	%r2666, %r2663, %r2664, 24;
	mov.b64 	%rd3470, {%r2666, %r2665};
	mov.b64 	{%r2667, %r2668}, %rd3454;
	shf.l.wrap.b32 	%r2669, %r2667, %r2668, 8;
	shf.l.wrap.b32 	%r2670, %r2668, %r2667, 8;
	mov.b64 	%rd3471, {%r2670, %r2669};
	mov.b64 	{%r2671, %r2672}, %rd3446;
	shf.l.wrap.b32 	%r2673, %r2671, %r2672, 25;
	shf.l.wrap.b32 	%r2674, %r2672, %r2671, 25;
	mov.b64 	%rd3472, {%r2674, %r2673};
	mov.b64 	{%r2675, %r2676}, %rd3439;
	shf.l.wrap.b32 	%r2677, %r2676, %r2675, 11;
	shf.l.wrap.b32 	%r2678, %r2675, %r2676, 11;
	mov.b64 	%rd3473, {%r2678, %r2677};
	mov.b64 	{%r2679, %r2680}, %rd3437;
	shf.l.wrap.b32 	%r2681, %r2680, %r2679, 30;
	shf.l.wrap.b32 	%r2682, %r2679, %r2680, 30;
	mov.b64 	%rd3474, {%r2682, %r2681};
	mov.b64 	{%r2683, %r2684}, %rd3427;
	shf.l.wrap.b32 	%r2685, %r2683, %r2684, 18;
	shf.l.wrap.b32 	%r2686, %r2684, %r2683, 18;
	mov.b64 	%rd3475, {%r2686, %r2685};
	mov.b64 	{%r2687, %r2688}, %rd3453;
	shf.l.wrap.b32 	%r2689, %r2688, %r2687, 7;
	shf.l.wrap.b32 	%r2690, %r2687, %r2688, 7;
	mov.b64 	%rd3476, {%r2690, %r2689};
	mov.b64 	{%r2691, %r2692}, %rd3441;
	shf.l.wrap.b32 	%r2693, %r2692, %r2691, 29;
	shf.l.wrap.b32 	%r2694, %r2691, %r2692, 29;
	mov.b64 	%rd3477, {%r2694, %r2693};
	mov.b64 	{%r2695, %r2696}, %rd3452;
	shf.l.wrap.b32 	%r2697, %r2695, %r2696, 20;
	shf.l.wrap.b32 	%r2698, %r2696, %r2695, 20;
	mov.b64 	%rd3478, {%r2698, %r2697};
	mov.b64 	{%r2699, %r2700}, %rd3431;
	shf.l.wrap.b32 	%r2701, %r2700, %r2699, 12;
	shf.l.wrap.b32 	%r2702, %r2699, %r2700, 12;
	mov.b64 	%rd3479, {%r2702, %r2701};
	not.b64 	%rd3480, %rd3479;
	and.b64  	%rd3481, %rd3473, %rd3480;
	xor.b64  	%rd3482, %rd3423, %rd3481;
	not.b64 	%rd3483, %rd3473;
	and.b64  	%rd3484, %rd3461, %rd3483;
	not.b64 	%rd3485, %rd3461;
	and.b64  	%rd3486, %rd3467, %rd3485;
	not.b64 	%rd3487, %rd3467;
	and.b64  	%rd3488, %rd3423, %rd3487;
	xor.b64  	%rd3489, %rd3461, %rd3488;
	not.b64 	%rd3490, %rd3423;
	and.b64  	%rd3491, %rd3479, %rd3490;
	not.b64 	%rd3492, %rd3478;
	and.b64  	%rd3493, %rd3457, %rd3492;
	not.b64 	%rd3494, %rd3457;
	and.b64  	%rd3495, %rd3464, %rd3494;
	xor.b64  	%rd3496, %rd3478, %rd3495;
	not.b64 	%rd3497, %rd3464;
	and.b64  	%rd3498, %rd3477, %rd3497;
	not.b64 	%rd3499, %rd3477;
	and.b64  	%rd3500, %rd3462, %rd3499;
	not.b64 	%rd3501, %rd3462;
	and.b64  	%rd3502, %rd3478, %rd3501;
	xor.b64  	%rd3503, %rd3477, %rd3502;
	not.b64 	%rd3504, %rd3458;
	and.b64  	%rd3505, %rd3472, %rd3504;
	xor.b64  	%rd3506, %rd3456, %rd3505;
	not.b64 	%rd3507, %rd3472;
	and.b64  	%rd3508, %rd3471, %rd3507;
	not.b64 	%rd3509, %rd3471;
	and.b64  	%rd3510, %rd3475, %rd3509;
	xor.b64  	%rd3511, %rd3472, %rd3510;
	not.b64 	%rd3512, %rd3475;
	and.b64  	%rd3513, %rd3456, %rd3512;
	not.b64 	%rd3514, %rd3456;
	and.b64  	%rd3515, %rd3458, %rd3514;
	not.b64 	%rd3516, %rd3463;
	and.b64  	%rd3517, %rd3459, %rd3516;
	not.b64 	%rd3518, %rd3459;
	and.b64  	%rd3519, %rd3460, %rd3518;
	xor.b64  	%rd3520, %rd3463, %rd3519;
	not.b64 	%rd3521, %rd3460;
	and.b64  	%rd3522, %rd3470, %rd3521;
	xor.b64  	%rd3523, %rd3459, %rd3522;
	not.b64 	%rd3524, %rd3470;
	and.b64  	%rd3525, %rd3468, %rd3524;
	xor.b64  	%rd3526, %rd3460, %rd3525;
	not.b64 	%rd3527, %rd3468;
	and.b64  	%rd3528, %rd3463, %rd3527;
	xor.b64  	%rd3529, %rd3470, %rd3528;
	not.b64 	%rd3530, %rd3465;
	and.b64  	%rd3531, %rd3476, %rd3530;
	xor.b64  	%rd3532, %rd3474, %rd3531;
	not.b64 	%rd3533, %rd3476;
	and.b64  	%rd3534, %rd3469, %rd3533;
	xor.b64  	%rd3535, %rd3465, %rd3534;
	not.b64 	%rd3536, %rd3469;
	and.b64  	%rd3537, %rd3466, %rd3536;
	xor.b64  	%rd3538, %rd3476, %rd3537;
	not.b64 	%rd3539, %rd3466;
	and.b64  	%rd3540, %rd3474, %rd3539;
	xor.b64  	%rd3541, %rd3469, %rd3540;
	not.b64 	%rd3542, %rd3474;
	and.b64  	%rd3543, %rd3465, %rd3542;
	xor.b64  	%rd3544, %rd3466, %rd3543;
	xor.b64  	%rd3545, %rd3482, 2147483649;
	xor.b64  	%rd3546, %rd3517, %rd3493;
	xor.b64  	%rd3547, %rd3546, %rd3532;
	xor.b64  	%rd3548, %rd3547, %rd3468;
	xor.b64  	%rd3549, %rd3548, %rd3462;
	xor.b64  	%rd3550, %rd3549, %rd3545;
	xor.b64  	%rd3551, %rd3550, %rd3506;
	xor.b64  	%rd3552, %rd3508, %rd3484;
	xor.b64  	%rd3553, %rd3552, %rd3535;
	xor.b64  	%rd3554, %rd3553, %rd3458;
	xor.b64  	%rd3555, %rd3554, %rd3479;
	xor.b64  	%rd3556, %rd3555, %rd3496;
	xor.b64  	%rd3557, %rd3556, %rd3520;
	xor.b64  	%rd3558, %rd3486, %rd3498;
	xor.b64  	%rd3559, %rd3558, %rd3523;
	xor.b64  	%rd3560, %rd3559, %rd3473;
	xor.b64  	%rd3561, %rd3560, %rd3457;
	xor.b64  	%rd3562, %rd3561, %rd3511;
	xor.b64  	%rd3563, %rd3562, %rd3538;
	xor.b64  	%rd3564, %rd3513, %rd3500;
	xor.b64  	%rd3565, %rd3564, %rd3541;
	xor.b64  	%rd3566, %rd3565, %rd3471;
	xor.b64  	%rd3567, %rd3566, %rd3464;
	xor.b64  	%rd3568, %rd3567, %rd3489;
	xor.b64  	%rd3569, %rd3568, %rd3526;
	xor.b64  	%rd3570, %rd3515, %rd3491;
	xor.b64  	%rd3571, %rd3570, %rd3529;
	xor.b64  	%rd3572, %rd3571, %rd3475;
	xor.b64  	%rd3573, %rd3572, %rd3467;
	xor.b64  	%rd3574, %rd3573, %rd3503;
	xor.b64  	%rd3575, %rd3574, %rd3544;
	mov.b64 	{%r2703, %r2704}, %rd3557;
	shf.l.wrap.b32 	%r2705, %r2703, %r2704, 1;
	shf.l.wrap.b32 	%r2706, %r2704, %r2703, 1;
	mov.b64 	%rd3576, {%r2706, %r2705};
	xor.b64  	%rd3577, %rd3576, %rd3575;
	xor.b64  	%rd3578, %rd3577, %rd3545;
	xor.b64  	%rd3579, %rd3577, %rd3506;
	mov.b64 	{%r2707, %r2708}, %rd3563;
	shf.l.wrap.b32 	%r2709, %r2707, %r2708, 1;
	shf.l.wrap.b32 	%r2710, %r2708, %r2707, 1;
	mov.b64 	%rd3580, {%r2710, %r2709};
	xor.b64  	%rd3581, %rd3580, %rd3551;
	xor.b64  	%rd3582, %rd3581, %rd3496;
	xor.b64  	%rd3583, %rd3581, %rd3520;
	mov.b64 	{%r2711, %r2712}, %rd3569;
	shf.l.wrap.b32 	%r2713, %r2711, %r2712, 1;
	shf.l.wrap.b32 	%r2714, %r2712, %r2711, 1;
	mov.b64 	%rd3584, {%r2714, %r2713};
	xor.b64  	%rd3585, %rd3584, %rd3557;
	xor.b64  	%rd3586, %rd3585, %rd3511;
	xor.b64  	%rd3587, %rd3585, %rd3538;
	mov.b64 	{%r2715, %r2716}, %rd3575;
	shf.l.wrap.b32 	%r2717, %r2715, %r2716, 1;
	shf.l.wrap.b32 	%r2718, %r2716, %r2715, 1;
	mov.b64 	%rd3588, {%r2718, %r2717};
	xor.b64  	%rd3589, %rd3588, %rd3563;
	xor.b64  	%rd3590, %rd3589, %rd3489;
	xor.b64  	%rd3591, %rd3589, %rd3526;
	mov.b64 	{%r2719, %r2720}, %rd3551;
	shf.l.wrap.b32 	%r2721, %r2719, %r2720, 1;
	shf.l.wrap.b32 	%r2722, %r2720, %r2719, 1;
	mov.b64 	%rd3592, {%r2722, %r2721};
	xor.b64  	%rd3593, %rd3592, %rd3569;
	xor.b64  	%rd3594, %rd3593, %rd3503;
	xor.b64  	%rd3595, %rd3593, %rd3544;
	mov.b64 	{%r2723, %r2724}, %rd3579;
	shf.l.wrap.b32 	%r2725, %r2723, %r2724, 3;
	shf.l.wrap.b32 	%r2726, %r2724, %r2723, 3;
	mov.b64 	%rd3596, {%r2726, %r2725};
	mov.b64 	{%r2727, %r2728}, %rd3591;
	shf.l.wrap.b32 	%r2729, %r2727, %r2728, 21;
	shf.l.wrap.b32 	%r2730, %r2728, %r2727, 21;
	mov.b64 	%rd3597, {%r2730, %r2729};
	mov.b64 	{%r2731, %r2732}, %rd3590;
	shf.l.wrap.b32 	%r2733, %r2731, %r2732, 28;
	shf.l.wrap.b32 	%r2734, %r2732, %r2731, 28;
	mov.b64 	%rd3598, {%r2734, %r2733};
	mov.b64 	{%r2735, %r2736}, %rd3583;
	shf.l.wrap.b32 	%r2737, %r2736, %r2735, 13;
	shf.l.wrap.b32 	%r2738, %r2735, %r2736, 13;
	mov.b64 	%rd3599, {%r2738, %r2737};
	mov.b64 	{%r2739, %r2740}, %rd3595;
	shf.l.wrap.b32 	%r2741, %r2739, %r2740, 14;
	shf.l.wrap.b32 	%r2742, %r2740, %r2739, 14;
	mov.b64 	%rd3600, {%r2742, %r2741};
	mov.b64 	{%r2743, %r2744}, %rd3586;
	shf.l.wrap.b32 	%r2745, %r2744, %r2743, 11;
	shf.l.wrap.b32 	%r2746, %r2743, %r2744, 11;
	mov.b64 	%rd3601, {%r2746, %r2745};
	mov.b64 	{%r2747, %r2748}, %rd3587;
	shf.l.wrap.b32 	%r2749, %r2748, %r2747, 29;
	shf.l.wrap.b32 	%r2750, %r2747, %r2748, 29;
	mov.b64 	%rd3602, {%r2750, %r2749};
	mov.b64 	{%r2751, %r2752}, %rd3594;
	shf.l.wrap.b32 	%r2753, %r2751, %r2752, 20;
	shf.l.wrap.b32 	%r2754, %r2752, %r2751, 20;
	mov.b64 	%rd3603, {%r2754, %r2753};
	mov.b64 	{%r2755, %r2756}, %rd3582;
	shf.l.wrap.b32 	%r2757, %r2756, %r2755, 12;
	shf.l.wrap.b32 	%r2758, %r2755, %r2756, 12;
	mov.b64 	%rd3604, {%r2758, %r2757};
	not.b64 	%rd3605, %rd3604;
	and.b64  	%rd3606, %rd3601, %rd3605;
	xor.b64  	%rd3607, %rd3578, %rd3606;
	mov.b64 	{%r2759, %r2760}, %rd3607;
	not.b64 	%rd3608, %rd3601;
	and.b64  	%rd3609, %rd3597, %rd3608;
	xor.b64  	%rd3, %rd3604, %rd3609;
	not.b64 	%rd3610, %rd3597;
	and.b64  	%rd3611, %rd3600, %rd3610;
	xor.b64  	%rd4, %rd3601, %rd3611;
	not.b64 	%rd3612, %rd3600;
	and.b64  	%rd3613, %rd3578, %rd3612;
	xor.b64  	%rd5, %rd3597, %rd3613;
	not.b64 	%rd3614, %rd3578;
	and.b64  	%rd3615, %rd3604, %rd3614;
	xor.b64  	%rd6, %rd3600, %rd3615;
	not.b64 	%rd3616, %rd3603;
	and.b64  	%rd3617, %rd3596, %rd3616;
	xor.b64  	%rd7, %rd3598, %rd3617;
	not.b64 	%rd3618, %rd3596;
	and.b64  	%rd3619, %rd3599, %rd3618;
	xor.b64  	%rd8, %rd3603, %rd3619;
	not.b64 	%rd3620, %rd3599;
	and.b64  	%rd3621, %rd3602, %rd3620;
	xor.b64  	%rd9, %rd3596, %rd3621;
	xor.b64  	%rd3622, %rd3607, -9223372034707259384;
	mov.b64 	{%r2761, %r2762}, %rd3622;
	bfe.u32 	%r2763, %r2761, 0, 8;
	cvt.u16.u32 	%rs1, %r2763;
	bfe.u32 	%r2764, %r2761, 8, 8;
	cvt.u16.u32 	%rs2, %r2764;
	bfe.u32 	%r2765, %r2759, 16, 8;
	cvt.u16.u32 	%rs3, %r2765;
	bfe.u32 	%r2766, %r2761, 24, 8;
	cvt.u16.u32 	%rs4, %r2766;
	and.b64  	%rd10, %rd3622, -72057594037927936;
	shl.b32 	%r2767, %r2766, 24;
	shl.b32 	%r2768, %r2765, 16;
	and.b32  	%r2769, %r2768, 16711680;
	or.b32  	%r2770, %r2767, %r2769;
	and.b16  	%rs5, %rs2, 255;
	mul.wide.u16 	%r2771, %rs5, 256;
	or.b32  	%r2772, %r2770, %r2771;
	or.b32  	%r3, %r2772, %r2763;
	and.b64  	%rd11, %rd3607, 72057589742960640;
	or.b64  	%rd3623, %rd10, %rd11;
	mov.b64 	{%r2773, %r5737}, %rd3623;
	st.local.v2.u32 	[%rd1], {%r3, %r5737};
	st.local.u64 	[%rd1+8], %rd3;
	st.local.u64 	[%rd1+16], %rd4;
	st.local.u64 	[%rd1+24], %rd5;
	st.local.u64 	[%rd1+32], %rd6;
	st.local.u64 	[%rd1+40], %rd7;
	st.local.u64 	[%rd1+48], %rd8;
	st.local.u64 	[%rd1+56], %rd9;
	st.local.v2.u32 	[%rd1+64], {%r3, %r5737};
	st.local.u64 	[%rd1+72], %rd3;
	st.local.u64 	[%rd1+80], %rd4;
	st.local.u64 	[%rd1+88], %rd5;
	st.local.u64 	[%rd1+96], %rd6;
	st.local.u64 	[%rd1+104], %rd7;
	st.local.u64 	[%rd1+112], %rd8;
	st.local.u64 	[%rd1+120], %rd9;
	cvt.u32.u64 	%r5736, %rd3;
	{ .reg .b32 tmp; mov.b64 {tmp, %r5735}, %rd3; }
	cvt.u32.u64 	%r5734, %rd4;
	{ .reg .b32 tmp; mov.b64 {tmp, %r5733}, %rd4; }
	cvt.u32.u64 	%r5732, %rd5;
	{ .reg .b32 tmp; mov.b64 {tmp, %r5731}, %rd5; }
	cvt.u32.u64 	%r5730, %rd6;
	{ .reg .b32 tmp; mov.b64 {tmp, %r5729}, %rd6; }
	cvt.u32.u64 	%r5728, %rd7;
	{ .reg .b32 tmp; mov.b64 {tmp, %r5727}, %rd7; }
	cvt.u32.u64 	%r5726, %rd8;
	{ .reg .b32 tmp; mov.b64 {tmp, %r5725}, %rd8; }
	cvt.u32.u64 	%r5724, %rd9;
	{ .reg .b32 tmp; mov.b64 {tmp, %r5723}, %rd9; }
	mov.b32 	%r5722, 1;
	mov.u32 	%r5738, %r3;
$L__BB0_4:
	.pragma "nounroll";
	ld.param.u32 	%r5721, [_Z23ethash_search_optimizedPKmPKhmmjPm_param_4];
	ld.param.u64 	%rd7348, [_Z23ethash_search_optimizedPKmPKhmmjPm_param_0];
	add.s32 	%r2774, %r5722, -1;
	xor.b32  	%r2775, %r3, %r2774;
	shl.b32 	%r2776, %r2774, 2;
	cvt.u64.u32 	%rd3688, %r2776;
	and.b64  	%rd3689, %rd3688, 112;
	add.s64 	%rd3690, %rd1, %rd3689;
	ld.local.u32 	%r2777, [%rd3690];
	mul.lo.s32 	%r2778, %r2775, 16777619;
	xor.b32  	%r2779, %r2778, %r2777;
	shr.u32 	%r2780, %r5721, 6;
	rem.u32 	%r2781, %r2779, %r2780;
	shl.b32 	%r2782, %r2781, 3;
	mul.wide.u32 	%rd3691, %r2782, 8;
	add.s64 	%rd3625, %rd7348, %rd3691;
	// begin inline asm
	ld.global.nc.u64 %rd3624, [%rd3625];
	// end inline asm
	mov.b64 	{%r2783, %r2784}, %rd3624;
	add.s64 	%rd3627, %rd3625, 8;
	// begin inline asm
	ld.global.nc.u64 %rd3626, [%rd3627];
	// end inline asm
	mov.b64 	{%r2785, %r2786}, %rd3626;
	add.s64 	%rd3629, %rd3625, 16;
	// begin inline asm
	ld.global.nc.u64 %rd3628, [%rd3629];
	// end inline asm
	mov.b64 	{%r2787, %r2788}, %rd3628;
	add.s64 	%rd3631, %rd3625, 24;
	// begin inline asm
	ld.global.nc.u64 %rd3630, [%rd3631];
	// end inline asm
	mov.b64 	{%r2789, %r2790}, %rd3630;
	add.s64 	%rd3633, %rd3625, 32;
	// begin inline asm
	ld.global.nc.u64 %rd3632, [%rd3633];
	// end inline asm
	mov.b64 	{%r2791, %r2792}, %rd3632;
	add.s64 	%rd3635, %rd3625, 40;
	// begin inline asm
	ld.global.nc.u64 %rd3634, [%rd3635];
	// end inline asm
	mov.b64 	{%r2793, %r2794}, %rd3634;
	add.s64 	%rd3637, %rd3625, 48;
	// begin inline asm
	ld.global.nc.u64 %rd3636, [%rd3637];
	// end inline asm
	mov.b64 	{%r2795, %r2796}, %rd3636;
	add.s64 	%rd3639, %rd3625, 56;
	// begin inline asm
	ld.global.nc.u64 %rd3638, [%rd3639];
	// end inline asm
	mov.b64 	{%r2797, %r2798}, %rd3638;
	mul.lo.s32 	%r2799, %r5738, 16777619;
	xor.b32  	%r2800, %r2799, %r2783;
	mul.lo.s32 	%r2801, %r5737, 16777619;
	xor.b32  	%r2802, %r2801, %r2784;
	st.local.u32 	[%rd1+4], %r2802;
	mul.lo.s32 	%r2803, %r5736, 16777619;
	xor.b32  	%r2804, %r2803, %r2785;
	mul.lo.s32 	%r2805, %r5735, 16777619;
	xor.b32  	%r2806, %r2805, %r2786;
	st.local.v2.u32 	[%rd1+8], {%r2804, %r2806};
	mul.lo.s32 	%r2807, %r5734, 16777619;
	xor.b32  	%r2808, %r2807, %r2787;
	mul.lo.s32 	%r2809, %r5733, 16777619;
	xor.b32  	%r2810, %r2809, %r2788;
	st.local.v2.u32 	[%rd1+16], {%r2808, %r2810};
	mul.lo.s32 	%r2811, %r5732, 16777619;
	xor.b32  	%r2812, %r2811, %r2789;
	mul.lo.s32 	%r2813, %r5731, 16777619;
	xor.b32  	%r2814, %r2813, %r2790;
	st.local.v2.u32 	[%rd1+24], {%r2812, %r2814};
	mul.lo.s32 	%r2815, %r5730, 16777619;
	xor.b32  	%r2816, %r2815, %r2791;
	mul.lo.s32 	%r2817, %r5729, 16777619;
	xor.b32  	%r2818, %r2817, %r2792;
	st.local.v2.u32 	[%rd1+32], {%r2816, %r2818};
	mul.lo.s32 	%r2819, %r5728, 16777619;
	xor.b32  	%r2820, %r2819, %r2793;
	mul.lo.s32 	%r2821, %r5727, 16777619;
	xor.b32  	%r2822, %r2821, %r2794;
	st.local.v2.u32 	[%rd1+40], {%r2820, %r2822};
	mul.lo.s32 	%r2823, %r5726, 16777619;
	xor.b32  	%r2824, %r2823, %r2795;
	mul.lo.s32 	%r2825, %r5725, 16777619;
	xor.b32  	%r2826, %r2825, %r2796;
	st.local.v2.u32 	[%rd1+48], {%r2824, %r2826};
	mul.lo.s32 	%r2827, %r5724, 16777619;
	xor.b32  	%r2828, %r2827, %r2797;
	mul.lo.s32 	%r2829, %r5723, 16777619;
	xor.b32  	%r2830, %r2829, %r2798;
	st.local.v2.u32 	[%rd1+56], {%r2828, %r2830};
	add.s32 	%r2831, %r5722, 1;
	xor.b32  	%r2832, %r3, %r5722;
	shl.b32 	%r2833, %r5722, 2;
	cvt.u64.u32 	%rd3692, %r2833;
	and.b64  	%rd3693, %rd3692, 116;
	add.s64 	%rd3694, %rd1, %rd3693;
	ld.local.u32 	%r2834, [%rd3694];
	mul.lo.s32 	%r2835, %r2832, 16777619;
	xor.b32  	%r2836, %r2835, %r2834;
	rem.u32 	%r2837, %r2836, %r2780;
	shl.b32 	%r2838, %r2837, 3;
	mul.wide.u32 	%rd3695, %r2838, 8;
	add.s64 	%rd3641, %rd7348, %rd3695;
	// begin inline asm
	ld.global.nc.u64 %rd3640, [%rd3641];
	// end inline asm
	mov.b64 	{%r2839, %r2840}, %rd3640;
	add.s64 	%rd3643, %rd3641, 8;
	// begin inline asm
	ld.global.nc.u64 %rd3642, [%rd3643];
	// end inline asm
	mov.b64 	{%r2841, %r2842}, %rd3642;
	add.s64 	%rd3645, %rd3641, 16;
	// begin inline asm
	ld.global.nc.u64 %rd3644, [%rd3645];
	// end inline asm
	mov.b64 	{%r2843, %r2844}, %rd3644;
	add.s64 	%rd3647, %rd3641, 24;
	// begin inline asm
	ld.global.nc.u64 %rd3646, [%rd3647];
	// end inline asm
	mov.b64 	{%r2845, %r2846}, %rd3646;
	add.s64 	%rd3649, %rd3641, 32;
	// begin inline asm
	ld.global.nc.u64 %rd3648, [%rd3649];
	// end inline asm
	mov.b64 	{%r2847, %r2848}, %rd3648;
	add.s64 	%rd3651, %rd3641, 40;
	// begin inline asm
	ld.global.nc.u64 %rd3650, [%rd3651];
	// end inline asm
	mov.b64 	{%r2849, %r2850}, %rd3650;
	add.s64 	%rd3653, %rd3641, 48;
	// begin inline asm
	ld.global.nc.u64 %rd3652, [%rd3653];
	// end inline asm
	mov.b64 	{%r2851, %r2852}, %rd3652;
	add.s64 	%rd3655, %rd3641, 56;
	// begin inline asm
	ld.global.nc.u64 %rd3654, [%rd3655];
	// end inline asm
	mov.b64 	{%r2853, %r2854}, %rd3654;
	mul.lo.s32 	%r2855, %r2800, 16777619;
	xor.b32  	%r2856, %r2855, %r2839;
	mul.lo.s32 	%r2857, %r2802, 16777619;
	xor.b32  	%r2858, %r2857, %r2840;
	mul.lo.s32 	%r2859, %r2804, 16777619;
	xor.b32  	%r2860, %r2859, %r2841;
	mul.lo.s32 	%r2861, %r2806, 16777619;
	xor.b32  	%r2862, %r2861, %r2842;
	st.local.v2.u32 	[%rd1+8], {%r2860, %r2862};
	mul.lo.s32 	%r2863, %r2808, 16777619;
	xor.b32  	%r2864, %r2863, %r2843;
	mul.lo.s32 	%r2865, %r2810, 16777619;
	xor.b32  	%r2866, %r2865, %r2844;
	st.local.v2.u32 	[%rd1+16], {%r2864, %r2866};
	mul.lo.s32 	%r2867, %r2812, 16777619;
	xor.b32  	%r2868, %r2867, %r2845;
	mul.lo.s32 	%r2869, %r2814, 16777619;
	xor.b32  	%r2870, %r2869, %r2846;
	st.local.v2.u32 	[%rd1+24], {%r2868, %r2870};
	mul.lo.s32 	%r2871, %r2816, 16777619;
	xor.b32  	%r2872, %r2871, %r2847;
	mul.lo.s32 	%r2873, %r2818, 16777619;
	xor.b32  	%r2874, %r2873, %r2848;
	st.local.v2.u32 	[%rd1+32], {%r2872, %r2874};
	mul.lo.s32 	%r2875, %r2820, 16777619;
	xor.b32  	%r2876, %r2875, %r2849;
	mul.lo.s32 	%r2877, %r2822, 16777619;
	xor.b32  	%r2878, %r2877, %r2850;
	st.local.v2.u32 	[%rd1+40], {%r2876, %r2878};
	mul.lo.s32 	%r2879, %r2824, 16777619;
	xor.b32  	%r2880, %r2879, %r2851;
	mul.lo.s32 	%r2881, %r2826, 16777619;
	xor.b32  	%r2882, %r2881, %r2852;
	st.local.v2.u32 	[%rd1+48], {%r2880, %r2882};
	mul.lo.s32 	%r2883, %r2828, 16777619;
	xor.b32  	%r2884, %r2883, %r2853;
	mul.lo.s32 	%r2885, %r2830, 16777619;
	xor.b32  	%r2886, %r2885, %r2854;
	st.local.v2.u32 	[%rd1+56], {%r2884, %r2886};
	xor.b32  	%r2887, %r3, %r2831;
	shl.b32 	%r2888, %r2831, 2;
	cvt.u64.u32 	%rd3696, %r2888;
	and.b64  	%rd3697, %rd3696, 120;
	add.s64 	%rd3698, %rd1, %rd3697;
	ld.local.u32 	%r2889, [%rd3698];
	mul.lo.s32 	%r2890, %r2887, 16777619;
	xor.b32  	%r2891, %r2890, %r2889;
	rem.u32 	%r2892, %r2891, %r2780;
	shl.b32 	%r2893, %r2892, 3;
	mul.wide.u32 	%rd3699, %r2893, 8;
	add.s64 	%rd3657, %rd7348, %rd3699;
	// begin inline asm
	ld.global.nc.u64 %rd3656, [%rd3657];
	// end inline asm
	mov.b64 	{%r2894, %r2895}, %rd3656;
	add.s64 	%rd3659, %rd3657, 8;
	// begin inline asm
	ld.global.nc.u64 %rd3658, [%rd3659];
	// end inline asm
	mov.b64 	{%r2896, %r2897}, %rd3658;
	add.s64 	%rd3661, %rd3657, 16;
	// begin inline asm
	ld.global.nc.u64 %rd3660, [%rd3661];
	// end inline asm
	mov.b64 	{%r2898, %r2899}, %rd3660;
	add.s64 	%rd3663, %rd3657, 24;
	// begin inline asm
	ld.global.nc.u64 %rd3662, [%rd3663];
	// end inline asm
	mov.b64 	{%r2900, %r2901}, %rd3662;
	add.s64 	%rd3665, %rd3657, 32;
	// begin inline asm
	ld.global.nc.u64 %rd3664, [%rd3665];
	// end inline asm
	mov.b64 	{%r2902, %r2903}, %rd3664;
	add.s64 	%rd3667, %rd3657, 40;
	// begin inline asm
	ld.global.nc.u64 %rd3666, [%rd3667];
	// end inline asm
	mov.b64 	{%r2904, %r2905}, %rd3666;
	add.s64 	%rd3669, %rd3657, 48;
	// begin inline asm
	ld.global.nc.u64 %rd3668, [%rd3669];
	// end inline asm
	mov.b64 	{%r2906, %r2907}, %rd3668;
	add.s64 	%rd3671, %rd3657, 56;
	// begin inline asm
	ld.global.nc.u64 %rd3670, [%rd3671];
	// end inline asm
	mov.b64 	{%r2908, %r2909}, %rd3670;
	mul.lo.s32 	%r2910, %r2856, 16777619;
	xor.b32  	%r2911, %r2910, %r2894;
	mul.lo.s32 	%r2912, %r2858, 16777619;
	xor.b32  	%r2913, %r2912, %r2895;
	mul.lo.s32 	%r2914, %r2860, 16777619;
	xor.b32  	%r2915, %r2914, %r2896;
	mul.lo.s32 	%r2916, %r2862, 16777619;
	xor.b32  	%r2917, %r2916, %r2897;
	st.local.u32 	[%rd1+12], %r2917;
	mul.lo.s32 	%r2918, %r2864, 16777619;
	xor.b32  	%r2919, %r2918, %r2898;
	mul.lo.s32 	%r2920, %r2866, 16777619;
	xor.b32  	%r2921, %r2920, %r2899;
	st.local.v2.u32 	[%rd1+16], {%r2919, %r2921};
	mul.lo.s32 	%r2922, %r2868, 16777619;
	xor.b32  	%r2923, %r2922, %r2900;
	mul.lo.s32 	%r2924, %r2870, 16777619;
	xor.b32  	%r2925, %r2924, %r2901;
	st.local.v2.u32 	[%rd1+24], {%r2923, %r2925};
	mul.lo.s32 	%r2926, %r2872, 16777619;
	xor.b32  	%r2927, %r2926, %r2902;
	mul.lo.s32 	%r2928, %r2874, 16777619;
	xor.b32  	%r2929, %r2928, %r2903;
	st.local.v2.u32 	[%rd1+32], {%r2927, %r2929};
	mul.lo.s32 	%r2930, %r2876, 16777619;
	xor.b32  	%r2931, %r2930, %r2904;
	mul.lo.s32 	%r2932, %r2878, 16777619;
	xor.b32  	%r2933, %r2932, %r2905;
	st.local.v2.u32 	[%rd1+40], {%r2931, %r2933};
	mul.lo.s32 	%r2934, %r2880, 16777619;
	xor.b32  	%r2935, %r2934, %r2906;
	mul.lo.s32 	%r2936, %r2882, 16777619;
	xor.b32  	%r2937, %r2936, %r2907;
	st.local.v2.u32 	[%rd1+48], {%r2935, %r2937};
	mul.lo.s32 	%r2938, %r2884, 16777619;
	xor.b32  	%r2939, %r2938, %r2908;
	mul.lo.s32 	%r2940, %r2886, 16777619;
	xor.b32  	%r2941, %r2940, %r2909;
	st.local.v2.u32 	[%rd1+56], {%r2939, %r2941};
	add.s32 	%r2942, %r5722, 2;
	xor.b32  	%r2943, %r3, %r2942;
	ld.local.u32 	%r2944, [%rd3694+8];
	mul.lo.s32 	%r2945, %r2943, 16777619;
	xor.b32  	%r2946, %r2945, %r2944;
	rem.u32 	%r2947, %r2946, %r2780;
	shl.b32 	%r2948, %r2947, 3;
	mul.wide.u32 	%rd3700, %r2948, 8;
	add.s64 	%rd3673, %rd7348, %rd3700;
	// begin inline asm
	ld.global.nc.u64 %rd3672, [%rd3673];
	// end inline asm
	mov.b64 	{%r2949, %r2950}, %rd3672;
	add.s64 	%rd3675, %rd3673, 8;
	// begin inline asm
	ld.global.nc.u64 %rd3674, [%rd3675];
	// end inline asm
	mov.b64 	{%r2951, %r2952}, %rd3674;
	add.s64 	%rd3677, %rd3673, 16;
	// begin inline asm
	ld.global.nc.u64 %rd3676, [%rd3677];
	// end inline asm
	mov.b64 	{%r2953, %r2954}, %rd3676;
	add.s64 	%rd3679, %rd3673, 24;
	// begin inline asm
	ld.global.nc.u64 %rd3678, [%rd3679];
	// end inline asm
	mov.b64 	{%r2955, %r2956}, %rd3678;
	add.s64 	%rd3681, %rd3673, 32;
	// begin inline asm
	ld.global.nc.u64 %rd3680, [%rd3681];
	// end inline asm
	mov.b64 	{%r2957, %r2958}, %rd3680;
	add.s64 	%rd3683, %rd3673, 40;
	// begin inline asm
	ld.global.nc.u64 %rd3682, [%rd3683];
	// end inline asm
	mov.b64 	{%r2959, %r2960}, %rd3682;
	add.s64 	%rd3685, %rd3673, 48;
	// begin inline asm
	ld.global.nc.u64 %rd3684, [%rd3685];
	// end inline asm
	mov.b64 	{%r2961, %r2962}, %rd3684;
	add.s64 	%rd3687, %rd3673, 56;
	// begin inline asm
	ld.global.nc.u64 %rd3686, [%rd3687];
	// end inline asm
	mov.b64 	{%r2963, %r2964}, %rd3686;
	mul.lo.s32 	%r2965, %r2911, 16777619;
	xor.b32  	%r5738, %r2965, %r2949;
	mul.lo.s32 	%r2966, %r2913, 16777619;
	xor.b32  	%r5737, %r2966, %r2950;
	st.local.v2.u32 	[%rd1], {%r5738, %r5737};
	mul.lo.s32 	%r2967, %r2915, 16777619;
	xor.b32  	%r5736, %r2967, %r2951;
	mul.lo.s32 	%r2968, %r2917, 16777619;
	xor.b32  	%r5735, %r2968, %r2952;
	st.local.v2.u32 	[%rd1+8], {%r5736, %r5735};
	mul.lo.s32 	%r2969, %r2919, 16777619;
	xor.b32  	%r5734, %r2969, %r2953;
	mul.lo.s32 	%r2970, %r2921, 16777619;
	xor.b32  	%r5733, %r2970, %r2954;
	st.local.v2.u32 	[%rd1+16], {%r5734, %r5733};
	mul.lo.s32 	%r2971, %r2923, 16777619;
	xor.b32  	%r5732, %r2971, %r2955;
	mul.lo.s32 	%r2972, %r2925, 16777619;
	xor.b32  	%r5731, %r2972, %r2956;
	st.local.v2.u32 	[%rd1+24], {%r5732, %r5731};
	mul.lo.s32 	%r2973, %r2927, 16777619;
	xor.b32  	%r5730, %r2973, %r2957;
	mul.lo.s32 	%r2974, %r2929, 16777619;
	xor.b32  	%r5729, %r2974, %r2958;
	st.local.v2.u32 	[%rd1+32], {%r5730, %r5729};
	mul.lo.s32 	%r2975, %r2931, 16777619;
	xor.b32  	%r5728, %r2975, %r2959;
	mul.lo.s32 	%r2976, %r2933, 16777619;
	xor.b32  	%r5727, %r2976, %r2960;
	st.local.v2.u32 	[%rd1+40], {%r5728, %r5727};
	mul.lo.s32 	%r2977, %r2935, 16777619;
	xor.b32  	%r5726, %r2977, %r2961;
	mul.lo.s32 	%r2978, %r2937, 16777619;
	xor.b32  	%r5725, %r2978, %r2962;
	st.local.v2.u32 	[%rd1+48], {%r5726, %r5725};
	mul.lo.s32 	%r2979, %r2939, 16777619;
	xor.b32  	%r5724, %r2979, %r2963;
	mul.lo.s32 	%r2980, %r2941, 16777619;
	xor.b32  	%r5723, %r2980, %r2964;
	st.local.v2.u32 	[%rd1+56], {%r5724, %r5723};
	add.s32 	%r5722, %r5722, 4;
	setp.ne.s32 	%p3, %r2942, 63;
	@%p3 bra 	$L__BB0_4;
	ld.param.u64 	%rd7349, [_Z23ethash_search_optimizedPKmPKhmmjPm_param_2];
	mul.lo.s32 	%r2981, %r5738, 16777619;
	xor.b32  	%r2982, %r2981, %r5737;
	mul.lo.s32 	%r2983, %r5736, 16777619;
	mul.lo.s32 	%r2984, %r2982, 16777619;
	xor.b32  	%r2985, %r2983, %r2984;
	xor.b32  	%r2986, %r2985, %r5735;
	mul.lo.s32 	%r2987, %r5734, 16777619;
	xor.b32  	%r2988, %r2987, %r5733;
	mul.lo.s32 	%r2989, %r5732, 16777619;
	mul.lo.s32 	%r2990, %r2988, 16777619;
	xor.b32  	%r2991, %r2989, %r2990;
	xor.b32  	%r2992, %r2991, %r5731;
	mul.lo.s32 	%r2993, %r5730, 16777619;
	xor.b32  	%r2994, %r2993, %r5729;
	mul.lo.s32 	%r2995, %r5728, 16777619;
	mul.lo.s32 	%r2996, %r2994, 16777619;
	xor.b32  	%r2997, %r2995, %r2996;
	xor.b32  	%r2998, %r2997, %r5727;
	mul.lo.s32 	%r2999, %r5726, 16777619;
	xor.b32  	%r3000, %r2999, %r5725;
	mul.lo.s32 	%r3001, %r5724, 16777619;
	mul.lo.s32 	%r3002, %r3000, 16777619;
	xor.b32  	%r3003, %r3001, %r3002;
	xor.b32  	%r3004, %r3003, %r5723;
	mul.lo.s32 	%r3005, %r3, 16777619;
	or.b64  	%rd3701, %rd10, %rd11;
	mov.b64 	{%r3006, %r3007}, %rd3701;
	xor.b32  	%r3008, %r3005, %r3007;
	cvt.u32.u64 	%r3009, %rd3;
	mul.lo.s32 	%r3010, %r3009, 16777619;
	mul.lo.s32 	%r3011, %r3008, 16777619;
	xor.b32  	%r3012, %r3010, %r3011;
	{ .reg .b32 tmp; mov.b64 {tmp, %r3013}, %rd3; }
	xor.b32  	%r3014, %r3012, %r3013;
	cvt.u32.u64 	%r3015, %rd4;
	mul.lo.s32 	%r3016, %r3015, 16777619;
	{ .reg .b32 tmp; mov.b64 {tmp, %r3017}, %rd4; }
	xor.b32  	%r3018, %r3016, %r3017;
	cvt.u32.u64 	%r3019, %rd5;
	mul.lo.s32 	%r3020, %r3019, 16777619;
	mul.lo.s32 	%r3021, %r3018, 16777619;
	xor.b32  	%r3022, %r3020, %r3021;
	{ .reg .b32 tmp; mov.b64 {tmp, %r3023}, %rd5; }
	xor.b32  	%r3024, %r3022, %r3023;
	mul.lo.s64 	%rd3702, %rd6, 16777619;
	shr.u64 	%rd3703, %rd6, 32;
	xor.b64  	%rd3704, %rd3702, %rd3703;
	mul.lo.s64 	%rd3705, %rd7, 16777619;
	mul.lo.s64 	%rd3706, %rd3704, 16777619;
	xor.b64  	%rd3707, %rd3705, %rd3706;
	cvt.u32.u64 	%r3025, %rd8;
	mul.lo.s32 	%r3026, %r3025, 16777619;
	{ .reg .b32 tmp; mov.b64 {tmp, %r3027}, %rd8; }
	xor.b32  	%r3028, %r3026, %r3027;
	cvt.u32.u64 	%r3029, %rd9;
	mul.lo.s32 	%r3030, %r3029, 16777619;
	mul.lo.s32 	%r3031, %r3028, 16777619;
	xor.b32  	%r3032, %r3030, %r3031;
	{ .reg .b32 tmp; mov.b64 {tmp, %r3033}, %rd9; }
	xor.b32  	%r3034, %r3032, %r3033;
	shr.u32 	%r3035, %r2992, 24;
	cvt.u64.u32 	%rd3708, %r3035;
	shr.u32 	%r3036, %r3004, 24;
	cvt.u64.u32 	%rd3709, %r3036;
	shr.u32 	%r3037, %r3024, 24;
	cvt.u64.u32 	%rd3710, %r3037;
	shr.u32 	%r3038, %r3034, 24;
	cvt.u64.u32 	%rd3711, %r3038;
	cvt.u64.u16 	%rd3712, %rs1;
	and.b64  	%rd3713, %rd3712, 255;
	cvt.u32.u16 	%r3039, %rs2;
	and.b32  	%r3040, %r3039, 255;
	mul.wide.u32 	%rd3714, %r3040, 256;
	or.b64  	%rd3715, %rd3714, %rd3713;
	cvt.u32.u16 	%r3041, %rs3;
	and.b32  	%r3042, %r3041, 255;
	mul.wide.u32 	%rd3716, %r3042, 65536;
	or.b64  	%rd3717, %rd3715, %rd3716;
	cvt.u32.u16 	%r3043, %rs4;
	and.b32  	%r3044, %r3043, 255;
	mul.wide.u32 	%rd3718, %r3044, 16777216;
	or.b64  	%rd3719, %rd3717, %rd3718;
	or.b64  	%rd3720, %rd3719, %rd11;
	or.b64  	%rd3721, %rd3720, %rd10;
	cvt.u64.u32 	%rd3722, %r2986;
	cvt.u64.u32 	%rd3723, %r2992;
	shl.b64 	%rd3724, %rd3723, 32;
	and.b64  	%rd3725, %rd3724, 1095216660480;
	or.b64  	%rd3726, %rd3725, %rd3722;
	and.b64  	%rd3727, %rd3724, 280375465082880;
	or.b64  	%rd3728, %rd3726, %rd3727;
	and.b64  	%rd3729, %rd3724, 71776119061217280;
	shl.b64 	%rd3730, %rd3708, 56;
	or.b64  	%rd3731, %rd3728, %rd3729;
	or.b64  	%rd3732, %rd3731, %rd3730;
	cvt.u64.u32 	%rd3733, %r2998;
	cvt.u64.u32 	%rd3734, %r3004;
	shl.b64 	%rd3735, %rd3734, 32;
	and.b64  	%rd3736, %rd3735, 1095216660480;
	or.b64  	%rd3737, %rd3736, %rd3733;
	and.b64  	%rd3738, %rd3735, 280375465082880;
	or.b64  	%rd3739, %rd3737, %rd3738;
	and.b64  	%rd3740, %rd3735, 71776119061217280;
	shl.b64 	%rd3741, %rd3709, 56;
	or.b64  	%rd3742, %rd3739, %rd3740;
	or.b64  	%rd3743, %rd3742, %rd3741;
	cvt.u64.u32 	%rd3744, %r3014;
	cvt.u64.u32 	%rd3745, %r3024;
	shl.b64 	%rd3746, %rd3745, 32;
	and.b64  	%rd3747, %rd3746, 1095216660480;
	or.b64  	%rd3748, %rd3747, %rd3744;
	and.b64  	%rd3749, %rd3746, 280375465082880;
	or.b64  	%rd3750, %rd3748, %rd3749;
	and.b64  	%rd3751, %rd3746, 71776119061217280;
	shl.b64 	%rd3752, %rd3710, 56;
	or.b64  	%rd3753, %rd3750, %rd3751;
	or.b64  	%rd3754, %rd3753, %rd3752;
	and.b64  	%rd3755, %rd3707, 4294967295;
	shr.u64 	%rd3756, %rd7, 32;
	xor.b64  	%rd3757, %rd3755, %rd3756;
	cvt.u64.u32 	%rd3758, %r3034;
	shl.b64 	%rd3759, %rd3758, 32;
	and.b64  	%rd3760, %rd3759, 1095216660480;
	or.b64  	%rd3761, %rd3760, %rd3757;
	and.b64  	%rd3762, %rd3759, 280375465082880;
	or.b64  	%rd3763, %rd3761, %rd3762;
	and.b64  	%rd3764, %rd3759, 71776119061217280;
	shl.b64 	%rd3765, %rd3711, 56;
	or.b64  	%rd3766, %rd3763, %rd3764;
	or.b64  	%rd3767, %rd3766, %rd3765;
	xor.b64  	%rd3768, %rd7, %rd3721;
	xor.b64  	%rd3769, %rd3768, %rd3754;
	xor.b64  	%rd3770, %rd8, %rd3;
	xor.b64  	%rd3771, %rd3770, %rd3767;
	xor.b64  	%rd3772, %rd3771, -9223372036854775808;
	xor.b64  	%rd3773, %rd9, %rd4;
	xor.b64  	%rd3774, %rd3773, 1;
	xor.b64  	%rd3775, %rd3732, %rd5;
	xor.b64  	%rd3776, %rd3743, %rd6;
	mov.b64 	{%r3045, %r3046}, %rd3772;
	shf.l.wrap.b32 	%r3047, %r3045, %r3046, 1;
	shf.l.wrap.b32 	%r3048, %r3046, %r3045, 1;
	mov.b64 	%rd3777, {%r3048, %r3047};
	xor.b64  	%rd3778, %rd3777, %rd3776;
	xor.b64  	%rd3779, %rd3778, %rd3721;
	xor.b64  	%rd3780, %rd3778, %rd7;
	xor.b64  	%rd3781, %rd3778, %rd3754;
	mov.b64 	{%r3049, %r3050}, %rd3774;
	shf.l.wrap.b32 	%r3051, %r3049, %r3050, 1;
	shf.l.wrap.b32 	%r3052, %r3050, %r3049, 1;
	mov.b64 	%rd3782, {%r3052, %r3051};
	xor.b64  	%rd3783, %rd3782, %rd3769;
	xor.b64  	%rd3784, %rd3783, %rd3;
	xor.b64  	%rd3785, %rd3783, %rd8;
	xor.b64  	%rd3786, %rd3783, %rd3767;
	xor.b64  	%rd3787, %rd3783, -9223372036854775808;
	mov.b64 	{%r3053, %r3054}, %rd3775;
	shf.l.wrap.b32 	%r3055, %r3053, %r3054, 1;
	shf.l.wrap.b32 	%r3056, %r3054, %r3053, 1;
	mov.b64 	%rd3788, {%r3056, %r3055};
	xor.b64  	%rd3789, %rd3788, %rd3772;
	xor.b64  	%rd3790, %rd3789, %rd4;
	xor.b64  	%rd3791, %rd3789, %rd9;
	xor.b64  	%rd3792, %rd3789, 1;
	mov.b64 	{%r3057, %r3058}, %rd3776;
	shf.l.wrap.b32 	%r3059, %r3057, %r3058, 1;
	shf.l.wrap.b32 	%r3060, %r3058, %r3057, 1;
	mov.b64 	%rd3793, {%r3060, %r3059};
	xor.b64  	%rd3794, %rd3793, %rd3774;
	xor.b64  	%rd3795, %rd3794, %rd5;
	xor.b64  	%rd3796, %rd3794, %rd3732;
	mov.b64 	{%r3061, %r3062}, %rd3769;
	shf.l.wrap.b32 	%r3063, %r3061, %r3062, 1;
	shf.l.wrap.b32 	%r3064, %r3062, %r3061, 1;
	mov.b64 	%rd3797, {%r3064, %r3063};
	xor.b64  	%rd3798, %rd3797, %rd3775;
	xor.b64  	%rd3799, %rd3798, %rd6;
	xor.b64  	%rd3800, %rd3798, %rd3743;
	mov.b64 	{%r3065, %r3066}, %rd3784;
	shf.l.wrap.b32 	%r3067, %r3065, %r3066, 1;
	shf.l.wrap.b32 	%r3068, %r3066, %r3065, 1;
	mov.b64 	%rd3801, {%r3068, %r3067};
	mov.b64 	{%r3069, %r3070}, %rd3781;
	shf.l.wrap.b32 	%r3071, %r3069, %r3070, 3;
	shf.l.wrap.b32 	%r3072, %r3070, %r3069, 3;
	mov.b64 	%rd3802, {%r3072, %r3071};
	mov.b64 	{%r3073, %r3074}, %rd3791;
	shf.l.wrap.b32 	%r3075, %r3073, %r3074, 6;
	shf.l.wrap.b32 	%r3076, %r3074, %r3073, 6;
	mov.b64 	%rd3803, {%r3076, %r3075};
	mov.b64 	{%r3077, %r3078}, %rd3786;
	shf.l.wrap.b32 	%r3079, %r3077, %r3078, 10;
	shf.l.wrap.b32 	%r3080, %r3078, %r3077, 10;
	mov.b64 	%rd3804, {%r3080, %r3079};
	mov.b64 	{%r3081, %r3082}, %rd3789;
	shf.l.wrap.b32 	%r3083, %r3081, %r3082, 15;
	shf.l.wrap.b32 	%r3084, %r3082, %r3081, 15;
	mov.b64 	%rd3805, {%r3084, %r3083};
	mov.b64 	{%r3085, %r3086}, %rd3794;
	shf.l.wrap.b32 	%r3087, %r3085, %r3086, 21;
	shf.l.wrap.b32 	%r3088, %r3086, %r3085, 21;
	mov.b64 	%rd3806, {%r3088, %r3087};
	mov.b64 	{%r3089, %r3090}, %rd3795;
	shf.l.wrap.b32 	%r3091, %r3089, %r3090, 28;
	shf.l.wrap.b32 	%r3092, %r3090, %r3089, 28;
	mov.b64 	%rd3807, {%r3092, %r3091};
	mov.b64 	{%r3093, %r3094}, %rd3780;
	shf.l.wrap.b32 	%r3095, %r3094, %r3093, 4;
	shf.l.wrap.b32 	%r3096, %r3093, %r3094, 4;
	mov.b64 	%rd3808, {%r3096, %r3095};
	mov.b64 	{%r3097, %r3098}, %rd3787;
	shf.l.wrap.b32 	%r3099, %r3098, %r3097, 13;
	shf.l.wrap.b32 	%r3100, %r3097, %r3098, 13;
	mov.b64 	%rd3809, {%r3100, %r3099};
	mov.b64 	{%r3101, %r3102}, %rd3796;
	shf.l.wrap.b32 	%r3103, %r3102, %r3101, 23;
	shf.l.wrap.b32 	%r3104, %r3101, %r3102, 23;
	mov.b64 	%rd3810, {%r3104, %r3103};
	mov.b64 	{%r3105, %r3106}, %rd3783;
	shf.l.wrap.b32 	%r3107, %r3105, %r3106, 2;
	shf.l.wrap.b32 	%r3108, %r3106, %r3105, 2;
	mov.b64 	%rd3811, {%r3108, %r3107};
	mov.b64 	{%r3109, %r3110}, %rd3798;
	shf.l.wrap.b32 	%r3111, %r3109, %r3110, 14;
	shf.l.wrap.b32 	%r3112, %r3110, %r3109, 14;
	mov.b64 	%rd3812, {%r3112, %r3111};
	mov.b64 	{%r3113, %r3114}, %rd3799;
	shf.l.wrap.b32 	%r3115, %r3113, %r3114, 27;
	shf.l.wrap.b32 	%r3116, %r3114, %r3113, 27;
	mov.b64 	%rd3813, {%r3116, %r3115};
	mov.b64 	{%r3117, %r3118}, %rd3778;
	shf.l.wrap.b32 	%r3119, %r3118, %r3117, 9;
	shf.l.wrap.b32 	%r3120, %r3117, %r3118, 9;
	mov.b64 	%rd3814, {%r3120, %r3119};
	shf.l.wrap.b32 	%r3121, %r3086, %r3085, 24;
	shf.l.wrap.b32 	%r3122, %r3085, %r3086, 24;
	mov.b64 	%rd3815, {%r3122, %r3121};
	shf.l.wrap.b32 	%r3123, %r3109, %r3110, 8;
	shf.l.wrap.b32 	%r3124, %r3110, %r3109, 8;
	mov.b64 	%rd3816, {%r3124, %r3123};
	shf.l.wrap.b32 	%r3125, %r3085, %r3086, 25;
	shf.l.wrap.b32 	%r3126, %r3086, %r3085, 25;
	mov.b64 	%rd3817, {%r3126, %r3125};
	mov.b64 	{%r3127, %r3128}, %rd3792;
	shf.l.wrap.b32 	%r3129, %r3128, %r3127, 11;
	shf.l.wrap.b32 	%r3130, %r3127, %r3128, 11;
	mov.b64 	%rd3818, {%r3130, %r3129};
	mov.b64 	{%r3131, %r3132}, %rd3790;
	shf.l.wrap.b32 	%r3133, %r3132, %r3131, 30;
	shf.l.wrap.b32 	%r3134, %r3131, %r3132, 30;
	mov.b64 	%rd3819, {%r3134, %r3133};
	shf.l.wrap.b32 	%r3135, %r3117, %r3118, 18;
	shf.l.wrap.b32 	%r3136, %r3118, %r3117, 18;
	mov.b64 	%rd3820, {%r3136, %r3135};
	shf.l.wrap.b32 	%r3137, %r3110, %r3109, 7;
	shf.l.wrap.b32 	%r3138, %r3109, %r3110, 7;
	mov.b64 	%rd3821, {%r3138, %r3137};
	shf.l.wrap.b32 	%r3139, %r3082, %r3081, 29;
	shf.l.wrap.b32 	%r3140, %r3081, %r3082, 29;
	mov.b64 	%rd3822, {%r3140, %r3139};
	mov.b64 	{%r3141, %r3142}, %rd3800;
	shf.l.wrap.b32 	%r3143, %r3141, %r3142, 20;
	shf.l.wrap.b32 	%r3144, %r3142, %r3141, 20;
	mov.b64 	%rd3823, {%r3144, %r3143};
	mov.b64 	{%r3145, %r3146}, %rd3785;
	shf.l.wrap.b32 	%r3147, %r3146, %r3145, 12;
	shf.l.wrap.b32 	%r3148, %r3145, %r3146, 12;
	mov.b64 	%rd3824, {%r3148, %r3147};
	not.b64 	%rd3825, %rd3824;
	and.b64  	%rd3826, %rd3818, %rd3825;
	xor.b64  	%rd3827, %rd3779, %rd3826;
	not.b64 	%rd3828, %rd3818;
	and.b64  	%rd3829, %rd3806, %rd3828;
	xor.b64  	%rd3830, %rd3824, %rd3829;
	not.b64 	%rd3831, %rd3806;
	and.b64  	%rd3832, %rd3812, %rd3831;
	xor.b64  	%rd3833, %rd3818, %rd3832;
	not.b64 	%rd3834, %rd3812;
	and.b64  	%rd3835, %rd3779, %rd3834;
	xor.b64  	%rd3836, %rd3806, %rd3835;
	not.b64 	%rd3837, %rd3779;
	and.b64  	%rd3838, %rd3824, %rd3837;
	xor.b64  	%rd3839, %rd3812, %rd3838;
	not.b64 	%rd3840, %rd3823;
	and.b64  	%rd3841, %rd3802, %rd3840;
	xor.b64  	%rd3842, %rd3807, %rd3841;
	not.b64 	%rd3843, %rd3802;
	and.b64  	%rd3844, %rd3809, %rd3843;
	xor.b64  	%rd3845, %rd3823, %rd3844;
	not.b64 	%rd3846, %rd3809;
	and.b64  	%rd3847, %rd3822, %rd3846;
	xor.b64  	%rd3848, %rd3802, %rd3847;
	not.b64 	%rd3849, %rd3822;
	and.b64  	%rd3850, %rd3807, %rd3849;
	xor.b64  	%rd3851, %rd3809, %rd3850;
	not.b64 	%rd3852, %rd3807;
	and.b64  	%rd3853, %rd3823, %rd3852;
	xor.b64  	%rd3854, %rd3822, %rd3853;
	not.b64 	%rd3855, %rd3803;
	and.b64  	%rd3856, %rd3817, %rd3855;
	xor.b64  	%rd3857, %rd3801, %rd3856;
	not.b64 	%rd3858, %rd3817;
	and.b64  	%rd3859, %rd3816, %rd3858;
	xor.b64  	%rd3860, %rd3803, %rd3859;
	not.b64 	%rd3861, %rd3816;
	and.b64  	%rd3862, %rd3820, %rd3861;
	xor.b64  	%rd3863, %rd3817, %rd3862;
	not.b64 	%rd3864, %rd3820;
	and.b64  	%rd3865, %rd3801, %rd3864;
	xor.b64  	%rd3866, %rd3816, %rd3865;
	not.b64 	%rd3867, %rd3801;
	and.b64  	%rd3868, %rd3803, %rd3867;
	xor.b64  	%rd3869, %rd3820, %rd3868;
	not.b64 	%rd3870, %rd3808;
	and.b64  	%rd3871, %rd3804, %rd3870;
	xor.b64  	%rd3872, %rd3813, %rd3871;
	not.b64 	%rd3873, %rd3804;
	and.b64  	%rd3874, %rd3805, %rd3873;
	xor.b64  	%rd3875, %rd3808, %rd3874;
	not.b64 	%rd3876, %rd3805;
	and.b64  	%rd3877, %rd3815, %rd3876;
	xor.b64  	%rd3878, %rd3804, %rd3877;
	not.b64 	%rd3879, %rd3815;
	and.b64  	%rd3880, %rd3813, %rd3879;
	xor.b64  	%rd3881, %rd3805, %rd3880;
	not.b64 	%rd3882, %rd3813;
	and.b64  	%rd3883, %rd3808, %rd3882;
	xor.b64  	%rd3884, %rd3815, %rd3883;
	not.b64 	%rd3885, %rd3810;
	and.b64  	%rd3886, %rd3821, %rd3885;
	xor.b64  	%rd3887, %rd3819, %rd3886;
	not.b64 	%rd3888, %rd3821;
	and.b64  	%rd3889, %rd3814, %rd3888;
	xor.b64  	%rd3890, %rd3810, %rd3889;
	not.b64 	%rd3891, %rd3814;
	and.b64  	%rd3892, %rd3811, %rd3891;
	xor.b64  	%rd3893, %rd3821, %rd3892;
	not.b64 	%rd3894, %rd3811;
	and.b64  	%rd3895, %rd3819, %rd3894;
	xor.b64  	%rd3896, %rd3814, %rd3895;
	not.b64 	%rd3897, %rd3819;
	and.b64  	%rd3898, %rd3810, %rd3897;
	xor.b64  	%rd3899, %rd3811, %rd3898;
	xor.b64  	%rd3900, %rd3827, 1;
	xor.b64  	%rd3901, %rd3842, %rd3900;
	xor.b64  	%rd3902, %rd3901, %rd3857;
	xor.b64  	%rd3903, %rd3902, %rd3872;
	xor.b64  	%rd3904, %rd3903, %rd3887;
	xor.b64  	%rd3905, %rd3845, %rd3830;
	xor.b64  	%rd3906, %rd3905, %rd3860;
	xor.b64  	%rd3907, %rd3906, %rd3875;
	xor.b64  	%rd3908, %rd3907, %rd3890;
	xor.b64  	%rd3909, %rd3848, %rd3833;
	xor.b64  	%rd3910, %rd3909, %rd3863;
	xor.b64  	%rd3911, %rd3910, %rd3878;
	xor.b64  	%rd3912, %rd3911, %rd3893;
	xor.b64  	%rd3913, %rd3851, %rd3836;
	xor.b64  	%rd3914, %rd3913, %rd3866;
	xor.b64  	%rd3915, %rd3914, %rd3881;
	xor.b64  	%rd3916, %rd3915, %rd3896;
	xor.b64  	%rd3917, %rd3854, %rd3839;
	xor.b64  	%rd3918, %rd3917, %rd3869;
	xor.b64  	%rd3919, %rd3918, %rd3884;
	xor.b64  	%rd3920, %rd3919, %rd3899;
	mov.b64 	{%r3149, %r3150}, %rd3908;
	shf.l.wrap.b32 	%r3151, %r3149, %r3150, 1;
	shf.l.wrap.b32 	%r3152, %r3150, %r3149, 1;
	mov.b64 	%rd3921, {%r3152, %r3151};
	xor.b64  	%rd3922, %rd3921, %rd3920;
	xor.b64  	%rd3923, %rd3922, %rd3900;
	xor.b64  	%rd3924, %rd3922, %rd3842;
	xor.b64  	%rd3925, %rd3922, %rd3857;
	xor.b64  	%rd3926, %rd3922, %rd3872;
	xor.b64  	%rd3927, %rd3922, %rd3887;
	mov.b64 	{%r3153, %r3154}, %rd3912;
	shf.l.wrap.b32 	%r3155, %r3153, %r3154, 1;
	shf.l.wrap.b32 	%r3156, %r3154, %r3153, 1;
	mov.b64 	%rd3928, {%r3156, %r3155};
	xor.b64  	%rd3929, %rd3928, %rd3904;
	xor.b64  	%rd3930, %rd3929, %rd3830;
	xor.b64  	%rd3931, %rd3929, %rd3845;
	xor.b64  	%rd3932, %rd3929, %rd3860;
	xor.b64  	%rd3933, %rd3929, %rd3875;
	xor.b64  	%rd3934, %rd3929, %rd3890;
	mov.b64 	{%r3157, %r3158}, %rd3916;
	shf.l.wrap.b32 	%r3159, %r3157, %r3158, 1;
	shf.l.wrap.b32 	%r3160, %r3158, %r3157, 1;
	mov.b64 	%rd3935, {%r3160, %r3159};
	xor.b64  	%rd3936, %rd3935, %rd3908;
	xor.b64  	%rd3937, %rd3936, %rd3833;
	xor.b64  	%rd3938, %rd3936, %rd3848;
	xor.b64  	%rd3939, %rd3936, %rd3863;
	xor.b64  	%rd3940, %rd3936, %rd3878;
	xor.b64  	%rd3941, %rd3936, %rd3893;
	mov.b64 	{%r3161, %r3162}, %rd3920;
	shf.l.wrap.b32 	%r3163, %r3161, %r3162, 1;
	shf.l.wrap.b32 	%r3164, %r3162, %r3161, 1;
	mov.b64 	%rd3942, {%r3164, %r3163};
	xor.b64  	%rd3943, %rd3942, %rd3912;
	xor.b64  	%rd3944, %rd3943, %rd3836;
	xor.b64  	%rd3945, %rd3943, %rd3851;
	xor.b64  	%rd3946, %rd3943, %rd3866;
	xor.b64  	%rd3947, %rd3943, %rd3881;
	xor.b64  	%rd3948, %rd3943, %rd3896;
	mov.b64 	{%r3165, %r3166}, %rd3904;
	shf.l.wrap.b32 	%r3167, %r3165, %r3166, 1;
	shf.l.wrap.b32 	%r3168, %r3166, %r3165, 1;
	mov.b64 	%rd3949, {%r3168, %r3167};
	xor.b64  	%rd3950, %rd3949, %rd3916;
	xor.b64  	%rd3951, %rd3950, %rd3839;
	xor.b64  	%rd3952, %rd3950, %rd3854;
	xor.b64  	%rd3953, %rd3950, %rd3869;
	xor.b64  	%rd3954, %rd3950, %rd3884;
	xor.b64  	%rd3955, %rd3950, %rd3899;
	mov.b64 	{%r3169, %r3170}, %rd3930;
	shf.l.wrap.b32 	%r3171, %r3169, %r3170, 1;
	shf.l.wrap.b32 	%r3172, %r3170, %r3169, 1;
	mov.b64 	%rd3956, {%r3172, %r3171};
	mov.b64 	{%r3173, %r3174}, %rd3925;
	shf.l.wrap.b32 	%r3175, %r3173, %r3174, 3;
	shf.l.wrap.b32 	%r3176, %r3174, %r3173, 3;
	mov.b64 	%rd3957, {%r3176, %r3175};
	mov.b64 	{%r3177, %r3178}, %rd3938;
	shf.l.wrap.b32 	%r3179, %r3177, %r3178, 6;
	shf.l.wrap.b32 	%r3180, %r3178, %r3177, 6;
	mov.b64 	%rd3958, {%r3180, %r3179};
	mov.b64 	{%r3181, %r3182}, %rd3932;
	shf.l.wrap.b32 	%r3183, %r3181, %r3182, 10;
	shf.l.wrap.b32 	%r3184, %r3182, %r3181, 10;
	mov.b64 	%rd3959, {%r3184, %r3183};
	mov.b64 	{%r3185, %r3186}, %rd3940;
	shf.l.wrap.b32 	%r3187, %r3185, %r3186, 15;
	shf.l.wrap.b32 	%r3188, %r3186, %r3185, 15;
	mov.b64 	%rd3960, {%r3188, %r3187};
	mov.b64 	{%r3189, %r3190}, %rd3947;
	shf.l.wrap.b32 	%r3191, %r3189, %r3190, 21;
	shf.l.wrap.b32 	%r3192, %r3190, %r3189, 21;
	mov.b64 	%rd3961, {%r3192, %r3191};
	mov.b64 	{%r3193, %r3194}, %rd3944;
	shf.l.wrap.b32 	%r3195, %r3193, %r3194, 28;
	shf.l.wrap.b32 	%r3196, %r3194, %r3193, 28;
	mov.b64 	%rd3962, {%r3196, %r3195};
	mov.b64 	{%r3197, %r3198}, %rd3924;
	shf.l.wrap.b32 	%r3199, %r3198, %r3197, 4;
	shf.l.wrap.b32 	%r3200, %r3197, %r3198, 4;
	mov.b64 	%rd3963, {%r3200, %r3199};
	mov.b64 	{%r3201, %r3202}, %rd3933;
	shf.l.wrap.b32 	%r3203, %r3202, %r3201, 13;
	shf.l.wrap.b32 	%r3204, %r3201, %r3202, 13;
	mov.b64 	%rd3964, {%r3204, %r3203};
	mov.b64 	{%r3205, %r3206}, %rd3945;
	shf.l.wrap.b32 	%r3207, %r3206, %r3205, 23;
	shf.l.wrap.b32 	%r3208, %r3205, %r3206, 23;
	mov.b64 	%rd3965, {%r3208, %r3207};
	mov.b64 	{%r3209, %r3210}, %rd3934;
	shf.l.wrap.b32 	%r3211, %r3209, %r3210, 2;
	shf.l.wrap.b32 	%r3212, %r3210, %r3209, 2;
	mov.b64 	%rd3966, {%r3212, %r3211};
	mov.b64 	{%r3213, %r3214}, %rd3955;
	shf.l.wrap.b32 	%r3215, %r3213, %r3214, 14;
	shf.l.wrap.b32 	%r3216, %r3214, %r3213, 14;
	mov.b64 	%rd3967, {%r3216, %r3215};
	mov.b64 	{%r3217, %r3218}, %rd3951;
	shf.l.wrap.b32 	%r3219, %r3217, %r3218, 27;
	shf.l.wrap.b32 	%r3220, %r3218, %r3217, 27;
	mov.b64 	%rd3968, {%r3220, %r3219};
	mov.b64 	{%r3221, %r3222}, %rd3926;
	shf.l.wrap.b32 	%r3223, %r3222, %r3221, 9;
	shf.l.wrap.b32 	%r3224, %r3221, %r3222, 9;
	mov.b64 	%rd3969, {%r3224, %r3223};
	mov.b64 	{%r3225, %r3226}, %rd3948;
	shf.l.wrap.b32 	%r3227, %r3226, %r3225, 24;
	shf.l.wrap.b32 	%r3228, %r3225, %r3226, 24;
	mov.b64 	%rd3970, {%r3228, %r3227};
	mov.b64 	{%r3229, %r3230}, %rd3954;
	shf.l.wrap.b32 	%r3231, %r3229, %r3230, 8;
	shf.l.wrap.b32 	%r3232, %r3230, %r3229, 8;
	mov.b64 	%rd3971, {%r3232, %r3231};
	mov.b64 	{%r3233, %r3234}, %rd3946;
	shf.l.wrap.b32 	%r3235, %r3233, %r3234, 25;
	shf.l.wrap.b32 	%r3236, %r3234, %r3233, 25;
	mov.b64 	%rd3972, {%r3236, %r3235};
	mov.b64 	{%r3237, %r3238}, %rd3939;
	shf.l.wrap.b32 	%r3239, %r3238, %r3237, 11;
	shf.l.wrap.b32 	%r3240, %r3237, %r3238, 11;
	mov.b64 	%rd3973, {%r3240, %r3239};
	mov.b64 	{%r3241, %r3242}, %rd3937;
	shf.l.wrap.b32 	%r3243, %r3242, %r3241, 30;
	shf.l.wrap.b32 	%r3244, %r3241, %r3242, 30;
	mov.b64 	%rd3974, {%r3244, %r3243};
	mov.b64 	{%r3245, %r3246}, %rd3927;
	shf.l.wrap.b32 	%r3247, %r3245, %r3246, 18;
	shf.l.wrap.b32 	%r3248, %r3246, %r3245, 18;
	mov.b64 	%rd3975, {%r3248, %r3247};
	mov.b64 	{%r3249, %r3250}, %rd3953;
	shf.l.wrap.b32 	%r3251, %r3250, %r3249, 7;
	shf.l.wrap.b32 	%r3252, %r3249, %r3250, 7;
	mov.b64 	%rd3976, {%r3252, %r3251};
	mov.b64 	{%r3253, %r3254}, %rd3941;
	shf.l.wrap.b32 	%r3255, %r3254, %r3253, 29;
	shf.l.wrap.b32 	%r3256, %r3253, %r3254, 29;
	mov.b64 	%rd3977, {%r3256, %r3255};
	mov.b64 	{%r3257, %r3258}, %rd3952;
	shf.l.wrap.b32 	%r3259, %r3257, %r3258, 20;
	shf.l.wrap.b32 	%r3260, %r3258, %r3257, 20;
	mov.b64 	%rd3978, {%r3260, %r3259};
	mov.b64 	{%r3261, %r3262}, %rd3931;
	shf.l.wrap.b32 	%r3263, %r3262, %r3261, 12;
	shf.l.wrap.b32 	%r3264, %r3261, %r3262, 12;
	mov.b64 	%rd3979, {%r3264, %r3263};
	not.b64 	%rd3980, %rd3979;
	and.b64  	%rd3981, %rd3973, %rd3980;
	xor.b64  	%rd3982, %rd3923, %rd3981;
	not.b64 	%rd3983, %rd3973;
	and.b64  	%rd3984, %rd3961, %rd3983;
	xor.b64  	%rd3985, %rd3979, %rd3984;
	not.b64 	%rd3986, %rd3961;
	and.b64  	%rd3987, %rd3967, %rd3986;
	xor.b64  	%rd3988, %rd3973, %rd3987;
	not.b64 	%rd3989, %rd3967;
	and.b64  	%rd3990, %rd3923, %rd3989;
	xor.b64  	%rd3991, %rd3961, %rd3990;
	not.b64 	%rd3992, %rd3923;
	and.b64  	%rd3993, %rd3979, %rd3992;
	xor.b64  	%rd3994, %rd3967, %rd3993;
	not.b64 	%rd3995, %rd3978;
	and.b64  	%rd3996, %rd3957, %rd3995;
	xor.b64  	%rd3997, %rd3962, %rd3996;
	not.b64 	%rd3998, %rd3957;
	and.b64  	%rd3999, %rd3964, %rd3998;
	xor.b64  	%rd4000, %rd3978, %rd3999;
	not.b64 	%rd4001, %rd3964;
	and.b64  	%rd4002, %rd3977, %rd4001;
	xor.b64  	%rd4003, %rd3957, %rd4002;
	not.b64 	%rd4004, %rd3977;
	and.b64  	%rd4005, %rd3962, %rd4004;
	xor.b64  	%rd4006, %rd3964, %rd4005;
	not.b64 	%rd4007, %rd3962;
	and.b64  	%rd4008, %rd3978, %rd4007;
	xor.b64  	%rd4009, %rd3977, %rd4008;
	not.b64 	%rd4010, %rd3958;
	and.b64  	%rd4011, %rd3972, %rd4010;
	xor.b64  	%rd4012, %rd3956, %rd4011;
	not.b64 	%rd4013, %rd3972;
	and.b64  	%rd4014, %rd3971, %rd4013;
	xor.b64  	%rd4015, %rd3958, %rd4014;
	not.b64 	%rd4016, %rd3971;
	and.b64  	%rd4017, %rd3975, %rd4016;
	xor.b64  	%rd4018, %rd3972, %rd4017;
	not.b64 	%rd4019, %rd3975;
	and.b64  	%rd4020, %rd3956, %rd4019;
	xor.b64  	%rd4021, %rd3971, %rd4020;
	not.b64 	%rd4022, %rd3956;
	and.b64  	%rd4023, %rd3958, %rd4022;
	xor.b64  	%rd4024, %rd3975, %rd4023;
	not.b64 	%rd4025, %rd3963;
	and.b64  	%rd4026, %rd3959, %rd4025;
	xor.b64  	%rd4027, %rd3968, %rd4026;
	not.b64 	%rd4028, %rd3959;
	and.b64  	%rd4029, %rd3960, %rd4028;
	xor.b64  	%rd4030, %rd3963, %rd4029;
	not.b64 	%rd4031, %rd3960;
	and.b64  	%rd4032, %rd3970, %rd4031;
	xor.b64  	%rd4033, %rd3959, %rd4032;
	not.b64 	%rd4034, %rd3970;
	and.b64  	%rd4035, %rd3968, %rd4034;
	xor.b64  	%rd4036, %rd3960, %rd4035;
	not.b64 	%rd4037, %rd3968;
	and.b64  	%rd4038, %rd3963, %rd4037;
	xor.b64  	%rd4039, %rd3970, %rd4038;
	not.b64 	%rd4040, %rd3965;
	and.b64  	%rd4041, %rd3976, %rd4040;
	xor.b64  	%rd4042, %rd3974, %rd4041;
	not.b64 	%rd4043, %rd3976;
	and.b64  	%rd4044, %rd3969, %rd4043;
	xor.b64  	%rd4045, %rd3965, %rd4044;
	not.b64 	%rd4046, %rd3969;
	and.b64  	%rd4047, %rd3966, %rd4046;
	xor.b64  	%rd4048, %rd3976, %rd4047;
	not.b64 	%rd4049, %rd3966;
	and.b64  	%rd4050, %rd3974, %rd4049;
	xor.b64  	%rd4051, %rd3969, %rd4050;
	not.b64 	%rd4052, %rd3974;
	and.b64  	%rd4053, %rd3965, %rd4052;
	xor.b64  	%rd4054, %rd3966, %rd4053;
	xor.b64  	%rd4055, %rd3982, 32898;
	xor.b64  	%rd4056, %rd3997, %rd4055;
	xor.b64  	%rd4057, %rd4056, %rd4012;
	xor.b64  	%rd4058, %rd4057, %rd4027;
	xor.b64  	%rd4059, %rd4058, %rd4042;
	xor.b64  	%rd4060, %rd4000, %rd3985;
	xor.b64  	%rd4061, %rd4060, %rd4015;
	xor.b64  	%rd4062, %rd4061, %rd4030;
	xor.b64  	%rd4063, %rd4062, %rd4045;
	xor.b64  	%rd4064, %rd4003, %rd3988;
	xor.b64  	%rd4065, %rd4064, %rd4018;
	xor.b64  	%rd4066, %rd4065, %rd4033;
	xor.b64  	%rd4067, %rd4066, %rd4048;
	xor.b64  	%rd4068, %rd4006, %rd3991;
	xor.b64  	%rd4069, %rd4068, %rd4021;
	xor.b64  	%rd4070, %rd4069, %rd4036;
	xor.b64  	%rd4071, %rd4070, %rd4051;
	xor.b64  	%rd4072, %rd4009, %rd3994;
	xor.b64  	%rd4073, %rd4072, %rd4024;
	xor.b64  	%rd4074, %rd4073, %rd4039;
	xor.b64  	%rd4075, %rd4074, %rd4054;
	mov.b64 	{%r3265, %r3266}, %rd4063;
	shf.l.wrap.b32 	%r3267, %r3265, %r3266, 1;
	shf.l.wrap.b32 	%r3268, %r3266, %r3265, 1;
	mov.b64 	%rd4076, {%r3268, %r3267};
	xor.b64  	%rd4077, %rd4076, %rd4075;
	xor.b64  	%rd4078, %rd4077, %rd4055;
	xor.b64  	%rd4079, %rd4077, %rd3997;
	xor.b64  	%rd4080, %rd4077, %rd4012;
	xor.b64  	%rd4081, %rd4077, %rd4027;
	xor.b64  	%rd4082, %rd4077, %rd4042;
	mov.b64 	{%r3269, %r3270}, %rd4067;
	shf.l.wrap.b32 	%r3271, %r3269, %r3270, 1;
	shf.l.wrap.b32 	%r3272, %r3270, %r3269, 1;
	mov.b64 	%rd4083, {%r3272, %r3271};
	xor.b64  	%rd4084, %rd4083, %rd4059;
	xor.b64  	%rd4085, %rd4084, %rd3985;
	xor.b64  	%rd4086, %rd4084, %rd4000;
	xor.b64  	%rd4087, %rd4084, %rd4015;
	xor.b64  	%rd4088, %rd4084, %rd4030;
	xor.b64  	%rd4089, %rd4084, %rd4045;
	mov.b64 	{%r3273, %r3274}, %rd4071;
	shf.l.wrap.b32 	%r3275, %r3273, %r3274, 1;
	shf.l.wrap.b32 	%r3276, %r3274, %r3273, 1;
	mov.b64 	%rd4090, {%r3276, %r3275};
	xor.b64  	%rd4091, %rd4090, %rd4063;
	xor.b64  	%rd4092, %rd4091, %rd3988;
	xor.b64  	%rd4093, %rd4091, %rd4003;
	xor.b64  	%rd4094, %rd4091, %rd4018;
	xor.b64  	%rd4095, %rd4091, %rd4033;
	xor.b64  	%rd4096, %rd4091, %rd4048;
	mov.b64 	{%r3277, %r3278}, %rd4075;
	shf.l.wrap.b32 	%r3279, %r3277, %r3278, 1;
	shf.l.wrap.b32 	%r3280, %r3278, %r3277, 1;
	mov.b64 	%rd4097, {%r3280, %r3279};
	xor.b64  	%rd4098, %rd4097, %rd4067;
	xor.b64  	%rd4099, %rd4098, %rd3991;
	xor.b64  	%rd4100, %rd4098, %rd4006;
	xor.b64  	%rd4101, %rd4098, %rd4021;
	xor.b64  	%rd4102, %rd4098, %rd4036;
	xor.b64  	%rd4103, %rd4098, %rd4051;
	mov.b64 	{%r3281, %r3282}, %rd4059;
	shf.l.wrap.b32 	%r3283, %r3281, %r3282, 1;
	shf.l.wrap.b32 	%r3284, %r3282, %r3281, 1;
	mov.b64 	%rd4104, {%r3284, %r3283};
	xor.b64  	%rd4105, %rd4104, %rd4071;
	xor.b64  	%rd4106, %rd4105, %rd3994;
	xor.b64  	%rd4107, %rd4105, %rd4009;
	xor.b64  	%rd4108, %rd4105, %rd4024;
	xor.b64  	%rd4109, %rd4105, %rd4039;
	xor.b64  	%rd4110, %rd4105, %rd4054;
	mov.b64 	{%r3285, %r3286}, %rd4085;
	shf.l.wrap.b32 	%r3287, %r3285, %r3286, 1;
	shf.l.wrap.b32 	%r3288, %r3286, %r3285, 1;
	mov.b64 	%rd4111, {%r3288, %r3287};
	mov.b64 	{%r3289, %r3290}, %rd4080;
	shf.l.wrap.b32 	%r3291, %r3289, %r3290, 3;
	shf.l.wrap.b32 	%r3292, %r3290, %r3289, 3;
	mov.b64 	%rd4112, {%r3292, %r3291};
	mov.b64 	{%r3293, %r3294}, %rd4093;
	shf.l.wrap.b32 	%r3295, %r3293, %r3294, 6;
	shf.l.wrap.b32 	%r3296, %r3294, %r3293, 6;
	mov.b64 	%rd4113, {%r3296, %r3295};
	mov.b64 	{%r3297, %r3298}, %rd4087;
	shf.l.wrap.b32 	%r3299, %r3297, %r3298, 10;
	shf.l.wrap.b32 	%r3300, %r3298, %r3297, 10;
	mov.b64 	%rd4114, {%r3300, %r3299};
	mov.b64 	{%r3301, %r3302}, %rd4095;
	shf.l.wrap.b32 	%r3303, %r3301, %r3302, 15;
	shf.l.wrap.b32 	%r3304, %r3302, %r3301, 15;
	mov.b64 	%rd4115, {%r3304, %r3303};
	mov.b64 	{%r3305, %r3306}, %rd4102;
	shf.l.wrap.b32 	%r3307, %r3305, %r3306, 21;
	shf.l.wrap.b32 	%r3308, %r3306, %r3305, 21;
	mov.b64 	%rd4116, {%r3308, %r3307};
	mov.b64 	{%r3309, %r3310}, %rd4099;
	shf.l.wrap.b32 	%r3311, %r3309, %r3310, 28;
	shf.l.wrap.b32 	%r3312, %r3310, %r3309, 28;
	mov.b64 	%rd4117, {%r3312, %r3311};
	mov.b64 	{%r3313, %r3314}, %rd4079;
	shf.l.wrap.b32 	%r3315, %r3314, %r3313, 4;
	shf.l.wrap.b32 	%r3316, %r3313, %r3314, 4;
	mov.b64 	%rd4118, {%r3316, %r3315};
	mov.b64 	{%r3317, %r3318}, %rd4088;
	shf.l.wrap.b32 	%r3319, %r3318, %r3317, 13;
	shf.l.wrap.b32 	%r3320, %r3317, %r3318, 13;
	mov.b64 	%rd4119, {%r3320, %r3319};
	mov.b64 	{%r3321, %r3322}, %rd4100;
	shf.l.wrap.b32 	%r3323, %r3322, %r3321, 23;
	shf.l.wrap.b32 	%r3324, %r3321, %r3322, 23;
	mov.b64 	%rd4120, {%r3324, %r3323};
	mov.b64 	{%r3325, %r3326}, %rd4089;
	shf.l.wrap.b32 	%r3327, %r3325, %r3326, 2;
	shf.l.wrap.b32 	%r3328, %r3326, %r3325, 2;
	mov.b64 	%rd4121, {%r3328, %r3327};
	mov.b64 	{%r3329, %r3330}, %rd4110;
	shf.l.wrap.b32 	%r3331, %r3329, %r3330, 14;
	shf.l.wrap.b32 	%r3332, %r3330, %r3329, 14;
	mov.b64 	%rd4122, {%r3332, %r3331};
	mov.b64 	{%r3333, %r3334}, %rd4106;
	shf.l.wrap.b32 	%r3335, %r3333, %r3334, 27;
	shf.l.wrap.b32 	%r3336, %r3334, %r3333, 27;
	mov.b64 	%rd4123, {%r3336, %r3335};
	mov.b64 	{%r3337, %r3338}, %rd4081;
	shf.l.wrap.b32 	%r3339, %r3338, %r3337, 9;
	shf.l.wrap.b32 	%r3340, %r3337, %r3338, 9;
	mov.b64 	%rd4124, {%r3340, %r3339};
	mov.b64 	{%r3341, %r3342}, %rd4103;
	shf.l.wrap.b32 	%r3343, %r3342, %r3341, 24;
	shf.l.wrap.b32 	%r3344, %r3341, %r3342, 24;
	mov.b64 	%rd4125, {%r3344, %r3343};
	mov.b64 	{%r3345, %r3346}, %rd4109;
	shf.l.wrap.b32 	%r3347, %r3345, %r3346, 8;
	shf.l.wrap.b32 	%r3348, %r3346, %r3345, 8;
	mov.b64 	%rd4126, {%r3348, %r3347};
	mov.b64 	{%r3349, %r3350}, %rd4101;
	shf.l.wrap.b32 	%r3351, %r3349, %r3350, 25;
	shf.l.wrap.b32 	%r3352, %r3350, %r3349, 25;
	mov.b64 	%rd4127, {%r3352, %r3351};
	mov.b64 	{%r3353, %r3354}, %rd4094;
	shf.l.wrap.b32 	%r3355, %r3354, %r3353, 11;
	shf.l.wrap.b32 	%r3356, %r3353, %r3354, 11;
	mov.b64 	%rd4128, {%r3356, %r3355};
	mov.b64 	{%r3357, %r3358}, %rd4092;
	shf.l.wrap.b32 	%r3359, %r3358, %r3357, 30;
	shf.l.wrap.b32 	%r3360, %r3357, %r3358, 30;
	mov.b64 	%rd4129, {%r3360, %r3359};
	mov.b64 	{%r3361, %r3362}, %rd4082;
	shf.l.wrap.b32 	%r3363, %r3361, %r3362, 18;
	shf.l.wrap.b32 	%r3364, %r3362, %r3361, 18;
	mov.b64 	%rd4130, {%r3364, %r3363};
	mov.b64 	{%r3365, %r3366}, %rd4108;
	shf.l.wrap.b32 	%r3367, %r3366, %r3365, 7;
	shf.l.wrap.b32 	%r3368, %r3365, %r3366, 7;
	mov.b64 	%rd4131, {%r3368, %r3367};
	mov.b64 	{%r3369, %r3370}, %rd4096;
	shf.l.wrap.b32 	%r3371, %r3370, %r3369, 29;
	shf.l.wrap.b32 	%r3372, %r3369, %r3370, 29;
	mov.b64 	%rd4132, {%r3372, %r3371};
	mov.b64 	{%r3373, %r3374}, %rd4107;
	shf.l.wrap.b32 	%r3375, %r3373, %r3374, 20;
	shf.l.wrap.b32 	%r3376, %r3374, %r3373, 20;
	mov.b64 	%rd4133, {%r3376, %r3375};
	mov.b64 	{%r3377, %r3378}, %rd4086;
	shf.l.wrap.b32 	%r3379, %r3378, %r3377, 12;
	shf.l.wrap.b32 	%r3380, %r3377, %r3378, 12;
	mov.b64 	%rd4134, {%r3380, %r3379};
	not.b64 	%rd4135, %rd4134;
	and.b64  	%rd4136, %rd4128, %rd4135;
	xor.b64  	%rd4137, %rd4078, %rd4136;
	not.b64 	%rd4138, %rd4128;
	and.b64  	%rd4139, %rd4116, %rd4138;
	xor.b64  	%rd4140, %rd4134, %rd4139;
	not.b64 	%rd4141, %rd4116;
	and.b64  	%rd4142, %rd4122, %rd4141;
	xor.b64  	%rd4143, %rd4128, %rd4142;
	not.b64 	%rd4144, %rd4122;
	and.b64  	%rd4145, %rd4078, %rd4144;
	xor.b64  	%rd4146, %rd4116, %rd4145;
	not.b64 	%rd4147, %rd4078;
	and.b64  	%rd4148, %rd4134, %rd4147;
	xor.b64  	%rd4149, %rd4122, %rd4148;
	not.b64 	%rd4150, %rd4133;
	and.b64  	%rd4151, %rd4112, %rd4150;
	xor.b64  	%rd4152, %rd4117, %rd4151;
	not.b64 	%rd4153, %rd4112;
	and.b64  	%rd4154, %rd4119, %rd4153;
	xor.b64  	%rd4155, %rd4133, %rd4154;
	not.b64 	%rd4156, %rd4119;
	and.b64  	%rd4157, %rd4132, %rd4156;
	xor.b64  	%rd4158, %rd4112, %rd4157;
	not.b64 	%rd4159, %rd4132;
	and.b64  	%rd4160, %rd4117, %rd4159;
	xor.b64  	%rd4161, %rd4119, %rd4160;
	not.b64 	%rd4162, %rd4117;
	and.b64  	%rd4163, %rd4133, %rd4162;
	xor.b64  	%rd4164, %rd4132, %rd4163;
	not.b64 	%rd4165, %rd4113;
	and.b64  	%rd4166, %rd4127, %rd4165;
	xor.b64  	%rd4167, %rd4111, %rd4166;
	not.b64 	%rd4168, %rd4127;
	and.b64  	%rd4169, %rd4126, %rd4168;
	xor.b64  	%rd4170, %rd4113, %rd4169;
	not.b64 	%rd4171, %rd4126;
	and.b64  	%rd4172, %rd4130, %rd4171;
	xor.b64  	%rd4173, %rd4127, %rd4172;
	not.b64 	%rd4174, %rd4130;
	and.b64  	%rd4175, %rd4111, %rd4174;
	xor.b64  	%rd4176, %rd4126, %rd4175;
	not.b64 	%rd4177, %rd4111;
	and.b64  	%rd4178, %rd4113, %rd4177;
	xor.b64  	%rd4179, %rd4130, %rd4178;
	not.b64 	%rd4180, %rd4118;
	and.b64  	%rd4181, %rd4114, %rd4180;
	xor.b64  	%rd4182, %rd4123, %rd4181;
	not.b64 	%rd4183, %rd4114;
	and.b64  	%rd4184, %rd4115, %rd4183;
	xor.b64  	%rd4185, %rd4118, %rd4184;
	not.b64 	%rd4186, %rd4115;
	and.b64  	%rd4187, %rd4125, %rd4186;
	xor.b64  	%rd4188, %rd4114, %rd4187;
	not.b64 	%rd4189, %rd4125;
	and.b64  	%rd4190, %rd4123, %rd4189;
	xor.b64  	%rd4191, %rd4115, %rd4190;
	not.b64 	%rd4192, %rd4123;
	and.b64  	%rd4193, %rd4118, %rd4192;
	xor.b64  	%rd4194, %rd4125, %rd4193;
	not.b64 	%rd4195, %rd4120;
	and.b64  	%rd4196, %rd4131, %rd4195;
	xor.b64  	%rd4197, %rd4129, %rd4196;
	not.b64 	%rd4198, %rd4131;
	and.b64  	%rd4199, %rd4124, %rd4198;
	xor.b64  	%rd4200, %rd4120, %rd4199;
	not.b64 	%rd4201, %rd4124;
	and.b64  	%rd4202, %rd4121, %rd4201;
	xor.b64  	%rd4203, %rd4131, %rd4202;
	not.b64 	%rd4204, %rd4121;
	and.b64  	%rd4205, %rd4129, %rd4204;
	xor.b64  	%rd4206, %rd4124, %rd4205;
	not.b64 	%rd4207, %rd4129;
	and.b64  	%rd4208, %rd4120, %rd4207;
	xor.b64  	%rd4209, %rd4121, %rd4208;
	xor.b64  	%rd4210, %rd4137, -9223372036854742902;
	xor.b64  	%rd4211, %rd4152, %rd4210;
	xor.b64  	%rd4212, %rd4211, %rd4167;
	xor.b64  	%rd4213, %rd4212, %rd4182;
	xor.b64  	%rd4214, %rd4213, %rd4197;
	xor.b64  	%rd4215, %rd4155, %rd4140;
	xor.b64  	%rd4216, %rd4215, %rd4170;
	xor.b64  	%rd4217, %rd4216, %rd4185;
	xor.b64  	%rd4218, %rd4217, %rd4200;
	xor.b64  	%rd4219, %rd4158, %rd4143;
	xor.b64  	%rd4220, %rd4219, %rd4173;
	xor.b64  	%rd4221, %rd4220, %rd4188;
	xor.b64  	%rd4222, %rd4221, %rd4203;
	xor.b64  	%rd4223, %rd4161, %rd4146;
	xor.b64  	%rd4224, %rd4223, %rd4176;
	xor.b64  	%rd4225, %rd4224, %rd4191;
	xor.b64  	%rd4226, %rd4225, %rd4206;
	xor.b64  	%rd4227, %rd4164, %rd4149;
	xor.b64  	%rd4228, %rd4227, %rd4179;
	xor.b64  	%rd4229, %rd4228, %rd4194;
	xor.b64  	%rd4230, %rd4229, %rd4209;
	mov.b64 	{%r3381, %r3382}, %rd4218;
	shf.l.wrap.b32 	%r3383, %r3381, %r3382, 1;
	shf.l.wrap.b32 	%r3384, %r3382, %r3381, 1;
	mov.b64 	%rd4231, {%r3384, %r3383};
	xor.b64  	%rd4232, %rd4231, %rd4230;
	xor.b64  	%rd4233, %rd4232, %rd4210;
	xor.b64  	%rd4234, %rd4232, %rd4152;
	xor.b64  	%rd4235, %rd4232, %rd4167;
	xor.b64  	%rd4236, %rd4232, %rd4182;
	xor.b64  	%rd4237, %rd4232, %rd4197;
	mov.b64 	{%r3385, %r3386}, %rd4222;
	shf.l.wrap.b32 	%r3387, %r3385, %r3386, 1;
	shf.l.wrap.b32 	%r3388, %r3386, %r3385, 1;
	mov.b64 	%rd4238, {%r3388, %r3387};
	xor.b64  	%rd4239, %rd4238, %rd4214;
	xor.b64  	%rd4240, %rd4239, %rd4140;
	xor.b64  	%rd4241, %rd4239, %rd4155;
	xor.b64  	%rd4242, %rd4239, %rd4170;
	xor.b64  	%rd4243, %rd4239, %rd4185;
	xor.b64  	%rd4244, %rd4239, %rd4200;
	mov.b64 	{%r3389, %r3390}, %rd4226;
	shf.l.wrap.b32 	%r3391, %r3389, %r3390, 1;
	shf.l.wrap.b32 	%r3392, %r3390, %r3389, 1;
	mov.b64 	%rd4245, {%r3392, %r3391};
	xor.b64  	%rd4246, %rd4245, %rd4218;
	xor.b64  	%rd4247, %rd4246, %rd4143;
	xor.b64  	%rd4248, %rd4246, %rd4158;
	xor.b64  	%rd4249, %rd4246, %rd4173;
	xor.b64  	%rd4250, %rd4246, %rd4188;
	xor.b64  	%rd4251, %rd4246, %rd4203;
	mov.b64 	{%r3393, %r3394}, %rd4230;
	shf.l.wrap.b32 	%r3395, %r3393, %r3394, 1;
	shf.l.wrap.b32 	%r3396, %r3394, %r3393, 1;
	mov.b64 	%rd4252, {%r3396, %r3395};
	xor.b64  	%rd4253, %rd4252, %rd4222;
	xor.b64  	%rd4254, %rd4253, %rd4146;
	xor.b64  	%rd4255, %rd4253, %rd4161;
	xor.b64  	%rd4256, %rd4253, %rd4176;
	xor.b64  	%rd4257, %rd4253, %rd4191;
	xor.b64  	%rd4258, %rd4253, %rd4206;
	mov.b64 	{%r3397, %r3398}, %rd4214;
	shf.l.wrap.b32 	%r3399, %r3397, %r3398, 1;
	shf.l.wrap.b32 	%r3400, %r3398, %r3397, 1;
	mov.b64 	%rd4259, {%r3400, %r3399};
	xor.b64  	%rd4260, %rd4259, %rd4226;
	xor.b64  	%rd4261, %rd4260, %rd4149;
	xor.b64  	%rd4262, %rd4260, %rd4164;
	xor.b64  	%rd4263, %rd4260, %rd4179;
	xor.b64  	%rd4264, %rd4260, %rd4194;
	xor.b64  	%rd4265, %rd4260, %rd4209;
	mov.b64 	{%r3401, %r3402}, %rd4240;
	shf.l.wrap.b32 	%r3403, %r3401, %r3402, 1;
	shf.l.wrap.b32 	%r3404, %r3402, %r3401, 1;
	mov.b64 	%rd4266, {%r3404, %r3403};
	mov.b64 	{%r3405, %r3406}, %rd4235;
	shf.l.wrap.b32 	%r3407, %r3405, %r3406, 3;
	shf.l.wrap.b32 	%r3408, %r3406, %r3405, 3;
	mov.b64 	%rd4267, {%r3408, %r3407};
	mov.b64 	{%r3409, %r3410}, %rd4248;
	shf.l.wrap.b32 	%r3411, %r3409, %r3410, 6;
	shf.l.wrap.b32 	%r3412, %r3410, %r3409, 6;
	mov.b64 	%rd4268, {%r3412, %r3411};
	mov.b64 	{%r3413, %r3414}, %rd4242;
	shf.l.wrap.b32 	%r3415, %r3413, %r3414, 10;
	shf.l.wrap.b32 	%r3416, %r3414, %r3413, 10;
	mov.b64 	%rd4269, {%r3416, %r3415};
	mov.b64 	{%r3417, %r3418}, %rd4250;
	shf.l.wrap.b32 	%r3419, %r3417, %r3418, 15;
	shf.l.wrap.b32 	%r3420, %r3418, %r3417, 15;
	mov.b64 	%rd4270, {%r3420, %r3419};
	mov.b64 	{%r3421, %r3422}, %rd4257;
	shf.l.wrap.b32 	%r3423, %r3421, %r3422, 21;
	shf.l.wrap.b32 	%r3424, %r3422, %r3421, 21;
	mov.b64 	%rd4271, {%r3424, %r3423};
	mov.b64 	{%r3425, %r3426}, %rd4254;
	shf.l.wrap.b32 	%r3427, %r3425, %r3426, 28;
	shf.l.wrap.b32 	%r3428, %r3426, %r3425, 28;
	mov.b64 	%rd4272, {%r3428, %r3427};
	mov.b64 	{%r3429, %r3430}, %rd4234;
	shf.l.wrap.b32 	%r3431, %r3430, %r3429, 4;
	shf.l.wrap.b32 	%r3432, %r3429, %r3430, 4;
	mov.b64 	%rd4273, {%r3432, %r3431};
	mov.b64 	{%r3433, %r3434}, %rd4243;
	shf.l.wrap.b32 	%r3435, %r3434, %r3433, 13;
	shf.l.wrap.b32 	%r3436, %r3433, %r3434, 13;
	mov.b64 	%rd4274, {%r3436, %r3435};
	mov.b64 	{%r3437, %r3438}, %rd4255;
	shf.l.wrap.b32 	%r3439, %r3438, %r3437, 23;
	shf.l.wrap.b32 	%r3440, %r3437, %r3438, 23;
	mov.b64 	%rd4275, {%r3440, %r3439};
	mov.b64 	{%r3441, %r3442}, %rd4244;
	shf.l.wrap.b32 	%r3443, %r3441, %r3442, 2;
	shf.l.wrap.b32 	%r3444, %r3442, %r3441, 2;
	mov.b64 	%rd4276, {%r3444, %r3443};
	mov.b64 	{%r3445, %r3446}, %rd4265;
	shf.l.wrap.b32 	%r3447, %r3445, %r3446, 14;
	shf.l.wrap.b32 	%r3448, %r3446, %r3445, 14;
	mov.b64 	%rd4277, {%r3448, %r3447};
	mov.b64 	{%r3449, %r3450}, %rd4261;
	shf.l.wrap.b32 	%r3451, %r3449, %r3450, 27;
	shf.l.wrap.b32 	%r3452, %r3450, %r3449, 27;
	mov.b64 	%rd4278, {%r3452, %r3451};
	mov.b64 	{%r3453, %r3454}, %rd4236;
	shf.l.wrap.b32 	%r3455, %r3454, %r3453, 9;
	shf.l.wrap.b32 	%r3456, %r3453, %r3454, 9;
	mov.b64 	%rd4279, {%r3456, %r3455};
	mov.b64 	{%r3457, %r3458}, %rd4258;
	shf.l.wrap.b32 	%r3459, %r3458, %r3457, 24;
	shf.l.wrap.b32 	%r3460, %r3457, %r3458, 24;
	mov.b64 	%rd4280, {%r3460, %r3459};
	mov.b64 	{%r3461, %r3462}, %rd4264;
	shf.l.wrap.b32 	%r3463, %r3461, %r3462, 8;
	shf.l.wrap.b32 	%r3464, %r3462, %r3461, 8;
	mov.b64 	%rd4281, {%r3464, %r3463};
	mov.b64 	{%r3465, %r3466}, %rd4256;
	shf.l.wrap.b32 	%r3467, %r3465, %r3466, 25;
	shf.l.wrap.b32 	%r3468, %r3466, %r3465, 25;
	mov.b64 	%rd4282, {%r3468, %r3467};
	mov.b64 	{%r3469, %r3470}, %rd4249;
	shf.l.wrap.b32 	%r3471, %r3470, %r3469, 11;
	shf.l.wrap.b32 	%r3472, %r3469, %r3470, 11;
	mov.b64 	%rd4283, {%r3472, %r3471};
	mov.b64 	{%r3473, %r3474}, %rd4247;
	shf.l.wrap.b32 	%r3475, %r3474, %r3473, 30;
	shf.l.wrap.b32 	%r3476, %r3473, %r3474, 30;
	mov.b64 	%rd4284, {%r3476, %r3475};
	mov.b64 	{%r3477, %r3478}, %rd4237;
	shf.l.wrap.b32 	%r3479, %r3477, %r3478, 18;
	shf.l.wrap.b32 	%r3480, %r3478, %r3477, 18;
	mov.b64 	%rd4285, {%r3480, %r3479};
	mov.b64 	{%r3481, %r3482}, %rd4263;
	shf.l.wrap.b32 	%r3483, %r3482, %r3481, 7;
	shf.l.wrap.b32 	%r3484, %r3481, %r3482, 7;
	mov.b64 	%rd4286, {%r3484, %r3483};
	mov.b64 	{%r3485, %r3486}, %rd4251;
	shf.l.wrap.b32 	%r3487, %r3486, %r3485, 29;
	shf.l.wrap.b32 	%r3488, %r3485, %r3486, 29;
	mov.b64 	%rd4287, {%r3488, %r3487};
	mov.b64 	{%r3489, %r3490}, %rd4262;
	shf.l.wrap.b32 	%r3491, %r3489, %r3490, 20;
	shf.l.wrap.b32 	%r3492, %r3490, %r3489, 20;
	mov.b64 	%rd4288, {%r3492, %r3491};
	mov.b64 	{%r3493, %r3494}, %rd4241;
	shf.l.wrap.b32 	%r3495, %r3494, %r3493, 12;
	shf.l.wrap.b32 	%r3496, %r3493, %r3494, 12;
	mov.b64 	%rd4289, {%r3496, %r3495};
	not.b64 	%rd4290, %rd4289;
	and.b64  	%rd4291, %rd4283, %rd4290;
	xor.b64  	%rd4292, %rd4233, %rd4291;
	not.b64 	%rd4293, %rd4283;
	and.b64  	%rd4294, %rd4271, %rd4293;
	xor.b64  	%rd4295, %rd4289, %rd4294;
	not.b64 	%rd4296, %rd4271;
	and.b64  	%rd4297, %rd4277, %rd4296;
	xor.b64  	%rd4298, %rd4283, %rd4297;
	not.b64 	%rd4299, %rd4277;
	and.b64  	%rd4300, %rd4233, %rd4299;
	xor.b64  	%rd4301, %rd4271, %rd4300;
	not.b64 	%rd4302, %rd4233;
	and.b64  	%rd4303, %rd4289, %rd4302;
	xor.b64  	%rd4304, %rd4277, %rd4303;
	not.b64 	%rd4305, %rd4288;
	and.b64  	%rd4306, %rd4267, %rd4305;
	xor.b64  	%rd4307, %rd4272, %rd4306;
	not.b64 	%rd4308, %rd4267;
	and.b64  	%rd4309, %rd4274, %rd4308;
	xor.b64  	%rd4310, %rd4288, %rd4309;
	not.b64 	%rd4311, %rd4274;
	and.b64  	%rd4312, %rd4287, %rd4311;
	xor.b64  	%rd4313, %rd4267, %rd4312;
	not.b64 	%rd4314, %rd4287;
	and.b64  	%rd4315, %rd4272, %rd4314;
	xor.b64  	%rd4316, %rd4274, %rd4315;
	not.b64 	%rd4317, %rd4272;
	and.b64  	%rd4318, %rd4288, %rd4317;
	xor.b64  	%rd4319, %rd4287, %rd4318;
	not.b64 	%rd4320, %rd4268;
	and.b64  	%rd4321, %rd4282, %rd4320;
	xor.b64  	%rd4322, %rd4266, %rd4321;
	not.b64 	%rd4323, %rd4282;
	and.b64  	%rd4324, %rd4281, %rd4323;
	xor.b64  	%rd4325, %rd4268, %rd4324;
	not.b64 	%rd4326, %rd4281;
	and.b64  	%rd4327, %rd4285, %rd4326;
	xor.b64  	%rd4328, %rd4282, %rd4327;
	not.b64 	%rd4329, %rd4285;
	and.b64  	%rd4330, %rd4266, %rd4329;
	xor.b64  	%rd4331, %rd4281, %rd4330;
	not.b64 	%rd4332, %rd4266;
	and.b64  	%rd4333, %rd4268, %rd4332;
	xor.b64  	%rd4334, %rd4285, %rd4333;
	not.b64 	%rd4335, %rd4273;
	and.b64  	%rd4336, %rd4269, %rd4335;
	xor.b64  	%rd4337, %rd4278, %rd4336;
	not.b64 	%rd4338, %rd4269;
	and.b64  	%rd4339, %rd4270, %rd4338;
	xor.b64  	%rd4340, %rd4273, %rd4339;
	not.b64 	%rd4341, %rd4270;
	and.b64  	%rd4342, %rd4280, %rd4341;
	xor.b64  	%rd4343, %rd4269, %rd4342;
	not.b64 	%rd4344, %rd4280;
	and.b64  	%rd4345, %rd4278, %rd4344;
	xor.b64  	%rd4346, %rd4270, %rd4345;
	not.b64 	%rd4347, %rd4278;
	and.b64  	%rd4348, %rd4273, %rd4347;
	xor.b64  	%rd4349, %rd4280, %rd4348;
	not.b64 	%rd4350, %rd4275;
	and.b64  	%rd4351, %rd4286, %rd4350;
	xor.b64  	%rd4352, %rd4284, %rd4351;
	not.b64 	%rd4353, %rd4286;
	and.b64  	%rd4354, %rd4279, %rd4353;
	xor.b64  	%rd4355, %rd4275, %rd4354;
	not.b64 	%rd4356, %rd4279;
	and.b64  	%rd4357, %rd4276, %rd4356;
	xor.b64  	%rd4358, %rd4286, %rd4357;
	not.b64 	%rd4359, %rd4276;
	and.b64  	%rd4360, %rd4284, %rd4359;
	xor.b64  	%rd4361, %rd4279, %rd4360;
	not.b64 	%rd4362, %rd4284;
	and.b64  	%rd4363, %rd4275, %rd4362;
	xor.b64  	%rd4364, %rd4276, %rd4363;
	xor.b64  	%rd4365, %rd4292, -9223372034707259392;
	xor.b64  	%rd4366, %rd4307, %rd4365;
	xor.b64  	%rd4367, %rd4366, %rd4322;
	xor.b64  	%rd4368, %rd4367, %rd4337;
	xor.b64  	%rd4369, %rd4368, %rd4352;
	xor.b64  	%rd4370, %rd4310, %rd4295;
	xor.b64  	%rd4371, %rd4370, %rd4325;
	xor.b64  	%rd4372, %rd4371, %rd4340;
	xor.b64  	%rd4373, %rd4372, %rd4355;
	xor.b64  	%rd4374, %rd4313, %rd4298;
	xor.b64  	%rd4375, %rd4374, %rd4328;
	xor.b64  	%rd4376, %rd4375, %rd4343;
	xor.b64  	%rd4377, %rd4376, %rd4358;
	xor.b64  	%rd4378, %rd4316, %rd4301;
	xor.b64  	%rd4379, %rd4378, %rd4331;
	xor.b64  	%rd4380, %rd4379, %rd4346;
	xor.b64  	%rd4381, %rd4380, %rd4361;
	xor.b64  	%rd4382, %rd4319, %rd4304;
	xor.b64  	%rd4383, %rd4382, %rd4334;
	xor.b64  	%rd4384, %rd4383, %rd4349;
	xor.b64  	%rd4385, %rd4384, %rd4364;
	mov.b64 	{%r3497, %r3498}, %rd4373;
	shf.l.wrap.b32 	%r3499, %r3497, %r3498, 1;
	shf.l.wrap.b32 	%r3500, %r3498, %r3497, 1;
	mov.b64 	%rd4386, {%r3500, %r3499};
	xor.b64  	%rd4387, %rd4386, %rd4385;
	xor.b64  	%rd4388, %rd4387, %rd4365;
	xor.b64  	%rd4389, %rd4387, %rd4307;
	xor.b64  	%rd4390, %rd4387, %rd4322;
	xor.b64  	%rd4391, %rd4387, %rd4337;
	xor.b64  	%rd4392, %rd4387, %rd4352;
	mov.b64 	{%r3501, %r3502}, %rd4377;
	shf.l.wrap.b32 	%r3503, %r3501, %r3502, 1;
	shf.l.wrap.b32 	%r3504, %r3502, %r3501, 1;
	mov.b64 	%rd4393, {%r3504, %r3503};
	xor.b64  	%rd4394, %rd4393, %rd4369;
	xor.b64  	%rd4395, %rd4394, %rd4295;
	xor.b64  	%rd4396, %rd4394, %rd4310;
	xor.b64  	%rd4397, %rd4394, %rd4325;
	xor.b64  	%rd4398, %rd4394, %rd4340;
	xor.b64  	%rd4399, %rd4394, %rd4355;
	mov.b64 	{%r3505, %r3506}, %rd4381;
	shf.l.wrap.b32 	%r3507, %r3505, %r3506, 1;
	shf.l.wrap.b32 	%r3508, %r3506, %r3505, 1;
	mov.b64 	%rd4400, {%r3508, %r3507};
	xor.b64  	%rd4401, %rd4400, %rd4373;
	xor.b64  	%rd4402, %rd4401, %rd4298;
	xor.b64  	%rd4403, %rd4401, %rd4313;
	xor.b64  	%rd4404, %rd4401, %rd4328;
	xor.b64  	%rd4405, %rd4401, %rd4343;
	xor.b64  	%rd4406, %rd4401, %rd4358;
	mov.b64 	{%r3509, %r3510}, %rd4385;
	shf.l.wrap.b32 	%r3511, %r3509, %r3510, 1;
	shf.l.wrap.b32 	%r3512, %r3510, %r3509, 1;
	mov.b64 	%rd4407, {%r3512, %r3511};
	xor.b64  	%rd4408, %rd4407, %rd4377;
	xor.b64  	%rd4409, %rd4408, %rd4301;
	xor.b64  	%rd4410, %rd4408, %rd4316;
	xor.b64  	%rd4411, %rd4408, %rd4331;
	xor.b64  	%rd4412, %rd4408, %rd4346;
	xor.b64  	%rd4413, %rd4408, %rd4361;
	mov.b64 	{%r3513, %r3514}, %rd4369;
	shf.l.wrap.b32 	%r3515, %r3513, %r3514, 1;
	shf.l.wrap.b32 	%r3516, %r3514, %r3513, 1;
	mov.b64 	%rd4414, {%r3516, %r3515};
	xor.b64  	%rd4415, %rd4414, %rd4381;
	xor.b64  	%rd4416, %rd4415, %rd4304;
	xor.b64  	%rd4417, %rd4415, %rd4319;
	xor.b64  	%rd4418, %rd4415, %rd4334;
	xor.b64  	%rd4419, %rd4415, %rd4349;
	xor.b64  	%rd4420, %rd4415, %rd4364;
	mov.b64 	{%r3517, %r3518}, %rd4395;
	shf.l.wrap.b32 	%r3519, %r3517, %r3518, 1;
	shf.l.wrap.b32 	%r3520, %r3518, %r3517, 1;
	mov.b64 	%rd4421, {%r3520, %r3519};
	mov.b64 	{%r3521, %r3522}, %rd4390;
	shf.l.wrap.b32 	%r3523, %r3521, %r3522, 3;
	shf.l.wrap.b32 	%r3524, %r3522, %r3521, 3;
	mov.b64 	%rd4422, {%r3524, %r3523};
	mov.b64 	{%r3525, %r3526}, %rd4403;
	shf.l.wrap.b32 	%r3527, %r3525, %r3526, 6;
	shf.l.wrap.b32 	%r3528, %r3526, %r3525, 6;
	mov.b64 	%rd4423, {%r3528, %r3527};
	mov.b64 	{%r3529, %r3530}, %rd4397;
	shf.l.wrap.b32 	%r3531, %r3529, %r3530, 10;
	shf.l.wrap.b32 	%r3532, %r3530, %r3529, 10;
	mov.b64 	%rd4424, {%r3532, %r3531};
	mov.b64 	{%r3533, %r3534}, %rd4405;
	shf.l.wrap.b32 	%r3535, %r3533, %r3534, 15;
	shf.l.wrap.b32 	%r3536, %r3534, %r3533, 15;
	mov.b64 	%rd4425, {%r3536, %r3535};
	mov.b64 	{%r3537, %r3538}, %rd4412;
	shf.l.wrap.b32 	%r3539, %r3537, %r3538, 21;
	shf.l.wrap.b32 	%r3540, %r3538, %r3537, 21;
	mov.b64 	%rd4426, {%r3540, %r3539};
	mov.b64 	{%r3541, %r3542}, %rd4409;
	shf.l.wrap.b32 	%r3543, %r3541, %r3542, 28;
	shf.l.wrap.b32 	%r3544, %r3542, %r3541, 28;
	mov.b64 	%rd4427, {%r3544, %r3543};
	mov.b64 	{%r3545, %r3546}, %rd4389;
	shf.l.wrap.b32 	%r3547, %r3546, %r3545, 4;
	shf.l.wrap.b32 	%r3548, %r3545, %r3546, 4;
	mov.b64 	%rd4428, {%r3548, %r3547};
	mov.b64 	{%r3549, %r3550}, %rd4398;
	shf.l.wrap.b32 	%r3551, %r3550, %r3549, 13;
	shf.l.wrap.b32 	%r3552, %r3549, %r3550, 13;
	mov.b64 	%rd4429, {%r3552, %r3551};
	mov.b64 	{%r3553, %r3554}, %rd4410;
	shf.l.wrap.b32 	%r3555, %r3554, %r3553, 23;
	shf.l.wrap.b32 	%r3556, %r3553, %r3554, 23;
	mov.b64 	%rd4430, {%r3556, %r3555};
	mov.b64 	{%r3557, %r3558}, %rd4399;
	shf.l.wrap.b32 	%r3559, %r3557, %r3558, 2;
	shf.l.wrap.b32 	%r3560, %r3558, %r3557, 2;
	mov.b64 	%rd4431, {%r3560, %r3559};
	mov.b64 	{%r3561, %r3562}, %rd4420;
	shf.l.wrap.b32 	%r3563, %r3561, %r3562, 14;
	shf.l.wrap.b32 	%r3564, %r3562, %r3561, 14;
	mov.b64 	%rd4432, {%r3564, %r3563};
	mov.b64 	{%r3565, %r3566}, %rd4416;
	shf.l.wrap.b32 	%r3567, %r3565, %r3566, 27;
	shf.l.wrap.b32 	%r3568, %r3566, %r3565, 27;
	mov.b64 	%rd4433, {%r3568, %r3567};
	mov.b64 	{%r3569, %r3570}, %rd4391;
	shf.l.wrap.b32 	%r3571, %r3570, %r3569, 9;
	shf.l.wrap.b32 	%r3572, %r3569, %r3570, 9;
	mov.b64 	%rd4434, {%r3572, %r3571};
	mov.b64 	{%r3573, %r3574}, %rd4413;
	shf.l.wrap.b32 	%r3575, %r3574, %r3573, 24;
	shf.l.wrap.b32 	%r3576, %r3573, %r3574, 24;
	mov.b64 	%rd4435, {%r3576, %r3575};
	mov.b64 	{%r3577, %r3578}, %rd4419;
	shf.l.wrap.b32 	%r3579, %r3577, %r3578, 8;
	shf.l.wrap.b32 	%r3580, %r3578, %r3577, 8;
	mov.b64 	%rd4436, {%r3580, %r3579};
	mov.b64 	{%r3581, %r3582}, %rd4411;
	shf.l.wrap.b32 	%r3583, %r3581, %r3582, 25;
	shf.l.wrap.b32 	%r3584, %r3582, %r3581, 25;
	mov.b64 	%rd4437, {%r3584, %r3583};
	mov.b64 	{%r3585, %r3586}, %rd4404;
	shf.l.wrap.b32 	%r3587, %r3586, %r3585, 11;
	shf.l.wrap.b32 	%r3588, %r3585, %r3586, 11;
	mov.b64 	%rd4438, {%r3588, %r3587};
	mov.b64 	{%r3589, %r3590}, %rd4402;
	shf.l.wrap.b32 	%r3591, %r3590, %r3589, 30;
	shf.l.wrap.b32 	%r3592, %r3589, %r3590, 30;
	mov.b64 	%rd4439, {%r3592, %r3591};
	mov.b64 	{%r3593, %r3594}, %rd4392;
	shf.l.wrap.b32 	%r3595, %r3593, %r3594, 18;
	shf.l.wrap.b32 	%r3596, %r3594, %r3593, 18;
	mov.b64 	%rd4440, {%r3596, %r3595};
	mov.b64 	{%r3597, %r3598}, %rd4418;
	shf.l.wrap.b32 	%r3599, %r3598, %r3597, 7;
	shf.l.wrap.b32 	%r3600, %r3597, %r3598, 7;
	mov.b64 	%rd4441, {%r3600, %r3599};
	mov.b64 	{%r3601, %r3602}, %rd4406;
	shf.l.wrap.b32 	%r3603, %r3602, %r3601, 29;
	shf.l.wrap.b32 	%r3604, %r3601, %r3602, 29;
	mov.b64 	%rd4442, {%r3604, %r3603};
	mov.b64 	{%r3605, %r3606}, %rd4417;
	shf.l.wrap.b32 	%r3607, %r3605, %r3606, 20;
	shf.l.wrap.b32 	%r3608, %r3606, %r3605, 20;
	mov.b64 	%rd4443, {%r3608, %r3607};
	mov.b64 	{%r3609, %r3610}, %rd4396;
	shf.l.wrap.b32 	%r3611, %r3610, %r3609, 12;
	shf.l.wrap.b32 	%r3612, %r3609, %r3610, 12;
	mov.b64 	%rd4444, {%r3612, %r3611};
	not.b64 	%rd4445, %rd4444;
	and.b64  	%rd4446, %rd4438, %rd4445;
	xor.b64  	%rd4447, %rd4388, %rd4446;
	not.b64 	%rd4448, %rd4438;
	and.b64  	%rd4449, %rd4426, %rd4448;
	xor.b64  	%rd4450, %rd4444, %rd4449;
	not.b64 	%rd4451, %rd4426;
	and.b64  	%rd4452, %rd4432, %rd4451;
	xor.b64  	%rd4453, %rd4438, %rd4452;
	not.b64 	%rd4454, %rd4432;
	and.b64  	%rd4455, %rd4388, %rd4454;
	xor.b64  	%rd4456, %rd4426, %rd4455;
	not.b64 	%rd4457, %rd4388;
	and.b64  	%rd4458, %rd4444, %rd4457;
	xor.b64  	%rd4459, %rd4432, %rd4458;
	not.b64 	%rd4460, %rd4443;
	and.b64  	%rd4461, %rd4422, %rd4460;
	xor.b64  	%rd4462, %rd4427, %rd4461;
	not.b64 	%rd4463, %rd4422;
	and.b64  	%rd4464, %rd4429, %rd4463;
	xor.b64  	%rd4465, %rd4443, %rd4464;
	not.b64 	%rd4466, %rd4429;
	and.b64  	%rd4467, %rd4442, %rd4466;
	xor.b64  	%rd4468, %rd4422, %rd4467;
	not.b64 	%rd4469, %rd4442;
	and.b64  	%rd4470, %rd4427, %rd4469;
	xor.b64  	%rd4471, %rd4429, %rd4470;
	not.b64 	%rd4472, %rd4427;
	and.b64  	%rd4473, %rd4443, %rd4472;
	xor.b64  	%rd4474, %rd4442, %rd4473;
	not.b64 	%rd4475, %rd4423;
	and.b64  	%rd4476, %rd4437, %rd4475;
	xor.b64  	%rd4477, %rd4421, %rd4476;
	not.b64 	%rd4478, %rd4437;
	and.b64  	%rd4479, %rd4436, %rd4478;
	xor.b64  	%rd4480, %rd4423, %rd4479;
	not.b64 	%rd4481, %rd4436;
	and.b64  	%rd4482, %rd4440, %rd4481;
	xor.b64  	%rd4483, %rd4437, %rd4482;
	not.b64 	%rd4484, %rd4440;
	and.b64  	%rd4485, %rd4421, %rd4484;
	xor.b64  	%rd4486, %rd4436, %rd4485;
	not.b64 	%rd4487, %rd4421;
	and.b64  	%rd4488, %rd4423, %rd4487;
	xor.b64  	%rd4489, %rd4440, %rd4488;
	not.b64 	%rd4490, %rd4428;
	and.b64  	%rd4491, %rd4424, %rd4490;
	xor.b64  	%rd4492, %rd4433, %rd4491;
	not.b64 	%rd4493, %rd4424;
	and.b64  	%rd4494, %rd4425, %rd4493;
	xor.b64  	%rd4495, %rd4428, %rd4494;
	not.b64 	%rd4496, %rd4425;
	and.b64  	%rd4497, %rd4435, %rd4496;
	xor.b64  	%rd4498, %rd4424, %rd4497;
	not.b64 	%rd4499, %rd4435;
	and.b64  	%rd4500, %rd4433, %rd4499;
	xor.b64  	%rd4501, %rd4425, %rd4500;
	not.b64 	%rd4502, %rd4433;
	and.b64  	%rd4503, %rd4428, %rd4502;
	xor.b64  	%rd4504, %rd4435, %rd4503;
	not.b64 	%rd4505, %rd4430;
	and.b64  	%rd4506, %rd4441, %rd4505;
	xor.b64  	%rd4507, %rd4439, %rd4506;
	not.b64 	%rd4508, %rd4441;
	and.b64  	%rd4509, %rd4434, %rd4508;
	xor.b64  	%rd4510, %rd4430, %rd4509;
	not.b64 	%rd4511, %rd4434;
	and.b64  	%rd4512, %rd4431, %rd4511;
	xor.b64  	%rd4513, %rd4441, %rd4512;
	not.b64 	%rd4514, %rd4431;
	and.b64  	%rd4515, %rd4439, %rd4514;
	xor.b64  	%rd4516, %rd4434, %rd4515;
	not.b64 	%rd4517, %rd4439;
	and.b64  	%rd4518, %rd4430, %rd4517;
	xor.b64  	%rd4519, %rd4431, %rd4518;
	xor.b64  	%rd4520, %rd4447, 32907;
	xor.b64  	%rd4521, %rd4462, %rd4520;
	xor.b64  	%rd4522, %rd4521, %rd4477;
	xor.b64  	%rd4523, %rd4522, %rd4492;
	xor.b64  	%rd4524, %rd4523, %rd4507;
	xor.b64  	%rd4525, %rd4465, %rd4450;
	xor.b64  	%rd4526, %rd4525, %rd4480;
	xor.b64  	%rd4527, %rd4526, %rd4495;
	xor.b64  	%rd4528, %rd4527, %rd4510;
	xor.b64  	%rd4529, %rd4468, %rd4453;
	xor.b64  	%rd4530, %rd4529, %rd4483;
	xor.b64  	%rd4531, %rd4530, %rd4498;
	xor.b64  	%rd4532, %rd4531, %rd4513;
	xor.b64  	%rd4533, %rd4471, %rd4456;
	xor.b64  	%rd4534, %rd4533, %rd4486;
	xor.b64  	%rd4535, %rd4534, %rd4501;
	xor.b64  	%rd4536, %rd4535, %rd4516;
	xor.b64  	%rd4537, %rd4474, %rd4459;
	xor.b64  	%rd4538, %rd4537, %rd4489;
	xor.b64  	%rd4539, %rd4538, %rd4504;
	xor.b64  	%rd4540, %rd4539, %rd4519;
	mov.b64 	{%r3613, %r3614}, %rd4528;
	shf.l.wrap.b32 	%r3615, %r3613, %r3614, 1;
	shf.l.wrap.b32 	%r3616, %r3614, %r3613, 1;
	mov.b64 	%rd4541, {%r3616, %r3615};
	xor.b64  	%rd4542, %rd4541, %rd4540;
	xor.b64  	%rd4543, %rd4542, %rd4520;
	xor.b64  	%rd4544, %rd4542, %rd4462;
	xor.b64  	%rd4545, %rd4542, %rd4477;
	xor.b64  	%rd4546, %rd4542, %rd4492;
	xor.b64  	%rd4547, %rd4542, %rd4507;
	mov.b64 	{%r3617, %r3618}, %rd4532;
	shf.l.wrap.b32 	%r3619, %r3617, %r3618, 1;
	shf.l.wrap.b32 	%r3620, %r3618, %r3617, 1;
	mov.b64 	%rd4548, {%r3620, %r3619};
	xor.b64  	%rd4549, %rd4548, %rd4524;
	xor.b64  	%rd4550, %rd4549, %rd4450;
	xor.b64  	%rd4551, %rd4549, %rd4465;
	xor.b64  	%rd4552, %rd4549, %rd4480;
	xor.b64  	%rd4553, %rd4549, %rd4495;
	xor.b64  	%rd4554, %rd4549, %rd4510;
	mov.b64 	{%r3621, %r3622}, %rd4536;
	shf.l.wrap.b32 	%r3623, %r3621, %r3622, 1;
	shf.l.wrap.b32 	%r3624, %r3622, %r3621, 1;
	mov.b64 	%rd4555, {%r3624, %r3623};
	xor.b64  	%rd4556, %rd4555, %rd4528;
	xor.b64  	%rd4557, %rd4556, %rd4453;
	xor.b64  	%rd4558, %rd4556, %rd4468;
	xor.b64  	%rd4559, %rd4556, %rd4483;
	xor.b64  	%rd4560, %rd4556, %rd4498;
	xor.b64  	%rd4561, %rd4556, %rd4513;
	mov.b64 	{%r3625, %r3626}, %rd4540;
	shf.l.wrap.b32 	%r3627, %r3625, %r3626, 1;
	shf.l.wrap.b32 	%r3628, %r3626, %r3625, 1;
	mov.b64 	%rd4562, {%r3628, %r3627};
	xor.b64  	%rd4563, %rd4562, %rd4532;
	xor.b64  	%rd4564, %rd4563, %rd4456;
	xor.b64  	%rd4565, %rd4563, %rd4471;
	xor.b64  	%rd4566, %rd4563, %rd4486;
	xor.b64  	%rd4567, %rd4563, %rd4501;
	xor.b64  	%rd4568, %rd4563, %rd4516;
	mov.b64 	{%r3629, %r3630}, %rd4524;
	shf.l.wrap.b32 	%r3631, %r3629, %r3630, 1;
	shf.l.wrap.b32 	%r3632, %r3630, %r3629, 1;
	mov.b64 	%rd4569, {%r3632, %r3631};
	xor.b64  	%rd4570, %rd4569, %rd4536;
	xor.b64  	%rd4571, %rd4570, %rd4459;
	xor.b64  	%rd4572, %rd4570, %rd4474;
	xor.b64  	%rd4573, %rd4570, %rd4489;
	xor.b64  	%rd4574, %rd4570, %rd4504;
	xor.b64  	%rd4575, %rd4570, %rd4519;
	mov.b64 	{%r3633, %r3634}, %rd4550;
	shf.l.wrap.b32 	%r3635, %r3633, %r3634, 1;
	shf.l.wrap.b32 	%r3636, %r3634, %r3633, 1;
	mov.b64 	%rd4576, {%r3636, %r3635};
	mov.b64 	{%r3637, %r3638}, %rd4545;
	shf.l.wrap.b32 	%r3639, %r3637, %r3638, 3;
	shf.l.wrap.b32 	%r3640, %r3638, %r3637, 3;
	mov.b64 	%rd4577, {%r3640, %r3639};
	mov.b64 	{%r3641, %r3642}, %rd4558;
	shf.l.wrap.b32 	%r3643, %r3641, %r3642, 6;
	shf.l.wrap.b32 	%r3644, %r3642, %r3641, 6;
	mov.b64 	%rd4578, {%r3644, %r3643};
	mov.b64 	{%r3645, %r3646}, %rd4552;
	shf.l.wrap.b32 	%r3647, %r3645, %r3646, 10;
	shf.l.wrap.b32 	%r3648, %r3646, %r3645, 10;
	mov.b64 	%rd4579, {%r3648, %r3647};
	mov.b64 	{%r3649, %r3650}, %rd4560;
	shf.l.wrap.b32 	%r3651, %r3649, %r3650, 15;
	shf.l.wrap.b32 	%r3652, %r3650, %r3649, 15;
	mov.b64 	%rd4580, {%r3652, %r3651};
	mov.b64 	{%r3653, %r3654}, %rd4567;
	shf.l.wrap.b32 	%r3655, %r3653, %r3654, 21;
	shf.l.wrap.b32 	%r3656, %r3654, %r3653, 21;
	mov.b64 	%rd4581, {%r3656, %r3655};
	mov.b64 	{%r3657, %r3658}, %rd4564;
	shf.l.wrap.b32 	%r3659, %r3657, %r3658, 28;
	shf.l.wrap.b32 	%r3660, %r3658, %r3657, 28;
	mov.b64 	%rd4582, {%r3660, %r3659};
	mov.b64 	{%r3661, %r3662}, %rd4544;
	shf.l.wrap.b32 	%r3663, %r3662, %r3661, 4;
	shf.l.wrap.b32 	%r3664, %r3661, %r3662, 4;
	mov.b64 	%rd4583, {%r3664, %r3663};
	mov.b64 	{%r3665, %r3666}, %rd4553;
	shf.l.wrap.b32 	%r3667, %r3666, %r3665, 13;
	shf.l.wrap.b32 	%r3668, %r3665, %r3666, 13;
	mov.b64 	%rd4584, {%r3668, %r3667};
	mov.b64 	{%r3669, %r3670}, %rd4565;
	shf.l.wrap.b32 	%r3671, %r3670, %r3669, 23;
	shf.l.wrap.b32 	%r3672, %r3669, %r3670, 23;
	mov.b64 	%rd4585, {%r3672, %r3671};
	mov.b64 	{%r3673, %r3674}, %rd4554;
	shf.l.wrap.b32 	%r3675, %r3673, %r3674, 2;
	shf.l.wrap.b32 	%r3676, %r3674, %r3673, 2;
	mov.b64 	%rd4586, {%r3676, %r3675};
	mov.b64 	{%r3677, %r3678}, %rd4575;
	shf.l.wrap.b32 	%r3679, %r3677, %r3678, 14;
	shf.l.wrap.b32 	%r3680, %r3678, %r3677, 14;
	mov.b64 	%rd4587, {%r3680, %r3679};
	mov.b64 	{%r3681, %r3682}, %rd4571;
	shf.l.wrap.b32 	%r3683, %r3681, %r3682, 27;
	shf.l.wrap.b32 	%r3684, %r3682, %r3681, 27;
	mov.b64 	%rd4588, {%r3684, %r3683};
	mov.b64 	{%r3685, %r3686}, %rd4546;
	shf.l.wrap.b32 	%r3687, %r3686, %r3685, 9;
	shf.l.wrap.b32 	%r3688, %r3685, %r3686, 9;
	mov.b64 	%rd4589, {%r3688, %r3687};
	mov.b64 	{%r3689, %r3690}, %rd4568;
	shf.l.wrap.b32 	%r3691, %r3690, %r3689, 24;
	shf.l.wrap.b32 	%r3692, %r3689, %r3690, 24;
	mov.b64 	%rd4590, {%r3692, %r3691};
	mov.b64 	{%r3693, %r3694}, %rd4574;
	shf.l.wrap.b32 	%r3695, %r3693, %r3694, 8;
	shf.l.wrap.b32 	%r3696, %r3694, %r3693, 8;
	mov.b64 	%rd4591, {%r3696, %r3695};
	mov.b64 	{%r3697, %r3698}, %rd4566;
	shf.l.wrap.b32 	%r3699, %r3697, %r3698, 25;
	shf.l.wrap.b32 	%r3700, %r3698, %r3697, 25;
	mov.b64 	%rd4592, {%r3700, %r3699};
	mov.b64 	{%r3701, %r3702}, %rd4559;
	shf.l.wrap.b32 	%r3703, %r3702, %r3701, 11;
	shf.l.wrap.b32 	%r3704, %r3701, %r3702, 11;
	mov.b64 	%rd4593, {%r3704, %r3703};
	mov.b64 	{%r3705, %r3706}, %rd4557;
	shf.l.wrap.b32 	%r3707, %r3706, %r3705, 30;
	shf.l.wrap.b32 	%r3708, %r3705, %r3706, 30;
	mov.b64 	%rd4594, {%r3708, %r3707};
	mov.b64 	{%r3709, %r3710}, %rd4547;
	shf.l.wrap.b32 	%r3711, %r3709, %r3710, 18;
	shf.l.wrap.b32 	%r3712, %r3710, %r3709, 18;
	mov.b64 	%rd4595, {%r3712, %r3711};
	mov.b64 	{%r3713, %r3714}, %rd4573;
	shf.l.wrap.b32 	%r3715, %r3714, %r3713, 7;
	shf.l.wrap.b32 	%r3716, %r3713, %r3714, 7;
	mov.b64 	%rd4596, {%r3716, %r3715};
	mov.b64 	{%r3717, %r3718}, %rd4561;
	shf.l.wrap.b32 	%r3719, %r3718, %r3717, 29;
	shf.l.wrap.b32 	%r3720, %r3717, %r3718, 29;
	mov.b64 	%rd4597, {%r3720, %r3719};
	mov.b64 	{%r3721, %r3722}, %rd4572;
	shf.l.wrap.b32 	%r3723, %r3721, %r3722, 20;
	shf.l.wrap.b32 	%r3724, %r3722, %r3721, 20;
	mov.b64 	%rd4598, {%r3724, %r3723};
	mov.b64 	{%r3725, %r3726}, %rd4551;
	shf.l.wrap.b32 	%r3727, %r3726, %r3725, 12;
	shf.l.wrap.b32 	%r3728, %r3725, %r3726, 12;
	mov.b64 	%rd4599, {%r3728, %r3727};
	not.b64 	%rd4600, %rd4599;
	and.b64  	%rd4601, %rd4593, %rd4600;
	xor.b64  	%rd4602, %rd4543, %rd4601;
	not.b64 	%rd4603, %rd4593;
	and.b64  	%rd4604, %rd4581, %rd4603;
	xor.b64  	%rd4605, %rd4599, %rd4604;
	not.b64 	%rd4606, %rd4581;
	and.b64  	%rd4607, %rd4587, %rd4606;
	xor.b64  	%rd4608, %rd4593, %rd4607;
	not.b64 	%rd4609, %rd4587;
	and.b64  	%rd4610, %rd4543, %rd4609;
	xor.b64  	%rd4611, %rd4581, %rd4610;
	not.b64 	%rd4612, %rd4543;
	and.b64  	%rd4613, %rd4599, %rd4612;
	xor.b64  	%rd4614, %rd4587, %rd4613;
	not.b64 	%rd4615, %rd4598;
	and.b64  	%rd4616, %rd4577, %rd4615;
	xor.b64  	%rd4617, %rd4582, %rd4616;
	not.b64 	%rd4618, %rd4577;
	and.b64  	%rd4619, %rd4584, %rd4618;
	xor.b64  	%rd4620, %rd4598, %rd4619;
	not.b64 	%rd4621, %rd4584;
	and.b64  	%rd4622, %rd4597, %rd4621;
	xor.b64  	%rd4623, %rd4577, %rd4622;
	not.b64 	%rd4624, %rd4597;
	and.b64  	%rd4625, %rd4582, %rd4624;
	xor.b64  	%rd4626, %rd4584, %rd4625;
	not.b64 	%rd4627, %rd4582;
	and.b64  	%rd4628, %rd4598, %rd4627;
	xor.b64  	%rd4629, %rd4597, %rd4628;
	not.b64 	%rd4630, %rd4578;
	and.b64  	%rd4631, %rd4592, %rd4630;
	xor.b64  	%rd4632, %rd4576, %rd4631;
	not.b64 	%rd4633, %rd4592;
	and.b64  	%rd4634, %rd4591, %rd4633;
	xor.b64  	%rd4635, %rd4578, %rd4634;
	not.b64 	%rd4636, %rd4591;
	and.b64  	%rd4637, %rd4595, %rd4636;
	xor.b64  	%rd4638, %rd4592, %rd4637;
	not.b64 	%rd4639, %rd4595;
	and.b64  	%rd4640, %rd4576, %rd4639;
	xor.b64  	%rd4641, %rd4591, %rd4640;
	not.b64 	%rd4642, %rd4576;
	and.b64  	%rd4643, %rd4578, %rd4642;
	xor.b64  	%rd4644, %rd4595, %rd4643;
	not.b64 	%rd4645, %rd4583;
	and.b64  	%rd4646, %rd4579, %rd4645;
	xor.b64  	%rd4647, %rd4588, %rd4646;
	not.b64 	%rd4648, %rd4579;
	and.b64  	%rd4649, %rd4580, %rd4648;
	xor.b64  	%rd4650, %rd4583, %rd4649;
	not.b64 	%rd4651, %rd4580;
	and.b64  	%rd4652, %rd4590, %rd4651;
	xor.b64  	%rd4653, %rd4579, %rd4652;
	not.b64 	%rd4654, %rd4590;
	and.b64  	%rd4655, %rd4588, %rd4654;
	xor.b64  	%rd4656, %rd4580, %rd4655;
	not.b64 	%rd4657, %rd4588;
	and.b64  	%rd4658, %rd4583, %rd4657;
	xor.b64  	%rd4659, %rd4590, %rd4658;
	not.b64 	%rd4660, %rd4585;
	and.b64  	%rd4661, %rd4596, %rd4660;
	xor.b64  	%rd4662, %rd4594, %rd4661;
	not.b64 	%rd4663, %rd4596;
	and.b64  	%rd4664, %rd4589, %rd4663;
	xor.b64  	%rd4665, %rd4585, %rd4664;
	not.b64 	%rd4666, %rd4589;
	and.b64  	%rd4667, %rd4586, %rd4666;
	xor.b64  	%rd4668, %rd4596, %rd4667;
	not.b64 	%rd4669, %rd4586;
	and.b64  	%rd4670, %rd4594, %rd4669;
	xor.b64  	%rd4671, %rd4589, %rd4670;
	not.b64 	%rd4672, %rd4594;
	and.b64  	%rd4673, %rd4585, %rd4672;
	xor.b64  	%rd4674, %rd4586, %rd4673;
	xor.b64  	%rd4675, %rd4602, 2147483649;
	xor.b64  	%rd4676, %rd4617, %rd4675;
	xor.b64  	%rd4677, %rd4676, %rd4632;
	xor.b64  	%rd4678, %rd4677, %rd4647;
	xor.b64  	%rd4679, %rd4678, %rd4662;
	xor.b64  	%rd4680, %rd4620, %rd4605;
	xor.b64  	%rd4681, %rd4680, %rd4635;
	xor.b64  	%rd4682, %rd4681, %rd4650;
	xor.b64  	%rd4683, %rd4682, %rd4665;
	xor.b64  	%rd4684, %rd4623, %rd4608;
	xor.b64  	%rd4685, %rd4684, %rd4638;
	xor.b64  	%rd4686, %rd4685, %rd4653;
	xor.b64  	%rd4687, %rd4686, %rd4668;
	xor.b64  	%rd4688, %rd4626, %rd4611;
	xor.b64  	%rd4689, %rd4688, %rd4641;
	xor.b64  	%rd4690, %rd4689, %rd4656;
	xor.b64  	%rd4691, %rd4690, %rd4671;
	xor.b64  	%rd4692, %rd4629, %rd4614;
	xor.b64  	%rd4693, %rd4692, %rd4644;
	xor.b64  	%rd4694, %rd4693, %rd4659;
	xor.b64  	%rd4695, %rd4694, %rd4674;
	mov.b64 	{%r3729, %r3730}, %rd4683;
	shf.l.wrap.b32 	%r3731, %r3729, %r3730, 1;
	shf.l.wrap.b32 	%r3732, %r3730, %r3729, 1;
	mov.b64 	%rd4696, {%r3732, %r3731};
	xor.b64  	%rd4697, %rd4696, %rd4695;
	xor.b64  	%rd4698, %rd4697, %rd4675;
	xor.b64  	%rd4699, %rd4697, %rd4617;
	xor.b64  	%rd4700, %rd4697, %rd4632;
	xor.b64  	%rd4701, %rd4697, %rd4647;
	xor.b64  	%rd4702, %rd4697, %rd4662;
	mov.b64 	{%r3733, %r3734}, %rd4687;
	shf.l.wrap.b32 	%r3735, %r3733, %r3734, 1;
	shf.l.wrap.b32 	%r3736, %r3734, %r3733, 1;
	mov.b64 	%rd4703, {%r3736, %r3735};
	xor.b64  	%rd4704, %rd4703, %rd4679;
	xor.b64  	%rd4705, %rd4704, %rd4605;
	xor.b64  	%rd4706, %rd4704, %rd4620;
	xor.b64  	%rd4707, %rd4704, %rd4635;
	xor.b64  	%rd4708, %rd4704, %rd4650;
	xor.b64  	%rd4709, %rd4704, %rd4665;
	mov.b64 	{%r3737, %r3738}, %rd4691;
	shf.l.wrap.b32 	%r3739, %r3737, %r3738, 1;
	shf.l.wrap.b32 	%r3740, %r3738, %r3737, 1;
	mov.b64 	%rd4710, {%r3740, %r3739};
	xor.b64  	%rd4711, %rd4710, %rd4683;
	xor.b64  	%rd4712, %rd4711, %rd4608;
	xor.b64  	%rd4713, %rd4711, %rd4623;
	xor.b64  	%rd4714, %rd4711, %rd4638;
	xor.b64  	%rd4715, %rd4711, %rd4653;
	xor.b64  	%rd4716, %rd4711, %rd4668;
	mov.b64 	{%r3741, %r3742}, %rd4695;
	shf.l.wrap.b32 	%r3743, %r3741, %r3742, 1;
	shf.l.wrap.b32 	%r3744, %r3742, %r3741, 1;
	mov.b64 	%rd4717, {%r3744, %r3743};
	xor.b64  	%rd4718, %rd4717, %rd4687;
	xor.b64  	%rd4719, %rd4718, %rd4611;
	xor.b64  	%rd4720, %rd4718, %rd4626;
	xor.b64  	%rd4721, %rd4718, %rd4641;
	xor.b64  	%rd4722, %rd4718, %rd4656;
	xor.b64  	%rd4723, %rd4718, %rd4671;
	mov.b64 	{%r3745, %r3746}, %rd4679;
	shf.l.wrap.b32 	%r3747, %r3745, %r3746, 1;
	shf.l.wrap.b32 	%r3748, %r3746, %r3745, 1;
	mov.b64 	%rd4724, {%r3748, %r3747};
	xor.b64  	%rd4725, %rd4724, %rd4691;
	xor.b64  	%rd4726, %rd4725, %rd4614;
	xor.b64  	%rd4727, %rd4725, %rd4629;
	xor.b64  	%rd4728, %rd4725, %rd4644;
	xor.b64  	%rd4729, %rd4725, %rd4659;
	xor.b64  	%rd4730, %rd4725, %rd4674;
	mov.b64 	{%r3749, %r3750}, %rd4705;
	shf.l.wrap.b32 	%r3751, %r3749, %r3750, 1;
	shf.l.wrap.b32 	%r3752, %r3750, %r3749, 1;
	mov.b64 	%rd4731, {%r3752, %r3751};
	mov.b64 	{%r3753, %r3754}, %rd4700;
	shf.l.wrap.b32 	%r3755, %r3753, %r3754, 3;
	shf.l.wrap.b32 	%r3756, %r3754, %r3753, 3;
	mov.b64 	%rd4732, {%r3756, %r3755};
	mov.b64 	{%r3757, %r3758}, %rd4713;
	shf.l.wrap.b32 	%r3759, %r3757, %r3758, 6;
	shf.l.wrap.b32 	%r3760, %r3758, %r3757, 6;
	mov.b64 	%rd4733, {%r3760, %r3759};
	mov.b64 	{%r3761, %r3762}, %rd4707;
	shf.l.wrap.b32 	%r3763, %r3761, %r3762, 10;
	shf.l.wrap.b32 	%r3764, %r3762, %r3761, 10;
	mov.b64 	%rd4734, {%r3764, %r3763};
	mov.b64 	{%r3765, %r3766}, %rd4715;
	shf.l.wrap.b32 	%r3767, %r3765, %r3766, 15;
	shf.l.wrap.b32 	%r3768, %r3766, %r3765, 15;
	mov.b64 	%rd4735, {%r3768, %r3767};
	mov.b64 	{%r3769, %r3770}, %rd4722;
	shf.l.wrap.b32 	%r3771, %r3769, %r3770, 21;
	shf.l.wrap.b32 	%r3772, %r3770, %r3769, 21;
	mov.b64 	%rd4736, {%r3772, %r3771};
	mov.b64 	{%r3773, %r3774}, %rd4719;
	shf.l.wrap.b32 	%r3775, %r3773, %r3774, 28;
	shf.l.wrap.b32 	%r3776, %r3774, %r3773, 28;
	mov.b64 	%rd4737, {%r3776, %r3775};
	mov.b64 	{%r3777, %r3778}, %rd4699;
	shf.l.wrap.b32 	%r3779, %r3778, %r3777, 4;
	shf.l.wrap.b32 	%r3780, %r3777, %r3778, 4;
	mov.b64 	%rd4738, {%r3780, %r3779};
	mov.b64 	{%r3781, %r3782}, %rd4708;
	shf.l.wrap.b32 	%r3783, %r3782, %r3781, 13;
	shf.l.wrap.b32 	%r3784, %r3781, %r3782, 13;
	mov.b64 	%rd4739, {%r3784, %r3783};
	mov.b64 	{%r3785, %r3786}, %rd4720;
	shf.l.wrap.b32 	%r3787, %r3786, %r3785, 23;
	shf.l.wrap.b32 	%r3788, %r3785, %r3786, 23;
	mov.b64 	%rd4740, {%r3788, %r3787};
	mov.b64 	{%r3789, %r3790}, %rd4709;
	shf.l.wrap.b32 	%r3791, %r3789, %r3790, 2;
	shf.l.wrap.b32 	%r3792, %r3790, %r3789, 2;
	mov.b64 	%rd4741, {%r3792, %r3791};
	mov.b64 	{%r3793, %r3794}, %rd4730;
	shf.l.wrap.b32 	%r3795, %r3793, %r3794, 14;
	shf.l.wrap.b32 	%r3796, %r3794, %r3793, 14;
	mov.b64 	%rd4742, {%r3796, %r3795};
	mov.b64 	{%r3797, %r3798}, %rd4726;
	shf.l.wrap.b32 	%r3799, %r3797, %r3798, 27;
	shf.l.wrap.b32 	%r3800, %r3798, %r3797, 27;
	mov.b64 	%rd4743, {%r3800, %r3799};
	mov.b64 	{%r3801, %r3802}, %rd4701;
	shf.l.wrap.b32 	%r3803, %r3802, %r3801, 9;
	shf.l.wrap.b32 	%r3804, %r3801, %r3802, 9;
	mov.b64 	%rd4744, {%r3804, %r3803};
	mov.b64 	{%r3805, %r3806}, %rd4723;
	shf.l.wrap.b32 	%r3807, %r3806, %r3805, 24;
	shf.l.wrap.b32 	%r3808, %r3805, %r3806, 24;
	mov.b64 	%rd4745, {%r3808, %r3807};
	mov.b64 	{%r3809, %r3810}, %rd4729;
	shf.l.wrap.b32 	%r3811, %r3809, %r3810, 8;
	shf.l.wrap.b32 	%r3812, %r3810, %r3809, 8;
	mov.b64 	%rd4746, {%r3812, %r3811};
	mov.b64 	{%r3813, %r3814}, %rd4721;
	shf.l.wrap.b32 	%r3815, %r3813, %r3814, 25;
	shf.l.wrap.b32 	%r3816, %r3814, %r3813, 25;
	mov.b64 	%rd4747, {%r3816, %r3815};
	mov.b64 	{%r3817, %r3818}, %rd4714;
	shf.l.wrap.b32 	%r3819, %r3818, %r3817, 11;
	shf.l.wrap.b32 	%r3820, %r3817, %r3818, 11;
	mov.b64 	%rd4748, {%r3820, %r3819};
	mov.b64 	{%r3821, %r3822}, %rd4712;
	shf.l.wrap.b32 	%r3823, %r3822, %r3821, 30;
	shf.l.wrap.b32 	%r3824, %r3821, %r3822, 30;
	mov.b64 	%rd4749, {%r3824, %r3823};
	mov.b64 	{%r3825, %r3826}, %rd4702;
	shf.l.wrap.b32 	%r3827, %r3825, %r3826, 18;
	shf.l.wrap.b32 	%r3828, %r3826, %r3825, 18;
	mov.b64 	%rd4750, {%r3828, %r3827};
	mov.b64 	{%r3829, %r3830}, %rd4728;
	shf.l.wrap.b32 	%r3831, %r3830, %r3829, 7;
	shf.l.wrap.b32 	%r3832, %r3829, %r3830, 7;
	mov.b64 	%rd4751, {%r3832, %r3831};
	mov.b64 	{%r3833, %r3834}, %rd4716;
	shf.l.wrap.b32 	%r3835, %r3834, %r3833, 29;
	shf.l.wrap.b32 	%r3836, %r3833, %r3834, 29;
	mov.b64 	%rd4752, {%r3836, %r3835};
	mov.b64 	{%r3837, %r3838}, %rd4727;
	shf.l.wrap.b32 	%r3839, %r3837, %r3838, 20;
	shf.l.wrap.b32 	%r3840, %r3838, %r3837, 20;
	mov.b64 	%rd4753, {%r3840, %r3839};
	mov.b64 	{%r3841, %r3842}, %rd4706;
	shf.l.wrap.b32 	%r3843, %r3842, %r3841, 12;
	shf.l.wrap.b32 	%r3844, %r3841, %r3842, 12;
	mov.b64 	%rd4754, {%r3844, %r3843};
	not.b64 	%rd4755, %rd4754;
	and.b64  	%rd4756, %rd4748, %rd4755;
	xor.b64  	%rd4757, %rd4698, %rd4756;
	not.b64 	%rd4758, %rd4748;
	and.b64  	%rd4759, %rd4736, %rd4758;
	xor.b64  	%rd4760, %rd4754, %rd4759;
	not.b64 	%rd4761, %rd4736;
	and.b64  	%rd4762, %rd4742, %rd4761;
	xor.b64  	%rd4763, %rd4748, %rd4762;
	not.b64 	%rd4764, %rd4742;
	and.b64  	%rd4765, %rd4698, %rd4764;
	xor.b64  	%rd4766, %rd4736, %rd4765;
	not.b64 	%rd4767, %rd4698;
	and.b64  	%rd4768, %rd4754, %rd4767;
	xor.b64  	%rd4769, %rd4742, %rd4768;
	not.b64 	%rd4770, %rd4753;
	and.b64  	%rd4771, %rd4732, %rd4770;
	xor.b64  	%rd4772, %rd4737, %rd4771;
	not.b64 	%rd4773, %rd4732;
	and.b64  	%rd4774, %rd4739, %rd4773;
	xor.b64  	%rd4775, %rd4753, %rd4774;
	not.b64 	%rd4776, %rd4739;
	and.b64  	%rd4777, %rd4752, %rd4776;
	xor.b64  	%rd4778, %rd4732, %rd4777;
	not.b64 	%rd4779, %rd4752;
	and.b64  	%rd4780, %rd4737, %rd4779;
	xor.b64  	%rd4781, %rd4739, %rd4780;
	not.b64 	%rd4782, %rd4737;
	and.b64  	%rd4783, %rd4753, %rd4782;
	xor.b64  	%rd4784, %rd4752, %rd4783;
	not.b64 	%rd4785, %rd4733;
	and.b64  	%rd4786, %rd4747, %rd4785;
	xor.b64  	%rd4787, %rd4731, %rd4786;
	not.b64 	%rd4788, %rd4747;
	and.b64  	%rd4789, %rd4746, %rd4788;
	xor.b64  	%rd4790, %rd4733, %rd4789;
	not.b64 	%rd4791, %rd4746;
	and.b64  	%rd4792, %rd4750, %rd4791;
	xor.b64  	%rd4793, %rd4747, %rd4792;
	not.b64 	%rd4794, %rd4750;
	and.b64  	%rd4795, %rd4731, %rd4794;
	xor.b64  	%rd4796, %rd4746, %rd4795;
	not.b64 	%rd4797, %rd4731;
	and.b64  	%rd4798, %rd4733, %rd4797;
	xor.b64  	%rd4799, %rd4750, %rd4798;
	not.b64 	%rd4800, %rd4738;
	and.b64  	%rd4801, %rd4734, %rd4800;
	xor.b64  	%rd4802, %rd4743, %rd4801;
	not.b64 	%rd4803, %rd4734;
	and.b64  	%rd4804, %rd4735, %rd4803;
	xor.b64  	%rd4805, %rd4738, %rd4804;
	not.b64 	%rd4806, %rd4735;
	and.b64  	%rd4807, %rd4745, %rd4806;
	xor.b64  	%rd4808, %rd4734, %rd4807;
	not.b64 	%rd4809, %rd4745;
	and.b64  	%rd4810, %rd4743, %rd4809;
	xor.b64  	%rd4811, %rd4735, %rd4810;
	not.b64 	%rd4812, %rd4743;
	and.b64  	%rd4813, %rd4738, %rd4812;
	xor.b64  	%rd4814, %rd4745, %rd4813;
	not.b64 	%rd4815, %rd4740;
	and.b64  	%rd4816, %rd4751, %rd4815;
	xor.b64  	%rd4817, %rd4749, %rd4816;
	not.b64 	%rd4818, %rd4751;
	and.b64  	%rd4819, %rd4744, %rd4818;
	xor.b64  	%rd4820, %rd4740, %rd4819;
	not.b64 	%rd4821, %rd4744;
	and.b64  	%rd4822, %rd4741, %rd4821;
	xor.b64  	%rd4823, %rd4751, %rd4822;
	not.b64 	%rd4824, %rd4741;
	and.b64  	%rd4825, %rd4749, %rd4824;
	xor.b64  	%rd4826, %rd4744, %rd4825;
	not.b64 	%rd4827, %rd4749;
	and.b64  	%rd4828, %rd4740, %rd4827;
	xor.b64  	%rd4829, %rd4741, %rd4828;
	xor.b64  	%rd4830, %rd4757, -9223372034707259263;
	xor.b64  	%rd4831, %rd4772, %rd4830;
	xor.b64  	%rd4832, %rd4831, %rd4787;
	xor.b64  	%rd4833, %rd4832, %rd4802;
	xor.b64  	%rd4834, %rd4833, %rd4817;
	xor.b64  	%rd4835, %rd4775, %rd4760;
	xor.b64  	%rd4836, %rd4835, %rd4790;
	xor.b64  	%rd4837, %rd4836, %rd4805;
	xor.b64  	%rd4838, %rd4837, %rd4820;
	xor.b64  	%rd4839, %rd4778, %rd4763;
	xor.b64  	%rd4840, %rd4839, %rd4793;
	xor.b64  	%rd4841, %rd4840, %rd4808;
	xor.b64  	%rd4842, %rd4841, %rd4823;
	xor.b64  	%rd4843, %rd4781, %rd4766;
	xor.b64  	%rd4844, %rd4843, %rd4796;
	xor.b64  	%rd4845, %rd4844, %rd4811;
	xor.b64  	%rd4846, %rd4845, %rd4826;
	xor.b64  	%rd4847, %rd4784, %rd4769;
	xor.b64  	%rd4848, %rd4847, %rd4799;
	xor.b64  	%rd4849, %rd4848, %rd4814;
	xor.b64  	%rd4850, %rd4849, %rd4829;
	mov.b64 	{%r3845, %r3846}, %rd4838;
	shf.l.wrap.b32 	%r3847, %r3845, %r3846, 1;
	shf.l.wrap.b32 	%r3848, %r3846, %r3845, 1;
	mov.b64 	%rd4851, {%r3848, %r3847};
	xor.b64  	%rd4852, %rd4851, %rd4850;
	xor.b64  	%rd4853, %rd4852, %rd4830;
	xor.b64  	%rd4854, %rd4852, %rd4772;
	xor.b64  	%rd4855, %rd4852, %rd4787;
	xor.b64  	%rd4856, %rd4852, %rd4802;
	xor.b64  	%rd4857, %rd4852, %rd4817;
	mov.b64 	{%r3849, %r3850}, %rd4842;
	shf.l.wrap.b32 	%r3851, %r3849, %r3850, 1;
	shf.l.wrap.b32 	%r3852, %r3850, %r3849, 1;
	mov.b64 	%rd4858, {%r3852, %r3851};
	xor.b64  	%rd4859, %rd4858, %rd4834;
	xor.b64  	%rd4860, %rd4859, %rd4760;
	xor.b64  	%rd4861, %rd4859, %rd4775;
	xor.b64  	%rd4862, %rd4859, %rd4790;
	xor.b64  	%rd4863, %rd4859, %rd4805;
	xor.b64  	%rd4864, %rd4859, %rd4820;
	mov.b64 	{%r3853, %r3854}, %rd4846;
	shf.l.wrap.b32 	%r3855, %r3853, %r3854, 1;
	shf.l.wrap.b32 	%r3856, %r3854, %r3853, 1;
	mov.b64 	%rd4865, {%r3856, %r3855};
	xor.b64  	%rd4866, %rd4865, %rd4838;
	xor.b64  	%rd4867, %rd4866, %rd4763;
	xor.b64  	%rd4868, %rd4866, %rd4778;
	xor.b64  	%rd4869, %rd4866, %rd4793;
	xor.b64  	%rd4870, %rd4866, %rd4808;
	xor.b64  	%rd4871, %rd4866, %rd4823;
	mov.b64 	{%r3857, %r3858}, %rd4850;
	shf.l.wrap.b32 	%r3859, %r3857, %r3858, 1;
	shf.l.wrap.b32 	%r3860, %r3858, %r3857, 1;
	mov.b64 	%rd4872, {%r3860, %r3859};
	xor.b64  	%rd4873, %rd4872, %rd4842;
	xor.b64  	%rd4874, %rd4873, %rd4766;
	xor.b64  	%rd4875, %rd4873, %rd4781;
	xor.b64  	%rd4876, %rd4873, %rd4796;
	xor.b64  	%rd4877, %rd4873, %rd4811;
	xor.b64  	%rd4878, %rd4873, %rd4826;
	mov.b64 	{%r3861, %r3862}, %rd4834;
	shf.l.wrap.b32 	%r3863, %r3861, %r3862, 1;
	shf.l.wrap.b32 	%r3864, %r3862, %r3861, 1;
	mov.b64 	%rd4879, {%r3864, %r3863};
	xor.b64  	%rd4880, %rd4879, %rd4846;
	xor.b64  	%rd4881, %rd4880, %rd4769;
	xor.b64  	%rd4882, %rd4880, %rd4784;
	xor.b64  	%rd4883, %rd4880, %rd4799;
	xor.b64  	%rd4884, %rd4880, %rd4814;
	xor.b64  	%rd4885, %rd4880, %rd4829;
	mov.b64 	{%r3865, %r3866}, %rd4860;
	shf.l.wrap.b32 	%r3867, %r3865, %r3866, 1;
	shf.l.wrap.b32 	%r3868, %r3866, %r3865, 1;
	mov.b64 	%rd4886, {%r3868, %r3867};
	mov.b64 	{%r3869, %r3870}, %rd4855;
	shf.l.wrap.b32 	%r3871, %r3869, %r3870, 3;
	shf.l.wrap.b32 	%r3872, %r3870, %r3869, 3;
	mov.b64 	%rd4887, {%r3872, %r3871};
	mov.b64 	{%r3873, %r3874}, %rd4868;
	shf.l.wrap.b32 	%r3875, %r3873, %r3874, 6;
	shf.l.wrap.b32 	%r3876, %r3874, %r3873, 6;
	mov.b64 	%rd4888, {%r3876, %r3875};
	mov.b64 	{%r3877, %r3878}, %rd4862;
	shf.l.wrap.b32 	%r3879, %r3877, %r3878, 10;
	shf.l.wrap.b32 	%r3880, %r3878, %r3877, 10;
	mov.b64 	%rd4889, {%r3880, %r3879};
	mov.b64 	{%r3881, %r3882}, %rd4870;
	shf.l.wrap.b32 	%r3883, %r3881, %r3882, 15;
	shf.l.wrap.b32 	%r3884, %r3882, %r3881, 15;
	mov.b64 	%rd4890, {%r3884, %r3883};
	mov.b64 	{%r3885, %r3886}, %rd4877;
	shf.l.wrap.b32 	%r3887, %r3885, %r3886, 21;
	shf.l.wrap.b32 	%r3888, %r3886, %r3885, 21;
	mov.b64 	%rd4891, {%r3888, %r3887};
	mov.b64 	{%r3889, %r3890}, %rd4874;
	shf.l.wrap.b32 	%r3891, %r3889, %r3890, 28;
	shf.l.wrap.b32 	%r3892, %r3890, %r3889, 28;
	mov.b64 	%rd4892, {%r3892, %r3891};
	mov.b64 	{%r3893, %r3894}, %rd4854;
	shf.l.wrap.b32 	%r3895, %r3894, %r3893, 4;
	shf.l.wrap.b32 	%r3896, %r3893, %r3894, 4;
	mov.b64 	%rd4893, {%r3896, %r3895};
	mov.b64 	{%r3897, %r3898}, %rd4863;
	shf.l.wrap.b32 	%r3899, %r3898, %r3897, 13;
	shf.l.wrap.b32 	%r3900, %r3897, %r3898, 13;
	mov.b64 	%rd4894, {%r3900, %r3899};
	mov.b64 	{%r3901, %r3902}, %rd4875;
	shf.l.wrap.b32 	%r3903, %r3902, %r3901, 23;
	shf.l.wrap.b32 	%r3904, %r3901, %r3902, 23;
	mov.b64 	%rd4895, {%r3904, %r3903};
	mov.b64 	{%r3905, %r3906}, %rd4864;
	shf.l.wrap.b32 	%r3907, %r3905, %r3906, 2;
	shf.l.wrap.b32 	%r3908, %r3906, %r3905, 2;
	mov.b64 	%rd4896, {%r3908, %r3907};
	mov.b64 	{%r3909, %r3910}, %rd4885;
	shf.l.wrap.b32 	%r3911, %r3909, %r3910, 14;
	shf.l.wrap.b32 	%r3912, %r3910, %r3909, 14;
	mov.b64 	%rd4897, {%r3912, %r3911};
	mov.b64 	{%r3913, %r3914}, %rd4881;
	shf.l.wrap.b32 	%r3915, %r3913, %r3914, 27;
	shf.l.wrap.b32 	%r3916, %r3914, %r3913, 27;
	mov.b64 	%rd4898, {%r3916, %r3915};
	mov.b64 	{%r3917, %r3918}, %rd4856;
	shf.l.wrap.b32 	%r3919, %r3918, %r3917, 9;
	shf.l.wrap.b32 	%r3920, %r3917, %r3918, 9;
	mov.b64 	%rd4899, {%r3920, %r3919};
	mov.b64 	{%r3921, %r3922}, %rd4878;
	shf.l.wrap.b32 	%r3923, %r3922, %r3921, 24;
	shf.l.wrap.b32 	%r3924, %r3921, %r3922, 24;
	mov.b64 	%rd4900, {%r3924, %r3923};
	mov.b64 	{%r3925, %r3926}, %rd4884;
	shf.l.wrap.b32 	%r3927, %r3925, %r3926, 8;
	shf.l.wrap.b32 	%r3928, %r3926, %r3925, 8;
	mov.b64 	%rd4901, {%r3928, %r3927};
	mov.b64 	{%r3929, %r3930}, %rd4876;
	shf.l.wrap.b32 	%r3931, %r3929, %r3930, 25;
	shf.l.wrap.b32 	%r3932, %r3930, %r3929, 25;
	mov.b64 	%rd4902, {%r3932, %r3931};
	mov.b64 	{%r3933, %r3934}, %rd4869;
	shf.l.wrap.b32 	%r3935, %r3934, %r3933, 11;
	shf.l.wrap.b32 	%r3936, %r3933, %r3934, 11;
	mov.b64 	%rd4903, {%r3936, %r3935};
	mov.b64 	{%r3937, %r3938}, %rd4867;
	shf.l.wrap.b32 	%r3939, %r3938, %r3937, 30;
	shf.l.wrap.b32 	%r3940, %r3937, %r3938, 30;
	mov.b64 	%rd4904, {%r3940, %r3939};
	mov.b64 	{%r3941, %r3942}, %rd4857;
	shf.l.wrap.b32 	%r3943, %r3941, %r3942, 18;
	shf.l.wrap.b32 	%r3944, %r3942, %r3941, 18;
	mov.b64 	%rd4905, {%r3944, %r3943};
	mov.b64 	{%r3945, %r3946}, %rd4883;
	shf.l.wrap.b32 	%r3947, %r3946, %r3945, 7;
	shf.l.wrap.b32 	%r3948, %r3945, %r3946, 7;
	mov.b64 	%rd4906, {%r3948, %r3947};
	mov.b64 	{%r3949, %r3950}, %rd4871;
	shf.l.wrap.b32 	%r3951, %r3950, %r3949, 29;
	shf.l.wrap.b32 	%r3952, %r3949, %r3950, 29;
	mov.b64 	%rd4907, {%r3952, %r3951};
	mov.b64 	{%r3953, %r3954}, %rd4882;
	shf.l.wrap.b32 	%r3955, %r3953, %r3954, 20;
	shf.l.wrap.b32 	%r3956, %r3954, %r3953, 20;
	mov.b64 	%rd4908, {%r3956, %r3955};
	mov.b64 	{%r3957, %r3958}, %rd4861;
	shf.l.wrap.b32 	%r3959, %r3958, %r3957, 12;
	shf.l.wrap.b32 	%r3960, %r3957, %r3958, 12;
	mov.b64 	%rd4909, {%r3960, %r3959};
	not.b64 	%rd4910, %rd4909;
	and.b64  	%rd4911, %rd4903, %rd4910;
	xor.b64  	%rd4912, %rd4853, %rd4911;
	not.b64 	%rd4913, %rd4903;
	and.b64  	%rd4914, %rd4891, %rd4913;
	xor.b64  	%rd4915, %rd4909, %rd4914;
	not.b64 	%rd4916, %rd4891;
	and.b64  	%rd4917, %rd4897, %rd4916;
	xor.b64  	%rd4918, %rd4903, %rd4917;
	not.b64 	%rd4919, %rd4897;
	and.b64  	%rd4920, %rd4853, %rd4919;
	xor.b64  	%rd4921, %rd4891, %rd4920;
	not.b64 	%rd4922, %rd4853;
	and.b64  	%rd4923, %rd4909, %rd4922;
	xor.b64  	%rd4924, %rd4897, %rd4923;
	not.b64 	%rd4925, %rd4908;
	and.b64  	%rd4926, %rd4887, %rd4925;
	xor.b64  	%rd4927, %rd4892, %rd4926;
	not.b64 	%rd4928, %rd4887;
	and.b64  	%rd4929, %rd4894, %rd4928;
	xor.b64  	%rd4930, %rd4908, %rd4929;
	not.b64 	%rd4931, %rd4894;
	and.b64  	%rd4932, %rd4907, %rd4931;
	xor.b64  	%rd4933, %rd4887, %rd4932;
	not.b64 	%rd4934, %rd4907;
	and.b64  	%rd4935, %rd4892, %rd4934;
	xor.b64  	%rd4936, %rd4894, %rd4935;
	not.b64 	%rd4937, %rd4892;
	and.b64  	%rd4938, %rd4908, %rd4937;
	xor.b64  	%rd4939, %rd4907, %rd4938;
	not.b64 	%rd4940, %rd4888;
	and.b64  	%rd4941, %rd4902, %rd4940;
	xor.b64  	%rd4942, %rd4886, %rd4941;
	not.b64 	%rd4943, %rd4902;
	and.b64  	%rd4944, %rd4901, %rd4943;
	xor.b64  	%rd4945, %rd4888, %rd4944;
	not.b64 	%rd4946, %rd4901;
	and.b64  	%rd4947, %rd4905, %rd4946;
	xor.b64  	%rd4948, %rd4902, %rd4947;
	not.b64 	%rd4949, %rd4905;
	and.b64  	%rd4950, %rd4886, %rd4949;
	xor.b64  	%rd4951, %rd4901, %rd4950;
	not.b64 	%rd4952, %rd4886;
	and.b64  	%rd4953, %rd4888, %rd4952;
	xor.b64  	%rd4954, %rd4905, %rd4953;
	not.b64 	%rd4955, %rd4893;
	and.b64  	%rd4956, %rd4889, %rd4955;
	xor.b64  	%rd4957, %rd4898, %rd4956;
	not.b64 	%rd4958, %rd4889;
	and.b64  	%rd4959, %rd4890, %rd4958;
	xor.b64  	%rd4960, %rd4893, %rd4959;
	not.b64 	%rd4961, %rd4890;
	and.b64  	%rd4962, %rd4900, %rd4961;
	xor.b64  	%rd4963, %rd4889, %rd4962;
	not.b64 	%rd4964, %rd4900;
	and.b64  	%rd4965, %rd4898, %rd4964;
	xor.b64  	%rd4966, %rd4890, %rd4965;
	not.b64 	%rd4967, %rd4898;
	and.b64  	%rd4968, %rd4893, %rd4967;
	xor.b64  	%rd4969, %rd4900, %rd4968;
	not.b64 	%rd4970, %rd4895;
	and.b64  	%rd4971, %rd4906, %rd4970;
	xor.b64  	%rd4972, %rd4904, %rd4971;
	not.b64 	%rd4973, %rd4906;
	and.b64  	%rd4974, %rd4899, %rd4973;
	xor.b64  	%rd4975, %rd4895, %rd4974;
	not.b64 	%rd4976, %rd4899;
	and.b64  	%rd4977, %rd4896, %rd4976;
	xor.b64  	%rd4978, %rd4906, %rd4977;
	not.b64 	%rd4979, %rd4896;
	and.b64  	%rd4980, %rd4904, %rd4979;
	xor.b64  	%rd4981, %rd4899, %rd4980;
	not.b64 	%rd4982, %rd4904;
	and.b64  	%rd4983, %rd4895, %rd4982;
	xor.b64  	%rd4984, %rd4896, %rd4983;
	xor.b64  	%rd4985, %rd4912, -9223372036854743031;
	xor.b64  	%rd4986, %rd4927, %rd4985;
	xor.b64  	%rd4987, %rd4986, %rd4942;
	xor.b64  	%rd4988, %rd4987, %rd4957;
	xor.b64  	%rd4989, %rd4988, %rd4972;
	xor.b64  	%rd4990, %rd4930, %rd4915;
	xor.b64  	%rd4991, %rd4990, %rd4945;
	xor.b64  	%rd4992, %rd4991, %rd4960;
	xor.b64  	%rd4993, %rd4992, %rd4975;
	xor.b64  	%rd4994, %rd4933, %rd4918;
	xor.b64  	%rd4995, %rd4994, %rd4948;
	xor.b64  	%rd4996, %rd4995, %rd4963;
	xor.b64  	%rd4997, %rd4996, %rd4978;
	xor.b64  	%rd4998, %rd4936, %rd4921;
	xor.b64  	%rd4999, %rd4998, %rd4951;
	xor.b64  	%rd5000, %rd4999, %rd4966;
	xor.b64  	%rd5001, %rd5000, %rd4981;
	xor.b64  	%rd5002, %rd4939, %rd4924;
	xor.b64  	%rd5003, %rd5002, %rd4954;
	xor.b64  	%rd5004, %rd5003, %rd4969;
	xor.b64  	%rd5005, %rd5004, %rd4984;
	mov.b64 	{%r3961, %r3962}, %rd4993;
	shf.l.wrap.b32 	%r3963, %r3961, %r3962, 1;
	shf.l.wrap.b32 	%r3964, %r3962, %r3961, 1;
	mov.b64 	%rd5006, {%r3964, %r3963};
	xor.b64  	%rd5007, %rd5006, %rd5005;
	xor.b64  	%rd5008, %rd5007, %rd4985;
	xor.b64  	%rd5009, %rd5007, %rd4927;
	xor.b64  	%rd5010, %rd5007, %rd4942;
	xor.b64  	%rd5011, %rd5007, %rd4957;
	xor.b64  	%rd5012, %rd5007, %rd4972;
	mov.b64 	{%r3965, %r3966}, %rd4997;
	shf.l.wrap.b32 	%r3967, %r3965, %r3966, 1;
	shf.l.wrap.b32 	%r3968, %r3966, %r3965, 1;
	mov.b64 	%rd5013, {%r3968, %r3967};
	xor.b64  	%rd5014, %rd5013, %rd4989;
	xor.b64  	%rd5015, %rd5014, %rd4915;
	xor.b64  	%rd5016, %rd5014, %rd4930;
	xor.b64  	%rd5017, %rd5014, %rd4945;
	xor.b64  	%rd5018, %rd5014, %rd4960;
	xor.b64  	%rd5019, %rd5014, %rd4975;
	mov.b64 	{%r3969, %r3970}, %rd5001;
	shf.l.wrap.b32 	%r3971, %r3969, %r3970, 1;
	shf.l.wrap.b32 	%r3972, %r3970, %r3969, 1;
	mov.b64 	%rd5020, {%r3972, %r3971};
	xor.b64  	%rd5021, %rd5020, %rd4993;
	xor.b64  	%rd5022, %rd5021, %rd4918;
	xor.b64  	%rd5023, %rd5021, %rd4933;
	xor.b64  	%rd5024, %rd5021, %rd4948;
	xor.b64  	%rd5025, %rd5021, %rd4963;
	xor.b64  	%rd5026, %rd5021, %rd4978;
	mov.b64 	{%r3973, %r3974}, %rd5005;
	shf.l.wrap.b32 	%r3975, %r3973, %r3974, 1;
	shf.l.wrap.b32 	%r3976, %r3974, %r3973, 1;
	mov.b64 	%rd5027, {%r3976, %r3975};
	xor.b64  	%rd5028, %rd5027, %rd4997;
	xor.b64  	%rd5029, %rd5028, %rd4921;
	xor.b64  	%rd5030, %rd5028, %rd4936;
	xor.b64  	%rd5031, %rd5028, %rd4951;
	xor.b64  	%rd5032, %rd5028, %rd4966;
	xor.b64  	%rd5033, %rd5028, %rd4981;
	mov.b64 	{%r3977, %r3978}, %rd4989;
	shf.l.wrap.b32 	%r3979, %r3977, %r3978, 1;
	shf.l.wrap.b32 	%r3980, %r3978, %r3977, 1;
	mov.b64 	%rd5034, {%r3980, %r3979};
	xor.b64  	%rd5035, %rd5034, %rd5001;
	xor.b64  	%rd5036, %rd5035, %rd4924;
	xor.b64  	%rd5037, %rd5035, %rd4939;
	xor.b64  	%rd5038, %rd5035, %rd4954;
	xor.b64  	%rd5039, %rd5035, %rd4969;
	xor.b64  	%rd5040, %rd5035, %rd4984;
	mov.b64 	{%r3981, %r3982}, %rd5015;
	shf.l.wrap.b32 	%r3983, %r3981, %r3982, 1;
	shf.l.wrap.b32 	%r3984, %r3982, %r3981, 1;
	mov.b64 	%rd5041, {%r3984, %r3983};
	mov.b64 	{%r3985, %r3986}, %rd5010;
	shf.l.wrap.b32 	%r3987, %r3985, %r3986, 3;
	shf.l.wrap.b32 	%r3988, %r3986, %r3985, 3;
	mov.b64 	%rd5042, {%r3988, %r3987};
	mov.b64 	{%r3989, %r3990}, %rd5023;
	shf.l.wrap.b32 	%r3991, %r3989, %r3990, 6;
	shf.l.wrap.b32 	%r3992, %r3990, %r3989, 6;
	mov.b64 	%rd5043, {%r3992, %r3991};
	mov.b64 	{%r3993, %r3994}, %rd5017;
	shf.l.wrap.b32 	%r3995, %r3993, %r3994, 10;
	shf.l.wrap.b32 	%r3996, %r3994, %r3993, 10;
	mov.b64 	%rd5044, {%r3996, %r3995};
	mov.b64 	{%r3997, %r3998}, %rd5025;
	shf.l.wrap.b32 	%r3999, %r3997, %r3998, 15;
	shf.l.wrap.b32 	%r4000, %r3998, %r3997, 15;
	mov.b64 	%rd5045, {%r4000, %r3999};
	mov.b64 	{%r4001, %r4002}, %rd5032;
	shf.l.wrap.b32 	%r4003, %r4001, %r4002, 21;
	shf.l.wrap.b32 	%r4004, %r4002, %r4001, 21;
	mov.b64 	%rd5046, {%r4004, %r4003};
	mov.b64 	{%r4005, %r4006}, %rd5029;
	shf.l.wrap.b32 	%r4007, %r4005, %r4006, 28;
	shf.l.wrap.b32 	%r4008, %r4006, %r4005, 28;
	mov.b64 	%rd5047, {%r4008, %r4007};
	mov.b64 	{%r4009, %r4010}, %rd5009;
	shf.l.wrap.b32 	%r4011, %r4010, %r4009, 4;
	shf.l.wrap.b32 	%r4012, %r4009, %r4010, 4;
	mov.b64 	%rd5048, {%r4012, %r4011};
	mov.b64 	{%r4013, %r4014}, %rd5018;
	shf.l.wrap.b32 	%r4015, %r4014, %r4013, 13;
	shf.l.wrap.b32 	%r4016, %r4013, %r4014, 13;
	mov.b64 	%rd5049, {%r4016, %r4015};
	mov.b64 	{%r4017, %r4018}, %rd5030;
	shf.l.wrap.b32 	%r4019, %r4018, %r4017, 23;
	shf.l.wrap.b32 	%r4020, %r4017, %r4018, 23;
	mov.b64 	%rd5050, {%r4020, %r4019};
	mov.b64 	{%r4021, %r4022}, %rd5019;
	shf.l.wrap.b32 	%r4023, %r4021, %r4022, 2;
	shf.l.wrap.b32 	%r4024, %r4022, %r4021, 2;
	mov.b64 	%rd5051, {%r4024, %r4023};
	mov.b64 	{%r4025, %r4026}, %rd5040;
	shf.l.wrap.b32 	%r4027, %r4025, %r4026, 14;
	shf.l.wrap.b32 	%r4028, %r4026, %r4025, 14;
	mov.b64 	%rd5052, {%r4028, %r4027};
	mov.b64 	{%r4029, %r4030}, %rd5036;
	shf.l.wrap.b32 	%r4031, %r4029, %r4030, 27;
	shf.l.wrap.b32 	%r4032, %r4030, %r4029, 27;
	mov.b64 	%rd5053, {%r4032, %r4031};
	mov.b64 	{%r4033, %r4034}, %rd5011;
	shf.l.wrap.b32 	%r4035, %r4034, %r4033, 9;
	shf.l.wrap.b32 	%r4036, %r4033, %r4034, 9;
	mov.b64 	%rd5054, {%r4036, %r4035};
	mov.b64 	{%r4037, %r4038}, %rd5033;
	shf.l.wrap.b32 	%r4039, %r4038, %r4037, 24;
	shf.l.wrap.b32 	%r4040, %r4037, %r4038, 24;
	mov.b64 	%rd5055, {%r4040, %r4039};
	mov.b64 	{%r4041, %r4042}, %rd5039;
	shf.l.wrap.b32 	%r4043, %r4041, %r4042, 8;
	shf.l.wrap.b32 	%r4044, %r4042, %r4041, 8;
	mov.b64 	%rd5056, {%r4044, %r4043};
	mov.b64 	{%r4045, %r4046}, %rd5031;
	shf.l.wrap.b32 	%r4047, %r4045, %r4046, 25;
	shf.l.wrap.b32 	%r4048, %r4046, %r4045, 25;
	mov.b64 	%rd5057, {%r4048, %r4047};
	mov.b64 	{%r4049, %r4050}, %rd5024;
	shf.l.wrap.b32 	%r4051, %r4050, %r4049, 11;
	shf.l.wrap.b32 	%r4052, %r4049, %r4050, 11;
	mov.b64 	%rd5058, {%r4052, %r4051};
	mov.b64 	{%r4053, %r4054}, %rd5022;
	shf.l.wrap.b32 	%r4055, %r4054, %r4053, 30;
	shf.l.wrap.b32 	%r4056, %r4053, %r4054, 30;
	mov.b64 	%rd5059, {%r4056, %r4055};
	mov.b64 	{%r4057, %r4058}, %rd5012;
	shf.l.wrap.b32 	%r4059, %r4057, %r4058, 18;
	shf.l.wrap.b32 	%r4060, %r4058, %r4057, 18;
	mov.b64 	%rd5060, {%r4060, %r4059};
	mov.b64 	{%r4061, %r4062}, %rd5038;
	shf.l.wrap.b32 	%r4063, %r4062, %r4061, 7;
	shf.l.wrap.b32 	%r4064, %r4061, %r4062, 7;
	mov.b64 	%rd5061, {%r4064, %r4063};
	mov.b64 	{%r4065, %r4066}, %rd5026;
	shf.l.wrap.b32 	%r4067, %r4066, %r4065, 29;
	shf.l.wrap.b32 	%r4068, %r4065, %r4066, 29;
	mov.b64 	%rd5062, {%r4068, %r4067};
	mov.b64 	{%r4069, %r4070}, %rd5037;
	shf.l.wrap.b32 	%r4071, %r4069, %r4070, 20;
	shf.l.wrap.b32 	%r4072, %r4070, %r4069, 20;
	mov.b64 	%rd5063, {%r4072, %r4071};
	mov.b64 	{%r4073, %r4074}, %rd5016;
	shf.l.wrap.b32 	%r4075, %r4074, %r4073, 12;
	shf.l.wrap.b32 	%r4076, %r4073, %r4074, 12;
	mov.b64 	%rd5064, {%r4076, %r4075};
	not.b64 	%rd5065, %rd5064;
	and.b64  	%rd5066, %rd5058, %rd5065;
	xor.b64  	%rd5067, %rd5008, %rd5066;
	not.b64 	%rd5068, %rd5058;
	and.b64  	%rd5069, %rd5046, %rd5068;
	xor.b64  	%rd5070, %rd5064, %rd5069;
	not.b64 	%rd5071, %rd5046;
	and.b64  	%rd5072, %rd5052, %rd5071;
	xor.b64  	%rd5073, %rd5058, %rd5072;
	not.b64 	%rd5074, %rd5052;
	and.b64  	%rd5075, %rd5008, %rd5074;
	xor.b64  	%rd5076, %rd5046, %rd5075;
	not.b64 	%rd5077, %rd5008;
	and.b64  	%rd5078, %rd5064, %rd5077;
	xor.b64  	%rd5079, %rd5052, %rd5078;
	not.b64 	%rd5080, %rd5063;
	and.b64  	%rd5081, %rd5042, %rd5080;
	xor.b64  	%rd5082, %rd5047, %rd5081;
	not.b64 	%rd5083, %rd5042;
	and.b64  	%rd5084, %rd5049, %rd5083;
	xor.b64  	%rd5085, %rd5063, %rd5084;
	not.b64 	%rd5086, %rd5049;
	and.b64  	%rd5087, %rd5062, %rd5086;
	xor.b64  	%rd5088, %rd5042, %rd5087;
	not.b64 	%rd5089, %rd5062;
	and.b64  	%rd5090, %rd5047, %rd5089;
	xor.b64  	%rd5091, %rd5049, %rd5090;
	not.b64 	%rd5092, %rd5047;
	and.b64  	%rd5093, %rd5063, %rd5092;
	xor.b64  	%rd5094, %rd5062, %rd5093;
	not.b64 	%rd5095, %rd5043;
	and.b64  	%rd5096, %rd5057, %rd5095;
	xor.b64  	%rd5097, %rd5041, %rd5096;
	not.b64 	%rd5098, %rd5057;
	and.b64  	%rd5099, %rd5056, %rd5098;
	xor.b64  	%rd5100, %rd5043, %rd5099;
	not.b64 	%rd5101, %rd5056;
	and.b64  	%rd5102, %rd5060, %rd5101;
	xor.b64  	%rd5103, %rd5057, %rd5102;
	not.b64 	%rd5104, %rd5060;
	and.b64  	%rd5105, %rd5041, %rd5104;
	xor.b64  	%rd5106, %rd5056, %rd5105;
	not.b64 	%rd5107, %rd5041;
	and.b64  	%rd5108, %rd5043, %rd5107;
	xor.b64  	%rd5109, %rd5060, %rd5108;
	not.b64 	%rd5110, %rd5048;
	and.b64  	%rd5111, %rd5044, %rd5110;
	xor.b64  	%rd5112, %rd5053, %rd5111;
	not.b64 	%rd5113, %rd5044;
	and.b64  	%rd5114, %rd5045, %rd5113;
	xor.b64  	%rd5115, %rd5048, %rd5114;
	not.b64 	%rd5116, %rd5045;
	and.b64  	%rd5117, %rd5055, %rd5116;
	xor.b64  	%rd5118, %rd5044, %rd5117;
	not.b64 	%rd5119, %rd5055;
	and.b64  	%rd5120, %rd5053, %rd5119;
	xor.b64  	%rd5121, %rd5045, %rd5120;
	not.b64 	%rd5122, %rd5053;
	and.b64  	%rd5123, %rd5048, %rd5122;
	xor.b64  	%rd5124, %rd5055, %rd5123;
	not.b64 	%rd5125, %rd5050;
	and.b64  	%rd5126, %rd5061, %rd5125;
	xor.b64  	%rd5127, %rd5059, %rd5126;
	not.b64 	%rd5128, %rd5061;
	and.b64  	%rd5129, %rd5054, %rd5128;
	xor.b64  	%rd5130, %rd5050, %rd5129;
	not.b64 	%rd5131, %rd5054;
	and.b64  	%rd5132, %rd5051, %rd5131;
	xor.b64  	%rd5133, %rd5061, %rd5132;
	not.b64 	%rd5134, %rd5051;
	and.b64  	%rd5135, %rd5059, %rd5134;
	xor.b64  	%rd5136, %rd5054, %rd5135;
	not.b64 	%rd5137, %rd5059;
	and.b64  	%rd5138, %rd5050, %rd5137;
	xor.b64  	%rd5139, %rd5051, %rd5138;
	xor.b64  	%rd5140, %rd5067, 138;
	xor.b64  	%rd5141, %rd5082, %rd5140;
	xor.b64  	%rd5142, %rd5141, %rd5097;
	xor.b64  	%rd5143, %rd5142, %rd5112;
	xor.b64  	%rd5144, %rd5143, %rd5127;
	xor.b64  	%rd5145, %rd5085, %rd5070;
	xor.b64  	%rd5146, %rd5145, %rd5100;
	xor.b64  	%rd5147, %rd5146, %rd5115;
	xor.b64  	%rd5148, %rd5147, %rd5130;
	xor.b64  	%rd5149, %rd5088, %rd5073;
	xor.b64  	%rd5150, %rd5149, %rd5103;
	xor.b64  	%rd5151, %rd5150, %rd5118;
	xor.b64  	%rd5152, %rd5151, %rd5133;
	xor.b64  	%rd5153, %rd5091, %rd5076;
	xor.b64  	%rd5154, %rd5153, %rd5106;
	xor.b64  	%rd5155, %rd5154, %rd5121;
	xor.b64  	%rd5156, %rd5155, %rd5136;
	xor.b64  	%rd5157, %rd5094, %rd5079;
	xor.b64  	%rd5158, %rd5157, %rd5109;
	xor.b64  	%rd5159, %rd5158, %rd5124;
	xor.b64  	%rd5160, %rd5159, %rd5139;
	mov.b64 	{%r4077, %r4078}, %rd5148;
	shf.l.wrap.b32 	%r4079, %r4077, %r4078, 1;
	shf.l.wrap.b32 	%r4080, %r4078, %r4077, 1;
	mov.b64 	%rd5161, {%r4080, %r4079};
	xor.b64  	%rd5162, %rd5161, %rd5160;
	xor.b64  	%rd5163, %rd5162, %rd5140;
	xor.b64  	%rd5164, %rd5162, %rd5082;
	xor.b64  	%rd5165, %rd5162, %rd5097;
	xor.b64  	%rd5166, %rd5162, %rd5112;
	xor.b64  	%rd5167, %rd5162, %rd5127;
	mov.b64 	{%r4081, %r4082}, %rd5152;
	shf.l.wrap.b32 	%r4083, %r4081, %r4082, 1;
	shf.l.wrap.b32 	%r4084, %r4082, %r4081, 1;
	mov.b64 	%rd5168, {%r4084, %r4083};
	xor.b64  	%rd5169, %rd5168, %rd5144;
	xor.b64  	%rd5170, %rd5169, %rd5070;
	xor.b64  	%rd5171, %rd5169, %rd5085;
	xor.b64  	%rd5172, %rd5169, %rd5100;
	xor.b64  	%rd5173, %rd5169, %rd5115;
	xor.b64  	%rd5174, %rd5169, %rd5130;
	mov.b64 	{%r4085, %r4086}, %rd5156;
	shf.l.wrap.b32 	%r4087, %r4085, %r4086, 1;
	shf.l.wrap.b32 	%r4088, %r4086, %r4085, 1;
	mov.b64 	%rd5175, {%r4088, %r4087};
	xor.b64  	%rd5176, %rd5175, %rd5148;
	xor.b64  	%rd5177, %rd5176, %rd5073;
	xor.b64  	%rd5178, %rd5176, %rd5088;
	xor.b64  	%rd5179, %rd5176, %rd5103;
	xor.b64  	%rd5180, %rd5176, %rd5118;
	xor.b64  	%rd5181, %rd5176, %rd5133;
	mov.b64 	{%r4089, %r4090}, %rd5160;
	shf.l.wrap.b32 	%r4091, %r4089, %r4090, 1;
	shf.l.wrap.b32 	%r4092, %r4090, %r4089, 1;
	mov.b64 	%rd5182, {%r4092, %r4091};
	xor.b64  	%rd5183, %rd5182, %rd5152;
	xor.b64  	%rd5184, %rd5183, %rd5076;
	xor.b64  	%rd5185, %rd5183, %rd5091;
	xor.b64  	%rd5186, %rd5183, %rd5106;
	xor.b64  	%rd5187, %rd5183, %rd5121;
	xor.b64  	%rd5188, %rd5183, %rd5136;
	mov.b64 	{%r4093, %r4094}, %rd5144;
	shf.l.wrap.b32 	%r4095, %r4093, %r4094, 1;
	shf.l.wrap.b32 	%r4096, %r4094, %r4093, 1;
	mov.b64 	%rd5189, {%r4096, %r4095};
	xor.b64  	%rd5190, %rd5189, %rd5156;
	xor.b64  	%rd5191, %rd5190, %rd5079;
	xor.b64  	%rd5192, %rd5190, %rd5094;
	xor.b64  	%rd5193, %rd5190, %rd5109;
	xor.b64  	%rd5194, %rd5190, %rd5124;
	xor.b64  	%rd5195, %rd5190, %rd5139;
	mov.b64 	{%r4097, %r4098}, %rd5170;
	shf.l.wrap.b32 	%r4099, %r4097, %r4098, 1;
	shf.l.wrap.b32 	%r4100, %r4098, %r4097, 1;
	mov.b64 	%rd5196, {%r4100, %r4099};
	mov.b64 	{%r4101, %r4102}, %rd5165;
	shf.l.wrap.b32 	%r4103, %r4101, %r4102, 3;
	shf.l.wrap.b32 	%r4104, %r4102, %r4101, 3;
	mov.b64 	%rd5197, {%r4104, %r4103};
	mov.b64 	{%r4105, %r4106}, %rd5178;
	shf.l.wrap.b32 	%r4107, %r4105, %r4106, 6;
	shf.l.wrap.b32 	%r4108, %r4106, %r4105, 6;
	mov.b64 	%rd5198, {%r4108, %r4107};
	mov.b64 	{%r4109, %r4110}, %rd5172;
	shf.l.wrap.b32 	%r4111, %r4109, %r4110, 10;
	shf.l.wrap.b32 	%r4112, %r4110, %r4109, 10;
	mov.b64 	%rd5199, {%r4112, %r4111};
	mov.b64 	{%r4113, %r4114}, %rd5180;
	shf.l.wrap.b32 	%r4115, %r4113, %r4114, 15;
	shf.l.wrap.b32 	%r4116, %r4114, %r4113, 15;
	mov.b64 	%rd5200, {%r4116, %r4115};
	mov.b64 	{%r4117, %r4118}, %rd5187;
	shf.l.wrap.b32 	%r4119, %r4117, %r4118, 21;
	shf.l.wrap.b32 	%r4120, %r4118, %r4117, 21;
	mov.b64 	%rd5201, {%r4120, %r4119};
	mov.b64 	{%r4121, %r4122}, %rd5184;
	shf.l.wrap.b32 	%r4123, %r4121, %r4122, 28;
	shf.l.wrap.b32 	%r4124, %r4122, %r4121, 28;
	mov.b64 	%rd5202, {%r4124, %r4123};
	mov.b64 	{%r4125, %r4126}, %rd5164;
	shf.l.wrap.b32 	%r4127, %r4126, %r4125, 4;
	shf.l.wrap.b32 	%r4128, %r4125, %r4126, 4;
	mov.b64 	%rd5203, {%r4128, %r4127};
	mov.b64 	{%r4129, %r4130}, %rd5173;
	shf.l.wrap.b32 	%r4131, %r4130, %r4129, 13;
	shf.l.wrap.b32 	%r4132, %r4129, %r4130, 13;
	mov.b64 	%rd5204, {%r4132, %r4131};
	mov.b64 	{%r4133, %r4134}, %rd5185;
	shf.l.wrap.b32 	%r4135, %r4134, %r4133, 23;
	shf.l.wrap.b32 	%r4136, %r4133, %r4134, 23;
	mov.b64 	%rd5205, {%r4136, %r4135};
	mov.b64 	{%r4137, %r4138}, %rd5174;
	shf.l.wrap.b32 	%r4139, %r4137, %r4138, 2;
	shf.l.wrap.b32 	%r4140, %r4138, %r4137, 2;
	mov.b64 	%rd5206, {%r4140, %r4139};
	mov.b64 	{%r4141, %r4142}, %rd5195;
	shf.l.wrap.b32 	%r4143, %r4141, %r4142, 14;
	shf.l.wrap.b32 	%r4144, %r4142, %r4141, 14;
	mov.b64 	%rd5207, {%r4144, %r4143};
	mov.b64 	{%r4145, %r4146}, %rd5191;
	shf.l.wrap.b32 	%r4147, %r4145, %r4146, 27;
	shf.l.wrap.b32 	%r4148, %r4146, %r4145, 27;
	mov.b64 	%rd5208, {%r4148, %r4147};
	mov.b64 	{%r4149, %r4150}, %rd5166;
	shf.l.wrap.b32 	%r4151, %r4150, %r4149, 9;
	shf.l.wrap.b32 	%r4152, %r4149, %r4150, 9;
	mov.b64 	%rd5209, {%r4152, %r4151};
	mov.b64 	{%r4153, %r4154}, %rd5188;
	shf.l.wrap.b32 	%r4155, %r4154, %r4153, 24;
	shf.l.wrap.b32 	%r4156, %r4153, %r4154, 24;
	mov.b64 	%rd5210, {%r4156, %r4155};
	mov.b64 	{%r4157, %r4158}, %rd5194;
	shf.l.wrap.b32 	%r4159, %r4157, %r4158, 8;
	shf.l.wrap.b32 	%r4160, %r4158, %r4157, 8;
	mov.b64 	%rd5211, {%r4160, %r4159};
	mov.b64 	{%r4161, %r4162}, %rd5186;
	shf.l.wrap.b32 	%r4163, %r4161, %r4162, 25;
	shf.l.wrap.b32 	%r4164, %r4162, %r4161, 25;
	mov.b64 	%rd5212, {%r4164, %r4163};
	mov.b64 	{%r4165, %r4166}, %rd5179;
	shf.l.wrap.b32 	%r4167, %r4166, %r4165, 11;
	shf.l.wrap.b32 	%r4168, %r4165, %r4166, 11;
	mov.b64 	%rd5213, {%r4168, %r4167};
	mov.b64 	{%r4169, %r4170}, %rd5177;
	shf.l.wrap.b32 	%r4171, %r4170, %r4169, 30;
	shf.l.wrap.b32 	%r4172, %r4169, %r4170, 30;
	mov.b64 	%rd5214, {%r4172, %r4171};
	mov.b64 	{%r4173, %r4174}, %rd5167;
	shf.l.wrap.b32 	%r4175, %r4173, %r4174, 18;
	shf.l.wrap.b32 	%r4176, %r4174, %r4173, 18;
	mov.b64 	%rd5215, {%r4176, %r4175};
	mov.b64 	{%r4177, %r4178}, %rd5193;
	shf.l.wrap.b32 	%r4179, %r4178, %r4177, 7;
	shf.l.wrap.b32 	%r4180, %r4177, %r4178, 7;
	mov.b64 	%rd5216, {%r4180, %r4179};
	mov.b64 	{%r4181, %r4182}, %rd5181;
	shf.l.wrap.b32 	%r4183, %r4182, %r4181, 29;
	shf.l.wrap.b32 	%r4184, %r4181, %r4182, 29;
	mov.b64 	%rd5217, {%r4184, %r4183};
	mov.b64 	{%r4185, %r4186}, %rd5192;
	shf.l.wrap.b32 	%r4187, %r4185, %r4186, 20;
	shf.l.wrap.b32 	%r4188, %r4186, %r4185, 20;
	mov.b64 	%rd5218, {%r4188, %r4187};
	mov.b64 	{%r4189, %r4190}, %rd5171;
	shf.l.wrap.b32 	%r4191, %r4190, %r4189, 12;
	shf.l.wrap.b32 	%r4192, %r4189, %r4190, 12;
	mov.b64 	%rd5219, {%r4192, %r4191};
	not.b64 	%rd5220, %rd5219;
	and.b64  	%rd5221, %rd5213, %rd5220;
	xor.b64  	%rd5222, %rd5163, %rd5221;
	not.b64 	%rd5223, %rd5213;
	and.b64  	%rd5224, %rd5201, %rd5223;
	xor.b64  	%rd5225, %rd5219, %rd5224;
	not.b64 	%rd5226, %rd5201;
	and.b64  	%rd5227, %rd5207, %rd5226;
	xor.b64  	%rd5228, %rd5213, %rd5227;
	not.b64 	%rd5229, %rd5207;
	and.b64  	%rd5230, %rd5163, %rd5229;
	xor.b64  	%rd5231, %rd5201, %rd5230;
	not.b64 	%rd5232, %rd5163;
	and.b64  	%rd5233, %rd5219, %rd5232;
	xor.b64  	%rd5234, %rd5207, %rd5233;
	not.b64 	%rd5235, %rd5218;
	and.b64  	%rd5236, %rd5197, %rd5235;
	xor.b64  	%rd5237, %rd5202, %rd5236;
	not.b64 	%rd5238, %rd5197;
	and.b64  	%rd5239, %rd5204, %rd5238;
	xor.b64  	%rd5240, %rd5218, %rd5239;
	not.b64 	%rd5241, %rd5204;
	and.b64  	%rd5242, %rd5217, %rd5241;
	xor.b64  	%rd5243, %rd5197, %rd5242;
	not.b64 	%rd5244, %rd5217;
	and.b64  	%rd5245, %rd5202, %rd5244;
	xor.b64  	%rd5246, %rd5204, %rd5245;
	not.b64 	%rd5247, %rd5202;
	and.b64  	%rd5248, %rd5218, %rd5247;
	xor.b64  	%rd5249, %rd5217, %rd5248;
	not.b64 	%rd5250, %rd5198;
	and.b64  	%rd5251, %rd5212, %rd5250;
	xor.b64  	%rd5252, %rd5196, %rd5251;
	not.b64 	%rd5253, %rd5212;
	and.b64  	%rd5254, %rd5211, %rd5253;
	xor.b64  	%rd5255, %rd5198, %rd5254;
	not.b64 	%rd5256, %rd5211;
	and.b64  	%rd5257, %rd5215, %rd5256;
	xor.b64  	%rd5258, %rd5212, %rd5257;
	not.b64 	%rd5259, %rd5215;
	and.b64  	%rd5260, %rd5196, %rd5259;
	xor.b64  	%rd5261, %rd5211, %rd5260;
	not.b64 	%rd5262, %rd5196;
	and.b64  	%rd5263, %rd5198, %rd5262;
	xor.b64  	%rd5264, %rd5215, %rd5263;
	not.b64 	%rd5265, %rd5203;
	and.b64  	%rd5266, %rd5199, %rd5265;
	xor.b64  	%rd5267, %rd5208, %rd5266;
	not.b64 	%rd5268, %rd5199;
	and.b64  	%rd5269, %rd5200, %rd5268;
	xor.b64  	%rd5270, %rd5203, %rd5269;
	not.b64 	%rd5271, %rd5200;
	and.b64  	%rd5272, %rd5210, %rd5271;
	xor.b64  	%rd5273, %rd5199, %rd5272;
	not.b64 	%rd5274, %rd5210;
	and.b64  	%rd5275, %rd5208, %rd5274;
	xor.b64  	%rd5276, %rd5200, %rd5275;
	not.b64 	%rd5277, %rd5208;
	and.b64  	%rd5278, %rd5203, %rd5277;
	xor.b64  	%rd5279, %rd5210, %rd5278;
	not.b64 	%rd5280, %rd5205;
	and.b64  	%rd5281, %rd5216, %rd5280;
	xor.b64  	%rd5282, %rd5214, %rd5281;
	not.b64 	%rd5283, %rd5216;
	and.b64  	%rd5284, %rd5209, %rd5283;
	xor.b64  	%rd5285, %rd5205, %rd5284;
	not.b64 	%rd5286, %rd5209;
	and.b64  	%rd5287, %rd5206, %rd5286;
	xor.b64  	%rd5288, %rd5216, %rd5287;
	not.b64 	%rd5289, %rd5206;
	and.b64  	%rd5290, %rd5214, %rd5289;
	xor.b64  	%rd5291, %rd5209, %rd5290;
	not.b64 	%rd5292, %rd5214;
	and.b64  	%rd5293, %rd5205, %rd5292;
	xor.b64  	%rd5294, %rd5206, %rd5293;
	xor.b64  	%rd5295, %rd5222, 136;
	xor.b64  	%rd5296, %rd5237, %rd5295;
	xor.b64  	%rd5297, %rd5296, %rd5252;
	xor.b64  	%rd5298, %rd5297, %rd5267;
	xor.b64  	%rd5299, %rd5298, %rd5282;
	xor.b64  	%rd5300, %rd5240, %rd5225;
	xor.b64  	%rd5301, %rd5300, %rd5255;
	xor.b64  	%rd5302, %rd5301, %rd5270;
	xor.b64  	%rd5303, %rd5302, %rd5285;
	xor.b64  	%rd5304, %rd5243, %rd5228;
	xor.b64  	%rd5305, %rd5304, %rd5258;
	xor.b64  	%rd5306, %rd5305, %rd5273;
	xor.b64  	%rd5307, %rd5306, %rd5288;
	xor.b64  	%rd5308, %rd5246, %rd5231;
	xor.b64  	%rd5309, %rd5308, %rd5261;
	xor.b64  	%rd5310, %rd5309, %rd5276;
	xor.b64  	%rd5311, %rd5310, %rd5291;
	xor.b64  	%rd5312, %rd5249, %rd5234;
	xor.b64  	%rd5313, %rd5312, %rd5264;
	xor.b64  	%rd5314, %rd5313, %rd5279;
	xor.b64  	%rd5315, %rd5314, %rd5294;
	mov.b64 	{%r4193, %r4194}, %rd5303;
	shf.l.wrap.b32 	%r4195, %r4193, %r4194, 1;
	shf.l.wrap.b32 	%r4196, %r4194, %r4193, 1;
	mov.b64 	%rd5316, {%r4196, %r4195};
	xor.b64  	%rd5317, %rd5316, %rd5315;
	xor.b64  	%rd5318, %rd5317, %rd5295;
	xor.b64  	%rd5319, %rd5317, %rd5237;
	xor.b64  	%rd5320, %rd5317, %rd5252;
	xor.b64  	%rd5321, %rd5317, %rd5267;
	xor.b64  	%rd5322, %rd5317, %rd5282;
	mov.b64 	{%r4197, %r4198}, %rd5307;
	shf.l.wrap.b32 	%r4199, %r4197, %r4198, 1;
	shf.l.wrap.b32 	%r4200, %r4198, %r4197, 1;
	mov.b64 	%rd5323, {%r4200, %r4199};
	xor.b64  	%rd5324, %rd5323, %rd5299;
	xor.b64  	%rd5325, %rd5324, %rd5225;
	xor.b64  	%rd5326, %rd5324, %rd5240;
	xor.b64  	%rd5327, %rd5324, %rd5255;
	xor.b64  	%rd5328, %rd5324, %rd5270;
	xor.b64  	%rd5329, %rd5324, %rd5285;
	mov.b64 	{%r4201, %r4202}, %rd5311;
	shf.l.wrap.b32 	%r4203, %r4201, %r4202, 1;
	shf.l.wrap.b32 	%r4204, %r4202, %r4201, 1;
	mov.b64 	%rd5330, {%r4204, %r4203};
	xor.b64  	%rd5331, %rd5330, %rd5303;
	xor.b64  	%rd5332, %rd5331, %rd5228;
	xor.b64  	%rd5333, %rd5331, %rd5243;
	xor.b64  	%rd5334, %rd5331, %rd5258;
	xor.b64  	%rd5335, %rd5331, %rd5273;
	xor.b64  	%rd5336, %rd5331, %rd5288;
	mov.b64 	{%r4205, %r4206}, %rd5315;
	shf.l.wrap.b32 	%r4207, %r4205, %r4206, 1;
	shf.l.wrap.b32 	%r4208, %r4206, %r4205, 1;
	mov.b64 	%rd5337, {%r4208, %r4207};
	xor.b64  	%rd5338, %rd5337, %rd5307;
	xor.b64  	%rd5339, %rd5338, %rd5231;
	xor.b64  	%rd5340, %rd5338, %rd5246;
	xor.b64  	%rd5341, %rd5338, %rd5261;
	xor.b64  	%rd5342, %rd5338, %rd5276;
	xor.b64  	%rd5343, %rd5338, %rd5291;
	mov.b64 	{%r4209, %r4210}, %rd5299;
	shf.l.wrap.b32 	%r4211, %r4209, %r4210, 1;
	shf.l.wrap.b32 	%r4212, %r4210, %r4209, 1;
	mov.b64 	%rd5344, {%r4212, %r4211};
	xor.b64  	%rd5345, %rd5344, %rd5311;
	xor.b64  	%rd5346, %rd5345, %rd5234;
	xor.b64  	%rd5347, %rd5345, %rd5249;
	xor.b64  	%rd5348, %rd5345, %rd5264;
	xor.b64  	%rd5349, %rd5345, %rd5279;
	xor.b64  	%rd5350, %rd5345, %rd5294;
	mov.b64 	{%r4213, %r4214}, %rd5325;
	shf.l.wrap.b32 	%r4215, %r4213, %r4214, 1;
	shf.l.wrap.b32 	%r4216, %r4214, %r4213, 1;
	mov.b64 	%rd5351, {%r4216, %r4215};
	mov.b64 	{%r4217, %r4218}, %rd5320;
	shf.l.wrap.b32 	%r4219, %r4217, %r4218, 3;
	shf.l.wrap.b32 	%r4220, %r4218, %r4217, 3;
	mov.b64 	%rd5352, {%r4220, %r4219};
	mov.b64 	{%r4221, %r4222}, %rd5333;
	shf.l.wrap.b32 	%r4223, %r4221, %r4222, 6;
	shf.l.wrap.b32 	%r4224, %r4222, %r4221, 6;
	mov.b64 	%rd5353, {%r4224, %r4223};
	mov.b64 	{%r4225, %r4226}, %rd5327;
	shf.l.wrap.b32 	%r4227, %r4225, %r4226, 10;
	shf.l.wrap.b32 	%r4228, %r4226, %r4225, 10;
	mov.b64 	%rd5354, {%r4228, %r4227};
	mov.b64 	{%r4229, %r4230}, %rd5335;
	shf.l.wrap.b32 	%r4231, %r4229, %r4230, 15;
	shf.l.wrap.b32 	%r4232, %r4230, %r4229, 15;
	mov.b64 	%rd5355, {%r4232, %r4231};
	mov.b64 	{%r4233, %r4234}, %rd5342;
	shf.l.wrap.b32 	%r4235, %r4233, %r4234, 21;
	shf.l.wrap.b32 	%r4236, %r4234, %r4233, 21;
	mov.b64 	%rd5356, {%r4236, %r4235};
	mov.b64 	{%r4237, %r4238}, %rd5339;
	shf.l.wrap.b32 	%r4239, %r4237, %r4238, 28;
	shf.l.wrap.b32 	%r4240, %r4238, %r4237, 28;
	mov.b64 	%rd5357, {%r4240, %r4239};
	mov.b64 	{%r4241, %r4242}, %rd5319;
	shf.l.wrap.b32 	%r4243, %r4242, %r4241, 4;
	shf.l.wrap.b32 	%r4244, %r4241, %r4242, 4;
	mov.b64 	%rd5358, {%r4244, %r4243};
	mov.b64 	{%r4245, %r4246}, %rd5328;
	shf.l.wrap.b32 	%r4247, %r4246, %r4245, 13;
	shf.l.wrap.b32 	%r4248, %r4245, %r4246, 13;
	mov.b64 	%rd5359, {%r4248, %r4247};
	mov.b64 	{%r4249, %r4250}, %rd5340;
	shf.l.wrap.b32 	%r4251, %r4250, %r4249, 23;
	shf.l.wrap.b32 	%r4252, %r4249, %r4250, 23;
	mov.b64 	%rd5360, {%r4252, %r4251};
	mov.b64 	{%r4253, %r4254}, %rd5329;
	shf.l.wrap.b32 	%r4255, %r4253, %r4254, 2;
	shf.l.wrap.b32 	%r4256, %r4254, %r4253, 2;
	mov.b64 	%rd5361, {%r4256, %r4255};
	mov.b64 	{%r4257, %r4258}, %rd5350;
	shf.l.wrap.b32 	%r4259, %r4257, %r4258, 14;
	shf.l.wrap.b32 	%r4260, %r4258, %r4257, 14;
	mov.b64 	%rd5362, {%r4260, %r4259};
	mov.b64 	{%r4261, %r4262}, %rd5346;
	shf.l.wrap.b32 	%r4263, %r4261, %r4262, 27;
	shf.l.wrap.b32 	%r4264, %r4262, %r4261, 27;
	mov.b64 	%rd5363, {%r4264, %r4263};
	mov.b64 	{%r4265, %r4266}, %rd5321;
	shf.l.wrap.b32 	%r4267, %r4266, %r4265, 9;
	shf.l.wrap.b32 	%r4268, %r4265, %r4266, 9;
	mov.b64 	%rd5364, {%r4268, %r4267};
	mov.b64 	{%r4269, %r4270}, %rd5343;
	shf.l.wrap.b32 	%r4271, %r4270, %r4269, 24;
	shf.l.wrap.b32 	%r4272, %r4269, %r4270, 24;
	mov.b64 	%rd5365, {%r4272, %r4271};
	mov.b64 	{%r4273, %r4274}, %rd5349;
	shf.l.wrap.b32 	%r4275, %r4273, %r4274, 8;
	shf.l.wrap.b32 	%r4276, %r4274, %r4273, 8;
	mov.b64 	%rd5366, {%r4276, %r4275};
	mov.b64 	{%r4277, %r4278}, %rd5341;
	shf.l.wrap.b32 	%r4279, %r4277, %r4278, 25;
	shf.l.wrap.b32 	%r4280, %r4278, %r4277, 25;
	mov.b64 	%rd5367, {%r4280, %r4279};
	mov.b64 	{%r4281, %r4282}, %rd5334;
	shf.l.wrap.b32 	%r4283, %r4282, %r4281, 11;
	shf.l.wrap.b32 	%r4284, %r4281, %r4282, 11;
	mov.b64 	%rd5368, {%r4284, %r4283};
	mov.b64 	{%r4285, %r4286}, %rd5332;
	shf.l.wrap.b32 	%r4287, %r4286, %r4285, 30;
	shf.l.wrap.b32 	%r4288, %r4285, %r4286, 30;
	mov.b64 	%rd5369, {%r4288, %r4287};
	mov.b64 	{%r4289, %r4290}, %rd5322;
	shf.l.wrap.b32 	%r4291, %r4289, %r4290, 18;
	shf.l.wrap.b32 	%r4292, %r4290, %r4289, 18;
	mov.b64 	%rd5370, {%r4292, %r4291};
	mov.b64 	{%r4293, %r4294}, %rd5348;
	shf.l.wrap.b32 	%r4295, %r4294, %r4293, 7;
	shf.l.wrap.b32 	%r4296, %r4293, %r4294, 7;
	mov.b64 	%rd5371, {%r4296, %r4295};
	mov.b64 	{%r4297, %r4298}, %rd5336;
	shf.l.wrap.b32 	%r4299, %r4298, %r4297, 29;
	shf.l.wrap.b32 	%r4300, %r4297, %r4298, 29;
	mov.b64 	%rd5372, {%r4300, %r4299};
	mov.b64 	{%r4301, %r4302}, %rd5347;
	shf.l.wrap.b32 	%r4303, %r4301, %r4302, 20;
	shf.l.wrap.b32 	%r4304, %r4302, %r4301, 20;
	mov.b64 	%rd5373, {%r4304, %r4303};
	mov.b64 	{%r4305, %r4306}, %rd5326;
	shf.l.wrap.b32 	%r4307, %r4306, %r4305, 12;
	shf.l.wrap.b32 	%r4308, %r4305, %r4306, 12;
	mov.b64 	%rd5374, {%r4308, %r4307};
	not.b64 	%rd5375, %rd5374;
	and.b64  	%rd5376, %rd5368, %rd5375;
	xor.b64  	%rd5377, %rd5318, %rd5376;
	not.b64 	%rd5378, %rd5368;
	and.b64  	%rd5379, %rd5356, %rd5378;
	xor.b64  	%rd5380, %rd5374, %rd5379;
	not.b64 	%rd5381, %rd5356;
	and.b64  	%rd5382, %rd5362, %rd5381;
	xor.b64  	%rd5383, %rd5368, %rd5382;
	not.b64 	%rd5384, %rd5362;
	and.b64  	%rd5385, %rd5318, %rd5384;
	xor.b64  	%rd5386, %rd5356, %rd5385;
	not.b64 	%rd5387, %rd5318;
	and.b64  	%rd5388, %rd5374, %rd5387;
	xor.b64  	%rd5389, %rd5362, %rd5388;
	not.b64 	%rd5390, %rd5373;
	and.b64  	%rd5391, %rd5352, %rd5390;
	xor.b64  	%rd5392, %rd5357, %rd5391;
	not.b64 	%rd5393, %rd5352;
	and.b64  	%rd5394, %rd5359, %rd5393;
	xor.b64  	%rd5395, %rd5373, %rd5394;
	not.b64 	%rd5396, %rd5359;
	and.b64  	%rd5397, %rd5372, %rd5396;
	xor.b64  	%rd5398, %rd5352, %rd5397;
	not.b64 	%rd5399, %rd5372;
	and.b64  	%rd5400, %rd5357, %rd5399;
	xor.b64  	%rd5401, %rd5359, %rd5400;
	not.b64 	%rd5402, %rd5357;
	and.b64  	%rd5403, %rd5373, %rd5402;
	xor.b64  	%rd5404, %rd5372, %rd5403;
	not.b64 	%rd5405, %rd5353;
	and.b64  	%rd5406, %rd5367, %rd5405;
	xor.b64  	%rd5407, %rd5351, %rd5406;
	not.b64 	%rd5408, %rd5367;
	and.b64  	%rd5409, %rd5366, %rd5408;
	xor.b64  	%rd5410, %rd5353, %rd5409;
	not.b64 	%rd5411, %rd5366;
	and.b64  	%rd5412, %rd5370, %rd5411;
	xor.b64  	%rd5413, %rd5367, %rd5412;
	not.b64 	%rd5414, %rd5370;
	and.b64  	%rd5415, %rd5351, %rd5414;
	xor.b64  	%rd5416, %rd5366, %rd5415;
	not.b64 	%rd5417, %rd5351;
	and.b64  	%rd5418, %rd5353, %rd5417;
	xor.b64  	%rd5419, %rd5370, %rd5418;
	not.b64 	%rd5420, %rd5358;
	and.b64  	%rd5421, %rd5354, %rd5420;
	xor.b64  	%rd5422, %rd5363, %rd5421;
	not.b64 	%rd5423, %rd5354;
	and.b64  	%rd5424, %rd5355, %rd5423;
	xor.b64  	%rd5425, %rd5358, %rd5424;
	not.b64 	%rd5426, %rd5355;
	and.b64  	%rd5427, %rd5365, %rd5426;
	xor.b64  	%rd5428, %rd5354, %rd5427;
	not.b64 	%rd5429, %rd5365;
	and.b64  	%rd5430, %rd5363, %rd5429;
	xor.b64  	%rd5431, %rd5355, %rd5430;
	not.b64 	%rd5432, %rd5363;
	and.b64  	%rd5433, %rd5358, %rd5432;
	xor.b64  	%rd5434, %rd5365, %rd5433;
	not.b64 	%rd5435, %rd5360;
	and.b64  	%rd5436, %rd5371, %rd5435;
	xor.b64  	%rd5437, %rd5369, %rd5436;
	not.b64 	%rd5438, %rd5371;
	and.b64  	%rd5439, %rd5364, %rd5438;
	xor.b64  	%rd5440, %rd5360, %rd5439;
	not.b64 	%rd5441, %rd5364;
	and.b64  	%rd5442, %rd5361, %rd5441;
	xor.b64  	%rd5443, %rd5371, %rd5442;
	not.b64 	%rd5444, %rd5361;
	and.b64  	%rd5445, %rd5369, %rd5444;
	xor.b64  	%rd5446, %rd5364, %rd5445;
	not.b64 	%rd5447, %rd5369;
	and.b64  	%rd5448, %rd5360, %rd5447;
	xor.b64  	%rd5449, %rd5361, %rd5448;
	xor.b64  	%rd5450, %rd5377, 2147516425;
	xor.b64  	%rd5451, %rd5392, %rd5450;
	xor.b64  	%rd5452, %rd5451, %rd5407;
	xor.b64  	%rd5453, %rd5452, %rd5422;
	xor.b64  	%rd5454, %rd5453, %rd5437;
	xor.b64  	%rd5455, %rd5395, %rd5380;
	xor.b64  	%rd5456, %rd5455, %rd5410;
	xor.b64  	%rd5457, %rd5456, %rd5425;
	xor.b64  	%rd5458, %rd5457, %rd5440;
	xor.b64  	%rd5459, %rd5398, %rd5383;
	xor.b64  	%rd5460, %rd5459, %rd5413;
	xor.b64  	%rd5461, %rd5460, %rd5428;
	xor.b64  	%rd5462, %rd5461, %rd5443;
	xor.b64  	%rd5463, %rd5401, %rd5386;
	xor.b64  	%rd5464, %rd5463, %rd5416;
	xor.b64  	%rd5465, %rd5464, %rd5431;
	xor.b64  	%rd5466, %rd5465, %rd5446;
	xor.b64  	%rd5467, %rd5404, %rd5389;
	xor.b64  	%rd5468, %rd5467, %rd5419;
	xor.b64  	%rd5469, %rd5468, %rd5434;
	xor.b64  	%rd5470, %rd5469, %rd5449;
	mov.b64 	{%r4309, %r4310}, %rd5458;
	shf.l.wrap.b32 	%r4311, %r4309, %r4310, 1;
	shf.l.wrap.b32 	%r4312, %r4310, %r4309, 1;
	mov.b64 	%rd5471, {%r4312, %r4311};
	xor.b64  	%rd5472, %rd5471, %rd5470;
	xor.b64  	%rd5473, %rd5472, %rd5450;
	xor.b64  	%rd5474, %rd5472, %rd5392;
	xor.b64  	%rd5475, %rd5472, %rd5407;
	xor.b64  	%rd5476, %rd5472, %rd5422;
	xor.b64  	%rd5477, %rd5472, %rd5437;
	mov.b64 	{%r4313, %r4314}, %rd5462;
	shf.l.wrap.b32 	%r4315, %r4313, %r4314, 1;
	shf.l.wrap.b32 	%r4316, %r4314, %r4313, 1;
	mov.b64 	%rd5478, {%r4316, %r4315};
	xor.b64  	%rd5479, %rd5478, %rd5454;
	xor.b64  	%rd5480, %rd5479, %rd5380;
	xor.b64  	%rd5481, %rd5479, %rd5395;
	xor.b64  	%rd5482, %rd5479, %rd5410;
	xor.b64  	%rd5483, %rd5479, %rd5425;
	xor.b64  	%rd5484, %rd5479, %rd5440;
	mov.b64 	{%r4317, %r4318}, %rd5466;
	shf.l.wrap.b32 	%r4319, %r4317, %r4318, 1;
	shf.l.wrap.b32 	%r4320, %r4318, %r4317, 1;
	mov.b64 	%rd5485, {%r4320, %r4319};
	xor.b64  	%rd5486, %rd5485, %rd5458;
	xor.b64  	%rd5487, %rd5486, %rd5383;
	xor.b64  	%rd5488, %rd5486, %rd5398;
	xor.b64  	%rd5489, %rd5486, %rd5413;
	xor.b64  	%rd5490, %rd5486, %rd5428;
	xor.b64  	%rd5491, %rd5486, %rd5443;
	mov.b64 	{%r4321, %r4322}, %rd5470;
	shf.l.wrap.b32 	%r4323, %r4321, %r4322, 1;
	shf.l.wrap.b32 	%r4324, %r4322, %r4321, 1;
	mov.b64 	%rd5492, {%r4324, %r4323};
	xor.b64  	%rd5493, %rd5492, %rd5462;
	xor.b64  	%rd5494, %rd5493, %rd5386;
	xor.b64  	%rd5495, %rd5493, %rd5401;
	xor.b64  	%rd5496, %rd5493, %rd5416;
	xor.b64  	%rd5497, %rd5493, %rd5431;
	xor.b64  	%rd5498, %rd5493, %rd5446;
	mov.b64 	{%r4325, %r4326}, %rd5454;
	shf.l.wrap.b32 	%r4327, %r4325, %r4326, 1;
	shf.l.wrap.b32 	%r4328, %r4326, %r4325, 1;
	mov.b64 	%rd5499, {%r4328, %r4327};
	xor.b64  	%rd5500, %rd5499, %rd5466;
	xor.b64  	%rd5501, %rd5500, %rd5389;
	xor.b64  	%rd5502, %rd5500, %rd5404;
	xor.b64  	%rd5503, %rd5500, %rd5419;
	xor.b64  	%rd5504, %rd5500, %rd5434;
	xor.b64  	%rd5505, %rd5500, %rd5449;
	mov.b64 	{%r4329, %r4330}, %rd5480;
	shf.l.wrap.b32 	%r4331, %r4329, %r4330, 1;
	shf.l.wrap.b32 	%r4332, %r4330, %r4329, 1;
	mov.b64 	%rd5506, {%r4332, %r4331};
	mov.b64 	{%r4333, %r4334}, %rd5475;
	shf.l.wrap.b32 	%r4335, %r4333, %r4334, 3;
	shf.l.wrap.b32 	%r4336, %r4334, %r4333, 3;
	mov.b64 	%rd5507, {%r4336, %r4335};
	mov.b64 	{%r4337, %r4338}, %rd5488;
	shf.l.wrap.b32 	%r4339, %r4337, %r4338, 6;
	shf.l.wrap.b32 	%r4340, %r4338, %r4337, 6;
	mov.b64 	%rd5508, {%r4340, %r4339};
	mov.b64 	{%r4341, %r4342}, %rd5482;
	shf.l.wrap.b32 	%r4343, %r4341, %r4342, 10;
	shf.l.wrap.b32 	%r4344, %r4342, %r4341, 10;
	mov.b64 	%rd5509, {%r4344, %r4343};
	mov.b64 	{%r4345, %r4346}, %rd5490;
	shf.l.wrap.b32 	%r4347, %r4345, %r4346, 15;
	shf.l.wrap.b32 	%r4348, %r4346, %r4345, 15;
	mov.b64 	%rd5510, {%r4348, %r4347};
	mov.b64 	{%r4349, %r4350}, %rd5497;
	shf.l.wrap.b32 	%r4351, %r4349, %r4350, 21;
	shf.l.wrap.b32 	%r4352, %r4350, %r4349, 21;
	mov.b64 	%rd5511, {%r4352, %r4351};
	mov.b64 	{%r4353, %r4354}, %rd5494;
	shf.l.wrap.b32 	%r4355, %r4353, %r4354, 28;
	shf.l.wrap.b32 	%r4356, %r4354, %r4353, 28;
	mov.b64 	%rd5512, {%r4356, %r4355};
	mov.b64 	{%r4357, %r4358}, %rd5474;
	shf.l.wrap.b32 	%r4359, %r4358, %r4357, 4;
	shf.l.wrap.b32 	%r4360, %r4357, %r4358, 4;
	mov.b64 	%rd5513, {%r4360, %r4359};
	mov.b64 	{%r4361, %r4362}, %rd5483;
	shf.l.wrap.b32 	%r4363, %r4362, %r4361, 13;
	shf.l.wrap.b32 	%r4364, %r4361, %r4362, 13;
	mov.b64 	%rd5514, {%r4364, %r4363};
	mov.b64 	{%r4365, %r4366}, %rd5495;
	shf.l.wrap.b32 	%r4367, %r4366, %r4365, 23;
	shf.l.wrap.b32 	%r4368, %r4365, %r4366, 23;
	mov.b64 	%rd5515, {%r4368, %r4367};
	mov.b64 	{%r4369, %r4370}, %rd5484;
	shf.l.wrap.b32 	%r4371, %r4369, %r4370, 2;
	shf.l.wrap.b32 	%r4372, %r4370, %r4369, 2;
	mov.b64 	%rd5516, {%r4372, %r4371};
	mov.b64 	{%r4373, %r4374}, %rd5505;
	shf.l.wrap.b32 	%r4375, %r4373, %r4374, 14;
	shf.l.wrap.b32 	%r4376, %r4374, %r4373, 14;
	mov.b64 	%rd5517, {%r4376, %r4375};
	mov.b64 	{%r4377, %r4378}, %rd5501;
	shf.l.wrap.b32 	%r4379, %r4377, %r4378, 27;
	shf.l.wrap.b32 	%r4380, %r4378, %r4377, 27;
	mov.b64 	%rd5518, {%r4380, %r4379};
	mov.b64 	{%r4381, %r4382}, %rd5476;
	shf.l.wrap.b32 	%r4383, %r4382, %r4381, 9;
	shf.l.wrap.b32 	%r4384, %r4381, %r4382, 9;
	mov.b64 	%rd5519, {%r4384, %r4383};
	mov.b64 	{%r4385, %r4386}, %rd5498;
	shf.l.wrap.b32 	%r4387, %r4386, %r4385, 24;
	shf.l.wrap.b32 	%r4388, %r4385, %r4386, 24;
	mov.b64 	%rd5520, {%r4388, %r4387};
	mov.b64 	{%r4389, %r4390}, %rd5504;
	shf.l.wrap.b32 	%r4391, %r4389, %r4390, 8;
	shf.l.wrap.b32 	%r4392, %r4390, %r4389, 8;
	mov.b64 	%rd5521, {%r4392, %r4391};
	mov.b64 	{%r4393, %r4394}, %rd5496;
	shf.l.wrap.b32 	%r4395, %r4393, %r4394, 25;
	shf.l.wrap.b32 	%r4396, %r4394, %r4393, 25;
	mov.b64 	%rd5522, {%r4396, %r4395};
	mov.b64 	{%r4397, %r4398}, %rd5489;
	shf.l.wrap.b32 	%r4399, %r4398, %r4397, 11;
	shf.l.wrap.b32 	%r4400, %r4397, %r4398, 11;
	mov.b64 	%rd5523, {%r4400, %r4399};
	mov.b64 	{%r4401, %r4402}, %rd5487;
	shf.l.wrap.b32 	%r4403, %r4402, %r4401, 30;
	shf.l.wrap.b32 	%r4404, %r4401, %r4402, 30;
	mov.b64 	%rd5524, {%r4404, %r4403};
	mov.b64 	{%r4405, %r4406}, %rd5477;
	shf.l.wrap.b32 	%r4407, %r4405, %r4406, 18;
	shf.l.wrap.b32 	%r4408, %r4406, %r4405, 18;
	mov.b64 	%rd5525, {%r4408, %r4407};
	mov.b64 	{%r4409, %r4410}, %rd5503;
	shf.l.wrap.b32 	%r4411, %r4410, %r4409, 7;
	shf.l.wrap.b32 	%r4412, %r4409, %r4410, 7;
	mov.b64 	%rd5526, {%r4412, %r4411};
	mov.b64 	{%r4413, %r4414}, %rd5491;
	shf.l.wrap.b32 	%r4415, %r4414, %r4413, 29;
	shf.l.wrap.b32 	%r4416, %r4413, %r4414, 29;
	mov.b64 	%rd5527, {%r4416, %r4415};
	mov.b64 	{%r4417, %r4418}, %rd5502;
	shf.l.wrap.b32 	%r4419, %r4417, %r4418, 20;
	shf.l.wrap.b32 	%r4420, %r4418, %r4417, 20;
	mov.b64 	%rd5528, {%r4420, %r4419};
	mov.b64 	{%r4421, %r4422}, %rd5481;
	shf.l.wrap.b32 	%r4423, %r4422, %r4421, 12;
	shf.l.wrap.b32 	%r4424, %r4421, %r4422, 12;
	mov.b64 	%rd5529, {%r4424, %r4423};
	not.b64 	%rd5530, %rd5529;
	and.b64  	%rd5531, %rd5523, %rd5530;
	xor.b64  	%rd5532, %rd5473, %rd5531;
	not.b64 	%rd5533, %rd5523;
	and.b64  	%rd5534, %rd5511, %rd5533;
	xor.b64  	%rd5535, %rd5529, %rd5534;
	not.b64 	%rd5536, %rd5511;
	and.b64  	%rd5537, %rd5517, %rd5536;
	xor.b64  	%rd5538, %rd5523, %rd5537;
	not.b64 	%rd5539, %rd5517;
	and.b64  	%rd5540, %rd5473, %rd5539;
	xor.b64  	%rd5541, %rd5511, %rd5540;
	not.b64 	%rd5542, %rd5473;
	and.b64  	%rd5543, %rd5529, %rd5542;
	xor.b64  	%rd5544, %rd5517, %rd5543;
	not.b64 	%rd5545, %rd5528;
	and.b64  	%rd5546, %rd5507, %rd5545;
	xor.b64  	%rd5547, %rd5512, %rd5546;
	not.b64 	%rd5548, %rd5507;
	and.b64  	%rd5549, %rd5514, %rd5548;
	xor.b64  	%rd5550, %rd5528, %rd5549;
	not.b64 	%rd5551, %rd5514;
	and.b64  	%rd5552, %rd5527, %rd5551;
	xor.b64  	%rd5553, %rd5507, %rd5552;
	not.b64 	%rd5554, %rd5527;
	and.b64  	%rd5555, %rd5512, %rd5554;
	xor.b64  	%rd5556, %rd5514, %rd5555;
	not.b64 	%rd5557, %rd5512;
	and.b64  	%rd5558, %rd5528, %rd5557;
	xor.b64  	%rd5559, %rd5527, %rd5558;
	not.b64 	%rd5560, %rd5508;
	and.b64  	%rd5561, %rd5522, %rd5560;
	xor.b64  	%rd5562, %rd5506, %rd5561;
	not.b64 	%rd5563, %rd5522;
	and.b64  	%rd5564, %rd5521, %rd5563;
	xor.b64  	%rd5565, %rd5508, %rd5564;
	not.b64 	%rd5566, %rd5521;
	and.b64  	%rd5567, %rd5525, %rd5566;
	xor.b64  	%rd5568, %rd5522, %rd5567;
	not.b64 	%rd5569, %rd5525;
	and.b64  	%rd5570, %rd5506, %rd5569;
	xor.b64  	%rd5571, %rd5521, %rd5570;
	not.b64 	%rd5572, %rd5506;
	and.b64  	%rd5573, %rd5508, %rd5572;
	xor.b64  	%rd5574, %rd5525, %rd5573;
	not.b64 	%rd5575, %rd5513;
	and.b64  	%rd5576, %rd5509, %rd5575;
	xor.b64  	%rd5577, %rd5518, %rd5576;
	not.b64 	%rd5578, %rd5509;
	and.b64  	%rd5579, %rd5510, %rd5578;
	xor.b64  	%rd5580, %rd5513, %rd5579;
	not.b64 	%rd5581, %rd5510;
	and.b64  	%rd5582, %rd5520, %rd5581;
	xor.b64  	%rd5583, %rd5509, %rd5582;
	not.b64 	%rd5584, %rd5520;
	and.b64  	%rd5585, %rd5518, %rd5584;
	xor.b64  	%rd5586, %rd5510, %rd5585;
	not.b64 	%rd5587, %rd5518;
	and.b64  	%rd5588, %rd5513, %rd5587;
	xor.b64  	%rd5589, %rd5520, %rd5588;
	not.b64 	%rd5590, %rd5515;
	and.b64  	%rd5591, %rd5526, %rd5590;
	xor.b64  	%rd5592, %rd5524, %rd5591;
	not.b64 	%rd5593, %rd5526;
	and.b64  	%rd5594, %rd5519, %rd5593;
	xor.b64  	%rd5595, %rd5515, %rd5594;
	not.b64 	%rd5596, %rd5519;
	and.b64  	%rd5597, %rd5516, %rd5596;
	xor.b64  	%rd5598, %rd5526, %rd5597;
	not.b64 	%rd5599, %rd5516;
	and.b64  	%rd5600, %rd5524, %rd5599;
	xor.b64  	%rd5601, %rd5519, %rd5600;
	not.b64 	%rd5602, %rd5524;
	and.b64  	%rd5603, %rd5515, %rd5602;
	xor.b64  	%rd5604, %rd5516, %rd5603;
	xor.b64  	%rd5605, %rd5532, 2147483658;
	xor.b64  	%rd5606, %rd5547, %rd5605;
	xor.b64  	%rd5607, %rd5606, %rd5562;
	xor.b64  	%rd5608, %rd5607, %rd5577;
	xor.b64  	%rd5609, %rd5608, %rd5592;
	xor.b64  	%rd5610, %rd5550, %rd5535;
	xor.b64  	%rd5611, %rd5610, %rd5565;
	xor.b64  	%rd5612, %rd5611, %rd5580;
	xor.b64  	%rd5613, %rd5612, %rd5595;
	xor.b64  	%rd5614, %rd5553, %rd5538;
	xor.b64  	%rd5615, %rd5614, %rd5568;
	xor.b64  	%rd5616, %rd5615, %rd5583;
	xor.b64  	%rd5617, %rd5616, %rd5598;
	xor.b64  	%rd5618, %rd5556, %rd5541;
	xor.b64  	%rd5619, %rd5618, %rd5571;
	xor.b64  	%rd5620, %rd5619, %rd5586;
	xor.b64  	%rd5621, %rd5620, %rd5601;
	xor.b64  	%rd5622, %rd5559, %rd5544;
	xor.b64  	%rd5623, %rd5622, %rd5574;
	xor.b64  	%rd5624, %rd5623, %rd5589;
	xor.b64  	%rd5625, %rd5624, %rd5604;
	mov.b64 	{%r4425, %r4426}, %rd5613;
	shf.l.wrap.b32 	%r4427, %r4425, %r4426, 1;
	shf.l.wrap.b32 	%r4428, %r4426, %r4425, 1;
	mov.b64 	%rd5626, {%r4428, %r4427};
	xor.b64  	%rd5627, %rd5626, %rd5625;
	xor.b64  	%rd5628, %rd5627, %rd5605;
	xor.b64  	%rd5629, %rd5627, %rd5547;
	xor.b64  	%rd5630, %rd5627, %rd5562;
	xor.b64  	%rd5631, %rd5627, %rd5577;
	xor.b64  	%rd5632, %rd5627, %rd5592;
	mov.b64 	{%r4429, %r4430}, %rd5617;
	shf.l.wrap.b32 	%r4431, %r4429, %r4430, 1;
	shf.l.wrap.b32 	%r4432, %r4430, %r4429, 1;
	mov.b64 	%rd5633, {%r4432, %r4431};
	xor.b64  	%rd5634, %rd5633, %rd5609;
	xor.b64  	%rd5635, %rd5634, %rd5535;
	xor.b64  	%rd5636, %rd5634, %rd5550;
	xor.b64  	%rd5637, %rd5634, %rd5565;
	xor.b64  	%rd5638, %rd5634, %rd5580;
	xor.b64  	%rd5639, %rd5634, %rd5595;
	mov.b64 	{%r4433, %r4434}, %rd5621;
	shf.l.wrap.b32 	%r4435, %r4433, %r4434, 1;
	shf.l.wrap.b32 	%r4436, %r4434, %r4433, 1;
	mov.b64 	%rd5640, {%r4436, %r4435};
	xor.b64  	%rd5641, %rd5640, %rd5613;
	xor.b64  	%rd5642, %rd5641, %rd5538;
	xor.b64  	%rd5643, %rd5641, %rd5553;
	xor.b64  	%rd5644, %rd5641, %rd5568;
	xor.b64  	%rd5645, %rd5641, %rd5583;
	xor.b64  	%rd5646, %rd5641, %rd5598;
	mov.b64 	{%r4437, %r4438}, %rd5625;
	shf.l.wrap.b32 	%r4439, %r4437, %r4438, 1;
	shf.l.wrap.b32 	%r4440, %r4438, %r4437, 1;
	mov.b64 	%rd5647, {%r4440, %r4439};
	xor.b64  	%rd5648, %rd5647, %rd5617;
	xor.b64  	%rd5649, %rd5648, %rd5541;
	xor.b64  	%rd5650, %rd5648, %rd5556;
	xor.b64  	%rd5651, %rd5648, %rd5571;
	xor.b64  	%rd5652, %rd5648, %rd5586;
	xor.b64  	%rd5653, %rd5648, %rd5601;
	mov.b64 	{%r4441, %r4442}, %rd5609;
	shf.l.wrap.b32 	%r4443, %r4441, %r4442, 1;
	shf.l.wrap.b32 	%r4444, %r4442, %r4441, 1;
	mov.b64 	%rd5654, {%r4444, %r4443};
	xor.b64  	%rd5655, %rd5654, %rd5621;
	xor.b64  	%rd5656, %rd5655, %rd5544;
	xor.b64  	%rd5657, %rd5655, %rd5559;
	xor.b64  	%rd5658, %rd5655, %rd5574;
	xor.b64  	%rd5659, %rd5655, %rd5589;
	xor.b64  	%rd5660, %rd5655, %rd5604;
	mov.b64 	{%r4445, %r4446}, %rd5635;
	shf.l.wrap.b32 	%r4447, %r4445, %r4446, 1;
	shf.l.wrap.b32 	%r4448, %r4446, %r4445, 1;
	mov.b64 	%rd5661, {%r4448, %r4447};
	mov.b64 	{%r4449, %r4450}, %rd5630;
	shf.l.wrap.b32 	%r4451, %r4449, %r4450, 3;
	shf.l.wrap.b32 	%r4452, %r4450, %r4449, 3;
	mov.b64 	%rd5662, {%r4452, %r4451};
	mov.b64 	{%r4453, %r4454}, %rd5643;
	shf.l.wrap.b32 	%r4455, %r4453, %r4454, 6;
	shf.l.wrap.b32 	%r4456, %r4454, %r4453, 6;
	mov.b64 	%rd5663, {%r4456, %r4455};
	mov.b64 	{%r4457, %r4458}, %rd5637;
	shf.l.wrap.b32 	%r4459, %r4457, %r4458, 10;
	shf.l.wrap.b32 	%r4460, %r4458, %r4457, 10;
	mov.b64 	%rd5664, {%r4460, %r4459};
	mov.b64 	{%r4461, %r4462}, %rd5645;
	shf.l.wrap.b32 	%r4463, %r4461, %r4462, 15;
	shf.l.wrap.b32 	%r4464, %r4462, %r4461, 15;
	mov.b64 	%rd5665, {%r4464, %r4463};
	mov.b64 	{%r4465, %r4466}, %rd5652;
	shf.l.wrap.b32 	%r4467, %r4465, %r4466, 21;
	shf.l.wrap.b32 	%r4468, %r4466, %r4465, 21;
	mov.b64 	%rd5666, {%r4468, %r4467};
	mov.b64 	{%r4469, %r4470}, %rd5649;
	shf.l.wrap.b32 	%r4471, %r4469, %r4470, 28;
	shf.l.wrap.b32 	%r4472, %r4470, %r4469, 28;
	mov.b64 	%rd5667, {%r4472, %r4471};
	mov.b64 	{%r4473, %r4474}, %rd5629;
	shf.l.wrap.b32 	%r4475, %r4474, %r4473, 4;
	shf.l.wrap.b32 	%r4476, %r4473, %r4474, 4;
	mov.b64 	%rd5668, {%r4476, %r4475};
	mov.b64 	{%r4477, %r4478}, %rd5638;
	shf.l.wrap.b32 	%r4479, %r4478, %r4477, 13;
	shf.l.wrap.b32 	%r4480, %r4477, %r4478, 13;
	mov.b64 	%rd5669, {%r4480, %r4479};
	mov.b64 	{%r4481, %r4482}, %rd5650;
	shf.l.wrap.b32 	%r4483, %r4482, %r4481, 23;
	shf.l.wrap.b32 	%r4484, %r4481, %r4482, 23;
	mov.b64 	%rd5670, {%r4484, %r4483};
	mov.b64 	{%r4485, %r4486}, %rd5639;
	shf.l.wrap.b32 	%r4487, %r4485, %r4486, 2;
	shf.l.wrap.b32 	%r4488, %r4486, %r4485, 2;
	mov.b64 	%rd5671, {%r4488, %r4487};
	mov.b64 	{%r4489, %r4490}, %rd5660;
	shf.l.wrap.b32 	%r4491, %r4489, %r4490, 14;
	shf.l.wrap.b32 	%r4492, %r4490, %r4489, 14;
	mov.b64 	%rd5672, {%r4492, %r4491};
	mov.b64 	{%r4493, %r4494}, %rd5656;
	shf.l.wrap.b32 	%r4495, %r4493, %r4494, 27;
	shf.l.wrap.b32 	%r4496, %r4494, %r4493, 27;
	mov.b64 	%rd5673, {%r4496, %r4495};
	mov.b64 	{%r4497, %r4498}, %rd5631;
	shf.l.wrap.b32 	%r4499, %r4498, %r4497, 9;
	shf.l.wrap.b32 	%r4500, %r4497, %r4498, 9;
	mov.b64 	%rd5674, {%r4500, %r4499};
	mov.b64 	{%r4501, %r4502}, %rd5653;
	shf.l.wrap.b32 	%r4503, %r4502, %r4501, 24;
	shf.l.wrap.b32 	%r4504, %r4501, %r4502, 24;
	mov.b64 	%rd5675, {%r4504, %r4503};
	mov.b64 	{%r4505, %r4506}, %rd5659;
	shf.l.wrap.b32 	%r4507, %r4505, %r4506, 8;
	shf.l.wrap.b32 	%r4508, %r4506, %r4505, 8;
	mov.b64 	%rd5676, {%r4508, %r4507};
	mov.b64 	{%r4509, %r4510}, %rd5651;
	shf.l.wrap.b32 	%r4511, %r4509, %r4510, 25;
	shf.l.wrap.b32 	%r4512, %r4510, %r4509, 25;
	mov.b64 	%rd5677, {%r4512, %r4511};
	mov.b64 	{%r4513, %r4514}, %rd5644;
	shf.l.wrap.b32 	%r4515, %r4514, %r4513, 11;
	shf.l.wrap.b32 	%r4516, %r4513, %r4514, 11;
	mov.b64 	%rd5678, {%r4516, %r4515};
	mov.b64 	{%r4517, %r4518}, %rd5642;
	shf.l.wrap.b32 	%r4519, %r4518, %r4517, 30;
	shf.l.wrap.b32 	%r4520, %r4517, %r4518, 30;
	mov.b64 	%rd5679, {%r4520, %r4519};
	mov.b64 	{%r4521, %r4522}, %rd5632;
	shf.l.wrap.b32 	%r4523, %r4521, %r4522, 18;
	shf.l.wrap.b32 	%r4524, %r4522, %r4521, 18;
	mov.b64 	%rd5680, {%r4524, %r4523};
	mov.b64 	{%r4525, %r4526}, %rd5658;
	shf.l.wrap.b32 	%r4527, %r4526, %r4525, 7;
	shf.l.wrap.b32 	%r4528, %r4525, %r4526, 7;
	mov.b64 	%rd5681, {%r4528, %r4527};
	mov.b64 	{%r4529, %r4530}, %rd5646;
	shf.l.wrap.b32 	%r4531, %r4530, %r4529, 29;
	shf.l.wrap.b32 	%r4532, %r4529, %r4530, 29;
	mov.b64 	%rd5682, {%r4532, %r4531};
	mov.b64 	{%r4533, %r4534}, %rd5657;
	shf.l.wrap.b32 	%r4535, %r4533, %r4534, 20;
	shf.l.wrap.b32 	%r4536, %r4534, %r4533, 20;
	mov.b64 	%rd5683, {%r4536, %r4535};
	mov.b64 	{%r4537, %r4538}, %rd5636;
	shf.l.wrap.b32 	%r4539, %r4538, %r4537, 12;
	shf.l.wrap.b32 	%r4540, %r4537, %r4538, 12;
	mov.b64 	%rd5684, {%r4540, %r4539};
	not.b64 	%rd5685, %rd5684;
	and.b64  	%rd5686, %rd5678, %rd5685;
	xor.b64  	%rd5687, %rd5628, %rd5686;
	not.b64 	%rd5688, %rd5678;
	and.b64  	%rd5689, %rd5666, %rd5688;
	xor.b64  	%rd5690, %rd5684, %rd5689;
	not.b64 	%rd5691, %rd5666;
	and.b64  	%rd5692, %rd5672, %rd5691;
	xor.b64  	%rd5693, %rd5678, %rd5692;
	not.b64 	%rd5694, %rd5672;
	and.b64  	%rd5695, %rd5628, %rd5694;
	xor.b64  	%rd5696, %rd5666, %rd5695;
	not.b64 	%rd5697, %rd5628;
	and.b64  	%rd5698, %rd5684, %rd5697;
	xor.b64  	%rd5699, %rd5672, %rd5698;
	not.b64 	%rd5700, %rd5683;
	and.b64  	%rd5701, %rd5662, %rd5700;
	xor.b64  	%rd5702, %rd5667, %rd5701;
	not.b64 	%rd5703, %rd5662;
	and.b64  	%rd5704, %rd5669, %rd5703;
	xor.b64  	%rd5705, %rd5683, %rd5704;
	not.b64 	%rd5706, %rd5669;
	and.b64  	%rd5707, %rd5682, %rd5706;
	xor.b64  	%rd5708, %rd5662, %rd5707;
	not.b64 	%rd5709, %rd5682;
	and.b64  	%rd5710, %rd5667, %rd5709;
	xor.b64  	%rd5711, %rd5669, %rd5710;
	not.b64 	%rd5712, %rd5667;
	and.b64  	%rd5713, %rd5683, %rd5712;
	xor.b64  	%rd5714, %rd5682, %rd5713;
	not.b64 	%rd5715, %rd5663;
	and.b64  	%rd5716, %rd5677, %rd5715;
	xor.b64  	%rd5717, %rd5661, %rd5716;
	not.b64 	%rd5718, %rd5677;
	and.b64  	%rd5719, %rd5676, %rd5718;
	xor.b64  	%rd5720, %rd5663, %rd5719;
	not.b64 	%rd5721, %rd5676;
	and.b64  	%rd5722, %rd5680, %rd5721;
	xor.b64  	%rd5723, %rd5677, %rd5722;
	not.b64 	%rd5724, %rd5680;
	and.b64  	%rd5725, %rd5661, %rd5724;
	xor.b64  	%rd5726, %rd5676, %rd5725;
	not.b64 	%rd5727, %rd5661;
	and.b64  	%rd5728, %rd5663, %rd5727;
	xor.b64  	%rd5729, %rd5680, %rd5728;
	not.b64 	%rd5730, %rd5668;
	and.b64  	%rd5731, %rd5664, %rd5730;
	xor.b64  	%rd5732, %rd5673, %rd5731;
	not.b64 	%rd5733, %rd5664;
	and.b64  	%rd5734, %rd5665, %rd5733;
	xor.b64  	%rd5735, %rd5668, %rd5734;
	not.b64 	%rd5736, %rd5665;
	and.b64  	%rd5737, %rd5675, %rd5736;
	xor.b64  	%rd5738, %rd5664, %rd5737;
	not.b64 	%rd5739, %rd5675;
	and.b64  	%rd5740, %rd5673, %rd5739;
	xor.b64  	%rd5741, %rd5665, %rd5740;
	not.b64 	%rd5742, %rd5673;
	and.b64  	%rd5743, %rd5668, %rd5742;
	xor.b64  	%rd5744, %rd5675, %rd5743;
	not.b64 	%rd5745, %rd5670;
	and.b64  	%rd5746, %rd5681, %rd5745;
	xor.b64  	%rd5747, %rd5679, %rd5746;
	not.b64 	%rd5748, %rd5681;
	and.b64  	%rd5749, %rd5674, %rd5748;
	xor.b64  	%rd5750, %rd5670, %rd5749;
	not.b64 	%rd5751, %rd5674;
	and.b64  	%rd5752, %rd5671, %rd5751;
	xor.b64  	%rd5753, %rd5681, %rd5752;
	not.b64 	%rd5754, %rd5671;
	and.b64  	%rd5755, %rd5679, %rd5754;
	xor.b64  	%rd5756, %rd5674, %rd5755;
	not.b64 	%rd5757, %rd5679;
	and.b64  	%rd5758, %rd5670, %rd5757;
	xor.b64  	%rd5759, %rd5671, %rd5758;
	xor.b64  	%rd5760, %rd5687, 2147516555;
	xor.b64  	%rd5761, %rd5702, %rd5760;
	xor.b64  	%rd5762, %rd5761, %rd5717;
	xor.b64  	%rd5763, %rd5762, %rd5732;
	xor.b64  	%rd5764, %rd5763, %rd5747;
	xor.b64  	%rd5765, %rd5705, %rd5690;
	xor.b64  	%rd5766, %rd5765, %rd5720;
	xor.b64  	%rd5767, %rd5766, %rd5735;
	xor.b64  	%rd5768, %rd5767, %rd5750;
	xor.b64  	%rd5769, %rd5708, %rd5693;
	xor.b64  	%rd5770, %rd5769, %rd5723;
	xor.b64  	%rd5771, %rd5770, %rd5738;
	xor.b64  	%rd5772, %rd5771, %rd5753;
	xor.b64  	%rd5773, %rd5711, %rd5696;
	xor.b64  	%rd5774, %rd5773, %rd5726;
	xor.b64  	%rd5775, %rd5774, %rd5741;
	xor.b64  	%rd5776, %rd5775, %rd5756;
	xor.b64  	%rd5777, %rd5714, %rd5699;
	xor.b64  	%rd5778, %rd5777, %rd5729;
	xor.b64  	%rd5779, %rd5778, %rd5744;
	xor.b64  	%rd5780, %rd5779, %rd5759;
	mov.b64 	{%r4541, %r4542}, %rd5768;
	shf.l.wrap.b32 	%r4543, %r4541, %r4542, 1;
	shf.l.wrap.b32 	%r4544, %r4542, %r4541, 1;
	mov.b64 	%rd5781, {%r4544, %r4543};
	xor.b64  	%rd5782, %rd5781, %rd5780;
	xor.b64  	%rd5783, %rd5782, %rd5760;
	xor.b64  	%rd5784, %rd5782, %rd5702;
	xor.b64  	%rd5785, %rd5782, %rd5717;
	xor.b64  	%rd5786, %rd5782, %rd5732;
	xor.b64  	%rd5787, %rd5782, %rd5747;
	mov.b64 	{%r4545, %r4546}, %rd5772;
	shf.l.wrap.b32 	%r4547, %r4545, %r4546, 1;
	shf.l.wrap.b32 	%r4548, %r4546, %r4545, 1;
	mov.b64 	%rd5788, {%r4548, %r4547};
	xor.b64  	%rd5789, %rd5788, %rd5764;
	xor.b64  	%rd5790, %rd5789, %rd5690;
	xor.b64  	%rd5791, %rd5789, %rd5705;
	xor.b64  	%rd5792, %rd5789, %rd5720;
	xor.b64  	%rd5793, %rd5789, %rd5735;
	xor.b64  	%rd5794, %rd5789, %rd5750;
	mov.b64 	{%r4549, %r4550}, %rd5776;
	shf.l.wrap.b32 	%r4551, %r4549, %r4550, 1;
	shf.l.wrap.b32 	%r4552, %r4550, %r4549, 1;
	mov.b64 	%rd5795, {%r4552, %r4551};
	xor.b64  	%rd5796, %rd5795, %rd5768;
	xor.b64  	%rd5797, %rd5796, %rd5693;
	xor.b64  	%rd5798, %rd5796, %rd5708;
	xor.b64  	%rd5799, %rd5796, %rd5723;
	xor.b64  	%rd5800, %rd5796, %rd5738;
	xor.b64  	%rd5801, %rd5796, %rd5753;
	mov.b64 	{%r4553, %r4554}, %rd5780;
	shf.l.wrap.b32 	%r4555, %r4553, %r4554, 1;
	shf.l.wrap.b32 	%r4556, %r4554, %r4553, 1;
	mov.b64 	%rd5802, {%r4556, %r4555};
	xor.b64  	%rd5803, %rd5802, %rd5772;
	xor.b64  	%rd5804, %rd5803, %rd5696;
	xor.b64  	%rd5805, %rd5803, %rd5711;
	xor.b64  	%rd5806, %rd5803, %rd5726;
	xor.b64  	%rd5807, %rd5803, %rd5741;
	xor.b64  	%rd5808, %rd5803, %rd5756;
	mov.b64 	{%r4557, %r4558}, %rd5764;
	shf.l.wrap.b32 	%r4559, %r4557, %r4558, 1;
	shf.l.wrap.b32 	%r4560, %r4558, %r4557, 1;
	mov.b64 	%rd5809, {%r4560, %r4559};
	xor.b64  	%rd5810, %rd5809, %rd5776;
	xor.b64  	%rd5811, %rd5810, %rd5699;
	xor.b64  	%rd5812, %rd5810, %rd5714;
	xor.b64  	%rd5813, %rd5810, %rd5729;
	xor.b64  	%rd5814, %rd5810, %rd5744;
	xor.b64  	%rd5815, %rd5810, %rd5759;
	mov.b64 	{%r4561, %r4562}, %rd5790;
	shf.l.wrap.b32 	%r4563, %r4561, %r4562, 1;
	shf.l.wrap.b32 	%r4564, %r4562, %r4561, 1;
	mov.b64 	%rd5816, {%r4564, %r4563};
	mov.b64 	{%r4565, %r4566}, %rd5785;
	shf.l.wrap.b32 	%r4567, %r4565, %r4566, 3;
	shf.l.wrap.b32 	%r4568, %r4566, %r4565, 3;
	mov.b64 	%rd5817, {%r4568, %r4567};
	mov.b64 	{%r4569, %r4570}, %rd5798;
	shf.l.wrap.b32 	%r4571, %r4569, %r4570, 6;
	shf.l.wrap.b32 	%r4572, %r4570, %r4569, 6;
	mov.b64 	%rd5818, {%r4572, %r4571};
	mov.b64 	{%r4573, %r4574}, %rd5792;
	shf.l.wrap.b32 	%r4575, %r4573, %r4574, 10;
	shf.l.wrap.b32 	%r4576, %r4574, %r4573, 10;
	mov.b64 	%rd5819, {%r4576, %r4575};
	mov.b64 	{%r4577, %r4578}, %rd5800;
	shf.l.wrap.b32 	%r4579, %r4577, %r4578, 15;
	shf.l.wrap.b32 	%r4580, %r4578, %r4577, 15;
	mov.b64 	%rd5820, {%r4580, %r4579};
	mov.b64 	{%r4581, %r4582}, %rd5807;
	shf.l.wrap.b32 	%r4583, %r4581, %r4582, 21;
	shf.l.wrap.b32 	%r4584, %r4582, %r4581, 21;
	mov.b64 	%rd5821, {%r4584, %r4583};
	mov.b64 	{%r4585, %r4586}, %rd5804;
	shf.l.wrap.b32 	%r4587, %r4585, %r4586, 28;
	shf.l.wrap.b32 	%r4588, %r4586, %r4585, 28;
	mov.b64 	%rd5822, {%r4588, %r4587};
	mov.b64 	{%r4589, %r4590}, %rd5784;
	shf.l.wrap.b32 	%r4591, %r4590, %r4589, 4;
	shf.l.wrap.b32 	%r4592, %r4589, %r4590, 4;
	mov.b64 	%rd5823, {%r4592, %r4591};
	mov.b64 	{%r4593, %r4594}, %rd5793;
	shf.l.wrap.b32 	%r4595, %r4594, %r4593, 13;
	shf.l.wrap.b32 	%r4596, %r4593, %r4594, 13;
	mov.b64 	%rd5824, {%r4596, %r4595};
	mov.b64 	{%r4597, %r4598}, %rd5805;
	shf.l.wrap.b32 	%r4599, %r4598, %r4597, 23;
	shf.l.wrap.b32 	%r4600, %r4597, %r4598, 23;
	mov.b64 	%rd5825, {%r4600, %r4599};
	mov.b64 	{%r4601, %r4602}, %rd5794;
	shf.l.wrap.b32 	%r4603, %r4601, %r4602, 2;
	shf.l.wrap.b32 	%r4604, %r4602, %r4601, 2;
	mov.b64 	%rd5826, {%r4604, %r4603};
	mov.b64 	{%r4605, %r4606}, %rd5815;
	shf.l.wrap.b32 	%r4607, %r4605, %r4606, 14;
	shf.l.wrap.b32 	%r4608, %r4606, %r4605, 14;
	mov.b64 	%rd5827, {%r4608, %r4607};
	mov.b64 	{%r4609, %r4610}, %rd5811;
	shf.l.wrap.b32 	%r4611, %r4609, %r4610, 27;
	shf.l.wrap.b32 	%r4612, %r4610, %r4609, 27;
	mov.b64 	%rd5828, {%r4612, %r4611};
	mov.b64 	{%r4613, %r4614}, %rd5786;
	shf.l.wrap.b32 	%r4615, %r4614, %r4613, 9;
	shf.l.wrap.b32 	%r4616, %r4613, %r4614, 9;
	mov.b64 	%rd5829, {%r4616, %r4615};
	mov.b64 	{%r4617, %r4618}, %rd5808;
	shf.l.wrap.b32 	%r4619, %r4618, %r4617, 24;
	shf.l.wrap.b32 	%r4620, %r4617, %r4618, 24;
	mov.b64 	%rd5830, {%r4620, %r4619};
	mov.b64 	{%r4621, %r4622}, %rd5814;
	shf.l.wrap.b32 	%r4623, %r4621, %r4622, 8;
	shf.l.wrap.b32 	%r4624, %r4622, %r4621, 8;
	mov.b64 	%rd5831, {%r4624, %r4623};
	mov.b64 	{%r4625, %r4626}, %rd5806;
	shf.l.wrap.b32 	%r4627, %r4625, %r4626, 25;
	shf.l.wrap.b32 	%r4628, %r4626, %r4625, 25;
	mov.b64 	%rd5832, {%r4628, %r4627};
	mov.b64 	{%r4629, %r4630}, %rd5799;
	shf.l.wrap.b32 	%r4631, %r4630, %r4629, 11;
	shf.l.wrap.b32 	%r4632, %r4629, %r4630, 11;
	mov.b64 	%rd5833, {%r4632, %r4631};
	mov.b64 	{%r4633, %r4634}, %rd5797;
	shf.l.wrap.b32 	%r4635, %r4634, %r4633, 30;
	shf.l.wrap.b32 	%r4636, %r4633, %r4634, 30;
	mov.b64 	%rd5834, {%r4636, %r4635};
	mov.b64 	{%r4637, %r4638}, %rd5787;
	shf.l.wrap.b32 	%r4639, %r4637, %r4638, 18;
	shf.l.wrap.b32 	%r4640, %r4638, %r4637, 18;
	mov.b64 	%rd5835, {%r4640, %r4639};
	mov.b64 	{%r4641, %r4642}, %rd5813;
	shf.l.wrap.b32 	%r4643, %r4642, %r4641, 7;
	shf.l.wrap.b32 	%r4644, %r4641, %r4642, 7;
	mov.b64 	%rd5836, {%r4644, %r4643};
	mov.b64 	{%r4645, %r4646}, %rd5801;
	shf.l.wrap.b32 	%r4647, %r4646, %r4645, 29;
	shf.l.wrap.b32 	%r4648, %r4645, %r4646, 29;
	mov.b64 	%rd5837, {%r4648, %r4647};
	mov.b64 	{%r4649, %r4650}, %rd5812;
	shf.l.wrap.b32 	%r4651, %r4649, %r4650, 20;
	shf.l.wrap.b32 	%r4652, %r4650, %r4649, 20;
	mov.b64 	%rd5838, {%r4652, %r4651};
	mov.b64 	{%r4653, %r4654}, %rd5791;
	shf.l.wrap.b32 	%r4655, %r4654, %r4653, 12;
	shf.l.wrap.b32 	%r4656, %r4653, %r4654, 12;
	mov.b64 	%rd5839, {%r4656, %r4655};
	not.b64 	%rd5840, %rd5839;
	and.b64  	%rd5841, %rd5833, %rd5840;
	xor.b64  	%rd5842, %rd5783, %rd5841;
	not.b64 	%rd5843, %rd5833;
	and.b64  	%rd5844, %rd5821, %rd5843;
	xor.b64  	%rd5845, %rd5839, %rd5844;
	not.b64 	%rd5846, %rd5821;
	and.b64  	%rd5847, %rd5827, %rd5846;
	xor.b64  	%rd5848, %rd5833, %rd5847;
	not.b64 	%rd5849, %rd5827;
	and.b64  	%rd5850, %rd5783, %rd5849;
	xor.b64  	%rd5851, %rd5821, %rd5850;
	not.b64 	%rd5852, %rd5783;
	and.b64  	%rd5853, %rd5839, %rd5852;
	xor.b64  	%rd5854, %rd5827, %rd5853;
	not.b64 	%rd5855, %rd5838;
	and.b64  	%rd5856, %rd5817, %rd5855;
	xor.b64  	%rd5857, %rd5822, %rd5856;
	not.b64 	%rd5858, %rd5817;
	and.b64  	%rd5859, %rd5824, %rd5858;
	xor.b64  	%rd5860, %rd5838, %rd5859;
	not.b64 	%rd5861, %rd5824;
	and.b64  	%rd5862, %rd5837, %rd5861;
	xor.b64  	%rd5863, %rd5817, %rd5862;
	not.b64 	%rd5864, %rd5837;
	and.b64  	%rd5865, %rd5822, %rd5864;
	xor.b64  	%rd5866, %rd5824, %rd5865;
	not.b64 	%rd5867, %rd5822;
	and.b64  	%rd5868, %rd5838, %rd5867;
	xor.b64  	%rd5869, %rd5837, %rd5868;
	not.b64 	%rd5870, %rd5818;
	and.b64  	%rd5871, %rd5832, %rd5870;
	xor.b64  	%rd5872, %rd5816, %rd5871;
	not.b64 	%rd5873, %rd5832;
	and.b64  	%rd5874, %rd5831, %rd5873;
	xor.b64  	%rd5875, %rd5818, %rd5874;
	not.b64 	%rd5876, %rd5831;
	and.b64  	%rd5877, %rd5835, %rd5876;
	xor.b64  	%rd5878, %rd5832, %rd5877;
	not.b64 	%rd5879, %rd5835;
	and.b64  	%rd5880, %rd5816, %rd5879;
	xor.b64  	%rd5881, %rd5831, %rd5880;
	not.b64 	%rd5882, %rd5816;
	and.b64  	%rd5883, %rd5818, %rd5882;
	xor.b64  	%rd5884, %rd5835, %rd5883;
	not.b64 	%rd5885, %rd5823;
	and.b64  	%rd5886, %rd5819, %rd5885;
	xor.b64  	%rd5887, %rd5828, %rd5886;
	not.b64 	%rd5888, %rd5819;
	and.b64  	%rd5889, %rd5820, %rd5888;
	xor.b64  	%rd5890, %rd5823, %rd5889;
	not.b64 	%rd5891, %rd5820;
	and.b64  	%rd5892, %rd5830, %rd5891;
	xor.b64  	%rd5893, %rd5819, %rd5892;
	not.b64 	%rd5894, %rd5830;
	and.b64  	%rd5895, %rd5828, %rd5894;
	xor.b64  	%rd5896, %rd5820, %rd5895;
	not.b64 	%rd5897, %rd5828;
	and.b64  	%rd5898, %rd5823, %rd5897;
	xor.b64  	%rd5899, %rd5830, %rd5898;
	not.b64 	%rd5900, %rd5825;
	and.b64  	%rd5901, %rd5836, %rd5900;
	xor.b64  	%rd5902, %rd5834, %rd5901;
	not.b64 	%rd5903, %rd5836;
	and.b64  	%rd5904, %rd5829, %rd5903;
	xor.b64  	%rd5905, %rd5825, %rd5904;
	not.b64 	%rd5906, %rd5829;
	and.b64  	%rd5907, %rd5826, %rd5906;
	xor.b64  	%rd5908, %rd5836, %rd5907;
	not.b64 	%rd5909, %rd5826;
	and.b64  	%rd5910, %rd5834, %rd5909;
	xor.b64  	%rd5911, %rd5829, %rd5910;
	not.b64 	%rd5912, %rd5834;
	and.b64  	%rd5913, %rd5825, %rd5912;
	xor.b64  	%rd5914, %rd5826, %rd5913;
	xor.b64  	%rd5915, %rd5842, -9223372036854775669;
	xor.b64  	%rd5916, %rd5857, %rd5915;
	xor.b64  	%rd5917, %rd5916, %rd5872;
	xor.b64  	%rd5918, %rd5917, %rd5887;
	xor.b64  	%rd5919, %rd5918, %rd5902;
	xor.b64  	%rd5920, %rd5860, %rd5845;
	xor.b64  	%rd5921, %rd5920, %rd5875;
	xor.b64  	%rd5922, %rd5921, %rd5890;
	xor.b64  	%rd5923, %rd5922, %rd5905;
	xor.b64  	%rd5924, %rd5863, %rd5848;
	xor.b64  	%rd5925, %rd5924, %rd5878;
	xor.b64  	%rd5926, %rd5925, %rd5893;
	xor.b64  	%rd5927, %rd5926, %rd5908;
	xor.b64  	%rd5928, %rd5866, %rd5851;
	xor.b64  	%rd5929, %rd5928, %rd5881;
	xor.b64  	%rd5930, %rd5929, %rd5896;
	xor.b64  	%rd5931, %rd5930, %rd5911;
	xor.b64  	%rd5932, %rd5869, %rd5854;
	xor.b64  	%rd5933, %rd5932, %rd5884;
	xor.b64  	%rd5934, %rd5933, %rd5899;
	xor.b64  	%rd5935, %rd5934, %rd5914;
	mov.b64 	{%r4657, %r4658}, %rd5923;
	shf.l.wrap.b32 	%r4659, %r4657, %r4658, 1;
	shf.l.wrap.b32 	%r4660, %r4658, %r4657, 1;
	mov.b64 	%rd5936, {%r4660, %r4659};
	xor.b64  	%rd5937, %rd5936, %rd5935;
	xor.b64  	%rd5938, %rd5937, %rd5915;
	xor.b64  	%rd5939, %rd5937, %rd5857;
	xor.b64  	%rd5940, %rd5937, %rd5872;
	xor.b64  	%rd5941, %rd5937, %rd5887;
	xor.b64  	%rd5942, %rd5937, %rd5902;
	mov.b64 	{%r4661, %r4662}, %rd5927;
	shf.l.wrap.b32 	%r4663, %r4661, %r4662, 1;
	shf.l.wrap.b32 	%r4664, %r4662, %r4661, 1;
	mov.b64 	%rd5943, {%r4664, %r4663};
	xor.b64  	%rd5944, %rd5943, %rd5919;
	xor.b64  	%rd5945, %rd5944, %rd5845;
	xor.b64  	%rd5946, %rd5944, %rd5860;
	xor.b64  	%rd5947, %rd5944, %rd5875;
	xor.b64  	%rd5948, %rd5944, %rd5890;
	xor.b64  	%rd5949, %rd5944, %rd5905;
	mov.b64 	{%r4665, %r4666}, %rd5931;
	shf.l.wrap.b32 	%r4667, %r4665, %r4666, 1;
	shf.l.wrap.b32 	%r4668, %r4666, %r4665, 1;
	mov.b64 	%rd5950, {%r4668, %r4667};
	xor.b64  	%rd5951, %rd5950, %rd5923;
	xor.b64  	%rd5952, %rd5951, %rd5848;
	xor.b64  	%rd5953, %rd5951, %rd5863;
	xor.b64  	%rd5954, %rd5951, %rd5878;
	xor.b64  	%rd5955, %rd5951, %rd5893;
	xor.b64  	%rd5956, %rd5951, %rd5908;
	mov.b64 	{%r4669, %r4670}, %rd5935;
	shf.l.wrap.b32 	%r4671, %r4669, %r4670, 1;
	shf.l.wrap.b32 	%r4672, %r4670, %r4669, 1;
	mov.b64 	%rd5957, {%r4672, %r4671};
	xor.b64  	%rd5958, %rd5957, %rd5927;
	xor.b64  	%rd5959, %rd5958, %rd5851;
	xor.b64  	%rd5960, %rd5958, %rd5866;
	xor.b64  	%rd5961, %rd5958, %rd5881;
	xor.b64  	%rd5962, %rd5958, %rd5896;
	xor.b64  	%rd5963, %rd5958, %rd5911;
	mov.b64 	{%r4673, %r4674}, %rd5919;
	shf.l.wrap.b32 	%r4675, %r4673, %r4674, 1;
	shf.l.wrap.b32 	%r4676, %r4674, %r4673, 1;
	mov.b64 	%rd5964, {%r4676, %r4675};
	xor.b64  	%rd5965, %rd5964, %rd5931;
	xor.b64  	%rd5966, %rd5965, %rd5854;
	xor.b64  	%rd5967, %rd5965, %rd5869;
	xor.b64  	%rd5968, %rd5965, %rd5884;
	xor.b64  	%rd5969, %rd5965, %rd5899;
	xor.b64  	%rd5970, %rd5965, %rd5914;
	mov.b64 	{%r4677, %r4678}, %rd5945;
	shf.l.wrap.b32 	%r4679, %r4677, %r4678, 1;
	shf.l.wrap.b32 	%r4680, %r4678, %r4677, 1;
	mov.b64 	%rd5971, {%r4680, %r4679};
	mov.b64 	{%r4681, %r4682}, %rd5940;
	shf.l.wrap.b32 	%r4683, %r4681, %r4682, 3;
	shf.l.wrap.b32 	%r4684, %r4682, %r4681, 3;
	mov.b64 	%rd5972, {%r4684, %r4683};
	mov.b64 	{%r4685, %r4686}, %rd5953;
	shf.l.wrap.b32 	%r4687, %r4685, %r4686, 6;
	shf.l.wrap.b32 	%r4688, %r4686, %r4685, 6;
	mov.b64 	%rd5973, {%r4688, %r4687};
	mov.b64 	{%r4689, %r4690}, %rd5947;
	shf.l.wrap.b32 	%r4691, %r4689, %r4690, 10;
	shf.l.wrap.b32 	%r4692, %r4690, %r4689, 10;
	mov.b64 	%rd5974, {%r4692, %r4691};
	mov.b64 	{%r4693, %r4694}, %rd5955;
	shf.l.wrap.b32 	%r4695, %r4693, %r4694, 15;
	shf.l.wrap.b32 	%r4696, %r4694, %r4693, 15;
	mov.b64 	%rd5975, {%r4696, %r4695};
	mov.b64 	{%r4697, %r4698}, %rd5962;
	shf.l.wrap.b32 	%r4699, %r4697, %r4698, 21;
	shf.l.wrap.b32 	%r4700, %r4698, %r4697, 21;
	mov.b64 	%rd5976, {%r4700, %r4699};
	mov.b64 	{%r4701, %r4702}, %rd5959;
	shf.l.wrap.b32 	%r4703, %r4701, %r4702, 28;
	shf.l.wrap.b32 	%r4704, %r4702, %r4701, 28;
	mov.b64 	%rd5977, {%r4704, %r4703};
	mov.b64 	{%r4705, %r4706}, %rd5939;
	shf.l.wrap.b32 	%r4707, %r4706, %r4705, 4;
	shf.l.wrap.b32 	%r4708, %r4705, %r4706, 4;
	mov.b64 	%rd5978, {%r4708, %r4707};
	mov.b64 	{%r4709, %r4710}, %rd5948;
	shf.l.wrap.b32 	%r4711, %r4710, %r4709, 13;
	shf.l.wrap.b32 	%r4712, %r4709, %r4710, 13;
	mov.b64 	%rd5979, {%r4712, %r4711};
	mov.b64 	{%r4713, %r4714}, %rd5960;
	shf.l.wrap.b32 	%r4715, %r4714, %r4713, 23;
	shf.l.wrap.b32 	%r4716, %r4713, %r4714, 23;
	mov.b64 	%rd5980, {%r4716, %r4715};
	mov.b64 	{%r4717, %r4718}, %rd5949;
	shf.l.wrap.b32 	%r4719, %r4717, %r4718, 2;
	shf.l.wrap.b32 	%r4720, %r4718, %r4717, 2;
	mov.b64 	%rd5981, {%r4720, %r4719};
	mov.b64 	{%r4721, %r4722}, %rd5970;
	shf.l.wrap.b32 	%r4723, %r4721, %r4722, 14;
	shf.l.wrap.b32 	%r4724, %r4722, %r4721, 14;
	mov.b64 	%rd5982, {%r4724, %r4723};
	mov.b64 	{%r4725, %r4726}, %rd5966;
	shf.l.wrap.b32 	%r4727, %r4725, %r4726, 27;
	shf.l.wrap.b32 	%r4728, %r4726, %r4725, 27;
	mov.b64 	%rd5983, {%r4728, %r4727};
	mov.b64 	{%r4729, %r4730}, %rd5941;
	shf.l.wrap.b32 	%r4731, %r4730, %r4729, 9;
	shf.l.wrap.b32 	%r4732, %r4729, %r4730, 9;
	mov.b64 	%rd5984, {%r4732, %r4731};
	mov.b64 	{%r4733, %r4734}, %rd5963;
	shf.l.wrap.b32 	%r4735, %r4734, %r4733, 24;
	shf.l.wrap.b32 	%r4736, %r4733, %r4734, 24;
	mov.b64 	%rd5985, {%r4736, %r4735};
	mov.b64 	{%r4737, %r4738}, %rd5969;
	shf.l.wrap.b32 	%r4739, %r4737, %r4738, 8;
	shf.l.wrap.b32 	%r4740, %r4738, %r4737, 8;
	mov.b64 	%rd5986, {%r4740, %r4739};
	mov.b64 	{%r4741, %r4742}, %rd5961;
	shf.l.wrap.b32 	%r4743, %r4741, %r4742, 25;
	shf.l.wrap.b32 	%r4744, %r4742, %r4741, 25;
	mov.b64 	%rd5987, {%r4744, %r4743};
	mov.b64 	{%r4745, %r4746}, %rd5954;
	shf.l.wrap.b32 	%r4747, %r4746, %r4745, 11;
	shf.l.wrap.b32 	%r4748, %r4745, %r4746, 11;
	mov.b64 	%rd5988, {%r4748, %r4747};
	mov.b64 	{%r4749, %r4750}, %rd5952;
	shf.l.wrap.b32 	%r4751, %r4750, %r4749, 30;
	shf.l.wrap.b32 	%r4752, %r4749, %r4750, 30;
	mov.b64 	%rd5989, {%r4752, %r4751};
	mov.b64 	{%r4753, %r4754}, %rd5942;
	shf.l.wrap.b32 	%r4755, %r4753, %r4754, 18;
	shf.l.wrap.b32 	%r4756, %r4754, %r4753, 18;
	mov.b64 	%rd5990, {%r4756, %r4755};
	mov.b64 	{%r4757, %r4758}, %rd5968;
	shf.l.wrap.b32 	%r4759, %r4758, %r4757, 7;
	shf.l.wrap.b32 	%r4760, %r4757, %r4758, 7;
	mov.b64 	%rd5991, {%r4760, %r4759};
	mov.b64 	{%r4761, %r4762}, %rd5956;
	shf.l.wrap.b32 	%r4763, %r4762, %r4761, 29;
	shf.l.wrap.b32 	%r4764, %r4761, %r4762, 29;
	mov.b64 	%rd5992, {%r4764, %r4763};
	mov.b64 	{%r4765, %r4766}, %rd5967;
	shf.l.wrap.b32 	%r4767, %r4765, %r4766, 20;
	shf.l.wrap.b32 	%r4768, %r4766, %r4765, 20;
	mov.b64 	%rd5993, {%r4768, %r4767};
	mov.b64 	{%r4769, %r4770}, %rd5946;
	shf.l.wrap.b32 	%r4771, %r4770, %r4769, 12;
	shf.l.wrap.b32 	%r4772, %r4769, %r4770, 12;
	mov.b64 	%rd5994, {%r4772, %r4771};
	not.b64 	%rd5995, %rd5994;
	and.b64  	%rd5996, %rd5988, %rd5995;
	xor.b64  	%rd5997, %rd5938, %rd5996;
	not.b64 	%rd5998, %rd5988;
	and.b64  	%rd5999, %rd5976, %rd5998;
	xor.b64  	%rd6000, %rd5994, %rd5999;
	not.b64 	%rd6001, %rd5976;
	and.b64  	%rd6002, %rd5982, %rd6001;
	xor.b64  	%rd6003, %rd5988, %rd6002;
	not.b64 	%rd6004, %rd5982;
	and.b64  	%rd6005, %rd5938, %rd6004;
	xor.b64  	%rd6006, %rd5976, %rd6005;
	not.b64 	%rd6007, %rd5938;
	and.b64  	%rd6008, %rd5994, %rd6007;
	xor.b64  	%rd6009, %rd5982, %rd6008;
	not.b64 	%rd6010, %rd5993;
	and.b64  	%rd6011, %rd5972, %rd6010;
	xor.b64  	%rd6012, %rd5977, %rd6011;
	not.b64 	%rd6013, %rd5972;
	and.b64  	%rd6014, %rd5979, %rd6013;
	xor.b64  	%rd6015, %rd5993, %rd6014;
	not.b64 	%rd6016, %rd5979;
	and.b64  	%rd6017, %rd5992, %rd6016;
	xor.b64  	%rd6018, %rd5972, %rd6017;
	not.b64 	%rd6019, %rd5992;
	and.b64  	%rd6020, %rd5977, %rd6019;
	xor.b64  	%rd6021, %rd5979, %rd6020;
	not.b64 	%rd6022, %rd5977;
	and.b64  	%rd6023, %rd5993, %rd6022;
	xor.b64  	%rd6024, %rd5992, %rd6023;
	not.b64 	%rd6025, %rd5973;
	and.b64  	%rd6026, %rd5987, %rd6025;
	xor.b64  	%rd6027, %rd5971, %rd6026;
	not.b64 	%rd6028, %rd5987;
	and.b64  	%rd6029, %rd5986, %rd6028;
	xor.b64  	%rd6030, %rd5973, %rd6029;
	not.b64 	%rd6031, %rd5986;
	and.b64  	%rd6032, %rd5990, %rd6031;
	xor.b64  	%rd6033, %rd5987, %rd6032;
	not.b64 	%rd6034, %rd5990;
	and.b64  	%rd6035, %rd5971, %rd6034;
	xor.b64  	%rd6036, %rd5986, %rd6035;
	not.b64 	%rd6037, %rd5971;
	and.b64  	%rd6038, %rd5973, %rd6037;
	xor.b64  	%rd6039, %rd5990, %rd6038;
	not.b64 	%rd6040, %rd5978;
	and.b64  	%rd6041, %rd5974, %rd6040;
	xor.b64  	%rd6042, %rd5983, %rd6041;
	not.b64 	%rd6043, %rd5974;
	and.b64  	%rd6044, %rd5975, %rd6043;
	xor.b64  	%rd6045, %rd5978, %rd6044;
	not.b64 	%rd6046, %rd5975;
	and.b64  	%rd6047, %rd5985, %rd6046;
	xor.b64  	%rd6048, %rd5974, %rd6047;
	not.b64 	%rd6049, %rd5985;
	and.b64  	%rd6050, %rd5983, %rd6049;
	xor.b64  	%rd6051, %rd5975, %rd6050;
	not.b64 	%rd6052, %rd5983;
	and.b64  	%rd6053, %rd5978, %rd6052;
	xor.b64  	%rd6054, %rd5985, %rd6053;
	not.b64 	%rd6055, %rd5980;
	and.b64  	%rd6056, %rd5991, %rd6055;
	xor.b64  	%rd6057, %rd5989, %rd6056;
	not.b64 	%rd6058, %rd5991;
	and.b64  	%rd6059, %rd5984, %rd6058;
	xor.b64  	%rd6060, %rd5980, %rd6059;
	not.b64 	%rd6061, %rd5984;
	and.b64  	%rd6062, %rd5981, %rd6061;
	xor.b64  	%rd6063, %rd5991, %rd6062;
	not.b64 	%rd6064, %rd5981;
	and.b64  	%rd6065, %rd5989, %rd6064;
	xor.b64  	%rd6066, %rd5984, %rd6065;
	not.b64 	%rd6067, %rd5989;
	and.b64  	%rd6068, %rd5980, %rd6067;
	xor.b64  	%rd6069, %rd5981, %rd6068;
	xor.b64  	%rd6070, %rd5997, -9223372036854742903;
	xor.b64  	%rd6071, %rd6012, %rd6070;
	xor.b64  	%rd6072, %rd6071, %rd6027;
	xor.b64  	%rd6073, %rd6072, %rd6042;
	xor.b64  	%rd6074, %rd6073, %rd6057;
	xor.b64  	%rd6075, %rd6015, %rd6000;
	xor.b64  	%rd6076, %rd6075, %rd6030;
	xor.b64  	%rd6077, %rd6076, %rd6045;
	xor.b64  	%rd6078, %rd6077, %rd6060;
	xor.b64  	%rd6079, %rd6018, %rd6003;
	xor.b64  	%rd6080, %rd6079, %rd6033;
	xor.b64  	%rd6081, %rd6080, %rd6048;
	xor.b64  	%rd6082, %rd6081, %rd6063;
	xor.b64  	%rd6083, %rd6021, %rd6006;
	xor.b64  	%rd6084, %rd6083, %rd6036;
	xor.b64  	%rd6085, %rd6084, %rd6051;
	xor.b64  	%rd6086, %rd6085, %rd6066;
	xor.b64  	%rd6087, %rd6024, %rd6009;
	xor.b64  	%rd6088, %rd6087, %rd6039;
	xor.b64  	%rd6089, %rd6088, %rd6054;
	xor.b64  	%rd6090, %rd6089, %rd6069;
	mov.b64 	{%r4773, %r4774}, %rd6078;
	shf.l.wrap.b32 	%r4775, %r4773, %r4774, 1;
	shf.l.wrap.b32 	%r4776, %r4774, %r4773, 1;
	mov.b64 	%rd6091, {%r4776, %r4775};
	xor.b64  	%rd6092, %rd6091, %rd6090;
	xor.b64  	%rd6093, %rd6092, %rd6070;
	xor.b64  	%rd6094, %rd6092, %rd6012;
	xor.b64  	%rd6095, %rd6092, %rd6027;
	xor.b64  	%rd6096, %rd6092, %rd6042;
	xor.b64  	%rd6097, %rd6092, %rd6057;
	mov.b64 	{%r4777, %r4778}, %rd6082;
	shf.l.wrap.b32 	%r4779, %r4777, %r4778, 1;
	shf.l.wrap.b32 	%r4780, %r4778, %r4777, 1;
	mov.b64 	%rd6098, {%r4780, %r4779};
	xor.b64  	%rd6099, %rd6098, %rd6074;
	xor.b64  	%rd6100, %rd6099, %rd6000;
	xor.b64  	%rd6101, %rd6099, %rd6015;
	xor.b64  	%rd6102, %rd6099, %rd6030;
	xor.b64  	%rd6103, %rd6099, %rd6045;
	xor.b64  	%rd6104, %rd6099, %rd6060;
	mov.b64 	{%r4781, %r4782}, %rd6086;
	shf.l.wrap.b32 	%r4783, %r4781, %r4782, 1;
	shf.l.wrap.b32 	%r4784, %r4782, %r4781, 1;
	mov.b64 	%rd6105, {%r4784, %r4783};
	xor.b64  	%rd6106, %rd6105, %rd6078;
	xor.b64  	%rd6107, %rd6106, %rd6003;
	xor.b64  	%rd6108, %rd6106, %rd6018;
	xor.b64  	%rd6109, %rd6106, %rd6033;
	xor.b64  	%rd6110, %rd6106, %rd6048;
	xor.b64  	%rd6111, %rd6106, %rd6063;
	mov.b64 	{%r4785, %r4786}, %rd6090;
	shf.l.wrap.b32 	%r4787, %r4785, %r4786, 1;
	shf.l.wrap.b32 	%r4788, %r4786, %r4785, 1;
	mov.b64 	%rd6112, {%r4788, %r4787};
	xor.b64  	%rd6113, %rd6112, %rd6082;
	xor.b64  	%rd6114, %rd6113, %rd6006;
	xor.b64  	%rd6115, %rd6113, %rd6021;
	xor.b64  	%rd6116, %rd6113, %rd6036;
	xor.b64  	%rd6117, %rd6113, %rd6051;
	xor.b64  	%rd6118, %rd6113, %rd6066;
	mov.b64 	{%r4789, %r4790}, %rd6074;
	shf.l.wrap.b32 	%r4791, %r4789, %r4790, 1;
	shf.l.wrap.b32 	%r4792, %r4790, %r4789, 1;
	mov.b64 	%rd6119, {%r4792, %r4791};
	xor.b64  	%rd6120, %rd6119, %rd6086;
	xor.b64  	%rd6121, %rd6120, %rd6009;
	xor.b64  	%rd6122, %rd6120, %rd6024;
	xor.b64  	%rd6123, %rd6120, %rd6039;
	xor.b64  	%rd6124, %rd6120, %rd6054;
	xor.b64  	%rd6125, %rd6120, %rd6069;
	mov.b64 	{%r4793, %r4794}, %rd6100;
	shf.l.wrap.b32 	%r4795, %r4793, %r4794, 1;
	shf.l.wrap.b32 	%r4796, %r4794, %r4793, 1;
	mov.b64 	%rd6126, {%r4796, %r4795};
	mov.b64 	{%r4797, %r4798}, %rd6095;
	shf.l.wrap.b32 	%r4799, %r4797, %r4798, 3;
	shf.l.wrap.b32 	%r4800, %r4798, %r4797, 3;
	mov.b64 	%rd6127, {%r4800, %r4799};
	mov.b64 	{%r4801, %r4802}, %rd6108;
	shf.l.wrap.b32 	%r4803, %r4801, %r4802, 6;
	shf.l.wrap.b32 	%r4804, %r4802, %r4801, 6;
	mov.b64 	%rd6128, {%r4804, %r4803};
	mov.b64 	{%r4805, %r4806}, %rd6102;
	shf.l.wrap.b32 	%r4807, %r4805, %r4806, 10;
	shf.l.wrap.b32 	%r4808, %r4806, %r4805, 10;
	mov.b64 	%rd6129, {%r4808, %r4807};
	mov.b64 	{%r4809, %r4810}, %rd6110;
	shf.l.wrap.b32 	%r4811, %r4809, %r4810, 15;
	shf.l.wrap.b32 	%r4812, %r4810, %r4809, 15;
	mov.b64 	%rd6130, {%r4812, %r4811};
	mov.b64 	{%r4813, %r4814}, %rd6117;
	shf.l.wrap.b32 	%r4815, %r4813, %r4814, 21;
	shf.l.wrap.b32 	%r4816, %r4814, %r4813, 21;
	mov.b64 	%rd6131, {%r4816, %r4815};
	mov.b64 	{%r4817, %r4818}, %rd6114;
	shf.l.wrap.b32 	%r4819, %r4817, %r4818, 28;
	shf.l.wrap.b32 	%r4820, %r4818, %r4817, 28;
	mov.b64 	%rd6132, {%r4820, %r4819};
	mov.b64 	{%r4821, %r4822}, %rd6094;
	shf.l.wrap.b32 	%r4823, %r4822, %r4821, 4;
	shf.l.wrap.b32 	%r4824, %r4821, %r4822, 4;
	mov.b64 	%rd6133, {%r4824, %r4823};
	mov.b64 	{%r4825, %r4826}, %rd6103;
	shf.l.wrap.b32 	%r4827, %r4826, %r4825, 13;
	shf.l.wrap.b32 	%r4828, %r4825, %r4826, 13;
	mov.b64 	%rd6134, {%r4828, %r4827};
	mov.b64 	{%r4829, %r4830}, %rd6115;
	shf.l.wrap.b32 	%r4831, %r4830, %r4829, 23;
	shf.l.wrap.b32 	%r4832, %r4829, %r4830, 23;
	mov.b64 	%rd6135, {%r4832, %r4831};
	mov.b64 	{%r4833, %r4834}, %rd6104;
	shf.l.wrap.b32 	%r4835, %r4833, %r4834, 2;
	shf.l.wrap.b32 	%r4836, %r4834, %r4833, 2;
	mov.b64 	%rd6136, {%r4836, %r4835};
	mov.b64 	{%r4837, %r4838}, %rd6125;
	shf.l.wrap.b32 	%r4839, %r4837, %r4838, 14;
	shf.l.wrap.b32 	%r4840, %r4838, %r4837, 14;
	mov.b64 	%rd6137, {%r4840, %r4839};
	mov.b64 	{%r4841, %r4842}, %rd6121;
	shf.l.wrap.b32 	%r4843, %r4841, %r4842, 27;
	shf.l.wrap.b32 	%r4844, %r4842, %r4841, 27;
	mov.b64 	%rd6138, {%r4844, %r4843};
	mov.b64 	{%r4845, %r4846}, %rd6096;
	shf.l.wrap.b32 	%r4847, %r4846, %r4845, 9;
	shf.l.wrap.b32 	%r4848, %r4845, %r4846, 9;
	mov.b64 	%rd6139, {%r4848, %r4847};
	mov.b64 	{%r4849, %r4850}, %rd6118;
	shf.l.wrap.b32 	%r4851, %r4850, %r4849, 24;
	shf.l.wrap.b32 	%r4852, %r4849, %r4850, 24;
	mov.b64 	%rd6140, {%r4852, %r4851};
	mov.b64 	{%r4853, %r4854}, %rd6124;
	shf.l.wrap.b32 	%r4855, %r4853, %r4854, 8;
	shf.l.wrap.b32 	%r4856, %r4854, %r4853, 8;
	mov.b64 	%rd6141, {%r4856, %r4855};
	mov.b64 	{%r4857, %r4858}, %rd6116;
	shf.l.wrap.b32 	%r4859, %r4857, %r4858, 25;
	shf.l.wrap.b32 	%r4860, %r4858, %r4857, 25;
	mov.b64 	%rd6142, {%r4860, %r4859};
	mov.b64 	{%r4861, %r4862}, %rd6109;
	shf.l.wrap.b32 	%r4863, %r4862, %r4861, 11;
	shf.l.wrap.b32 	%r4864, %r4861, %r4862, 11;
	mov.b64 	%rd6143, {%r4864, %r4863};
	mov.b64 	{%r4865, %r4866}, %rd6107;
	shf.l.wrap.b32 	%r4867, %r4866, %r4865, 30;
	shf.l.wrap.b32 	%r4868, %r4865, %r4866, 30;
	mov.b64 	%rd6144, {%r4868, %r4867};
	mov.b64 	{%r4869, %r4870}, %rd6097;
	shf.l.wrap.b32 	%r4871, %r4869, %r4870, 18;
	shf.l.wrap.b32 	%r4872, %r4870, %r4869, 18;
	mov.b64 	%rd6145, {%r4872, %r4871};
	mov.b64 	{%r4873, %r4874}, %rd6123;
	shf.l.wrap.b32 	%r4875, %r4874, %r4873, 7;
	shf.l.wrap.b32 	%r4876, %r4873, %r4874, 7;
	mov.b64 	%rd6146, {%r4876, %r4875};
	mov.b64 	{%r4877, %r4878}, %rd6111;
	shf.l.wrap.b32 	%r4879, %r4878, %r4877, 29;
	shf.l.wrap.b32 	%r4880, %r4877, %r4878, 29;
	mov.b64 	%rd6147, {%r4880, %r4879};
	mov.b64 	{%r4881, %r4882}, %rd6122;
	shf.l.wrap.b32 	%r4883, %r4881, %r4882, 20;
	shf.l.wrap.b32 	%r4884, %r4882, %r4881, 20;
	mov.b64 	%rd6148, {%r4884, %r4883};
	mov.b64 	{%r4885, %r4886}, %rd6101;
	shf.l.wrap.b32 	%r4887, %r4886, %r4885, 12;
	shf.l.wrap.b32 	%r4888, %r4885, %r4886, 12;
	mov.b64 	%rd6149, {%r4888, %r4887};
	not.b64 	%rd6150, %rd6149;
	and.b64  	%rd6151, %rd6143, %rd6150;
	xor.b64  	%rd6152, %rd6093, %rd6151;
	not.b64 	%rd6153, %rd6143;
	and.b64  	%rd6154, %rd6131, %rd6153;
	xor.b64  	%rd6155, %rd6149, %rd6154;
	not.b64 	%rd6156, %rd6131;
	and.b64  	%rd6157, %rd6137, %rd6156;
	xor.b64  	%rd6158, %rd6143, %rd6157;
	not.b64 	%rd6159, %rd6137;
	and.b64  	%rd6160, %rd6093, %rd6159;
	xor.b64  	%rd6161, %rd6131, %rd6160;
	not.b64 	%rd6162, %rd6093;
	and.b64  	%rd6163, %rd6149, %rd6162;
	xor.b64  	%rd6164, %rd6137, %rd6163;
	not.b64 	%rd6165, %rd6148;
	and.b64  	%rd6166, %rd6127, %rd6165;
	xor.b64  	%rd6167, %rd6132, %rd6166;
	not.b64 	%rd6168, %rd6127;
	and.b64  	%rd6169, %rd6134, %rd6168;
	xor.b64  	%rd6170, %rd6148, %rd6169;
	not.b64 	%rd6171, %rd6134;
	and.b64  	%rd6172, %rd6147, %rd6171;
	xor.b64  	%rd6173, %rd6127, %rd6172;
	not.b64 	%rd6174, %rd6147;
	and.b64  	%rd6175, %rd6132, %rd6174;
	xor.b64  	%rd6176, %rd6134, %rd6175;
	not.b64 	%rd6177, %rd6132;
	and.b64  	%rd6178, %rd6148, %rd6177;
	xor.b64  	%rd6179, %rd6147, %rd6178;
	not.b64 	%rd6180, %rd6128;
	and.b64  	%rd6181, %rd6142, %rd6180;
	xor.b64  	%rd6182, %rd6126, %rd6181;
	not.b64 	%rd6183, %rd6142;
	and.b64  	%rd6184, %rd6141, %rd6183;
	xor.b64  	%rd6185, %rd6128, %rd6184;
	not.b64 	%rd6186, %rd6141;
	and.b64  	%rd6187, %rd6145, %rd6186;
	xor.b64  	%rd6188, %rd6142, %rd6187;
	not.b64 	%rd6189, %rd6145;
	and.b64  	%rd6190, %rd6126, %rd6189;
	xor.b64  	%rd6191, %rd6141, %rd6190;
	not.b64 	%rd6192, %rd6126;
	and.b64  	%rd6193, %rd6128, %rd6192;
	xor.b64  	%rd6194, %rd6145, %rd6193;
	not.b64 	%rd6195, %rd6133;
	and.b64  	%rd6196, %rd6129, %rd6195;
	xor.b64  	%rd6197, %rd6138, %rd6196;
	not.b64 	%rd6198, %rd6129;
	and.b64  	%rd6199, %rd6130, %rd6198;
	xor.b64  	%rd6200, %rd6133, %rd6199;
	not.b64 	%rd6201, %rd6130;
	and.b64  	%rd6202, %rd6140, %rd6201;
	xor.b64  	%rd6203, %rd6129, %rd6202;
	not.b64 	%rd6204, %rd6140;
	and.b64  	%rd6205, %rd6138, %rd6204;
	xor.b64  	%rd6206, %rd6130, %rd6205;
	not.b64 	%rd6207, %rd6138;
	and.b64  	%rd6208, %rd6133, %rd6207;
	xor.b64  	%rd6209, %rd6140, %rd6208;
	not.b64 	%rd6210, %rd6135;
	and.b64  	%rd6211, %rd6146, %rd6210;
	xor.b64  	%rd6212, %rd6144, %rd6211;
	not.b64 	%rd6213, %rd6146;
	and.b64  	%rd6214, %rd6139, %rd6213;
	xor.b64  	%rd6215, %rd6135, %rd6214;
	not.b64 	%rd6216, %rd6139;
	and.b64  	%rd6217, %rd6136, %rd6216;
	xor.b64  	%rd6218, %rd6146, %rd6217;
	not.b64 	%rd6219, %rd6136;
	and.b64  	%rd6220, %rd6144, %rd6219;
	xor.b64  	%rd6221, %rd6139, %rd6220;
	not.b64 	%rd6222, %rd6144;
	and.b64  	%rd6223, %rd6135, %rd6222;
	xor.b64  	%rd6224, %rd6136, %rd6223;
	xor.b64  	%rd6225, %rd6152, -9223372036854743037;
	xor.b64  	%rd6226, %rd6167, %rd6225;
	xor.b64  	%rd6227, %rd6226, %rd6182;
	xor.b64  	%rd6228, %rd6227, %rd6197;
	xor.b64  	%rd6229, %rd6228, %rd6212;
	xor.b64  	%rd6230, %rd6170, %rd6155;
	xor.b64  	%rd6231, %rd6230, %rd6185;
	xor.b64  	%rd6232, %rd6231, %rd6200;
	xor.b64  	%rd6233, %rd6232, %rd6215;
	xor.b64  	%rd6234, %rd6173, %rd6158;
	xor.b64  	%rd6235, %rd6234, %rd6188;
	xor.b64  	%rd6236, %rd6235, %rd6203;
	xor.b64  	%rd6237, %rd6236, %rd6218;
	xor.b64  	%rd6238, %rd6176, %rd6161;
	xor.b64  	%rd6239, %rd6238, %rd6191;
	xor.b64  	%rd6240, %rd6239, %rd6206;
	xor.b64  	%rd6241, %rd6240, %rd6221;
	xor.b64  	%rd6242, %rd6179, %rd6164;
	xor.b64  	%rd6243, %rd6242, %rd6194;
	xor.b64  	%rd6244, %rd6243, %rd6209;
	xor.b64  	%rd6245, %rd6244, %rd6224;
	mov.b64 	{%r4889, %r4890}, %rd6233;
	shf.l.wrap.b32 	%r4891, %r4889, %r4890, 1;
	shf.l.wrap.b32 	%r4892, %r4890, %r4889, 1;
	mov.b64 	%rd6246, {%r4892, %r4891};
	xor.b64  	%rd6247, %rd6246, %rd6245;
	xor.b64  	%rd6248, %rd6247, %rd6225;
	xor.b64  	%rd6249, %rd6247, %rd6167;
	xor.b64  	%rd6250, %rd6247, %rd6182;
	xor.b64  	%rd6251, %rd6247, %rd6197;
	xor.b64  	%rd6252, %rd6247, %rd6212;
	mov.b64 	{%r4893, %r4894}, %rd6237;
	shf.l.wrap.b32 	%r4895, %r4893, %r4894, 1;
	shf.l.wrap.b32 	%r4896, %r4894, %r4893, 1;
	mov.b64 	%rd6253, {%r4896, %r4895};
	xor.b64  	%rd6254, %rd6253, %rd6229;
	xor.b64  	%rd6255, %rd6254, %rd6155;
	xor.b64  	%rd6256, %rd6254, %rd6170;
	xor.b64  	%rd6257, %rd6254, %rd6185;
	xor.b64  	%rd6258, %rd6254, %rd6200;
	xor.b64  	%rd6259, %rd6254, %rd6215;
	mov.b64 	{%r4897, %r4898}, %rd6241;
	shf.l.wrap.b32 	%r4899, %r4897, %r4898, 1;
	shf.l.wrap.b32 	%r4900, %r4898, %r4897, 1;
	mov.b64 	%rd6260, {%r4900, %r4899};
	xor.b64  	%rd6261, %rd6260, %rd6233;
	xor.b64  	%rd6262, %rd6261, %rd6158;
	xor.b64  	%rd6263, %rd6261, %rd6173;
	xor.b64  	%rd6264, %rd6261, %rd6188;
	xor.b64  	%rd6265, %rd6261, %rd6203;
	xor.b64  	%rd6266, %rd6261, %rd6218;
	mov.b64 	{%r4901, %r4902}, %rd6245;
	shf.l.wrap.b32 	%r4903, %r4901, %r4902, 1;
	shf.l.wrap.b32 	%r4904, %r4902, %r4901, 1;
	mov.b64 	%rd6267, {%r4904, %r4903};
	xor.b64  	%rd6268, %rd6267, %rd6237;
	xor.b64  	%rd6269, %rd6268, %rd6161;
	xor.b64  	%rd6270, %rd6268, %rd6176;
	xor.b64  	%rd6271, %rd6268, %rd6191;
	xor.b64  	%rd6272, %rd6268, %rd6206;
	xor.b64  	%rd6273, %rd6268, %rd6221;
	mov.b64 	{%r4905, %r4906}, %rd6229;
	shf.l.wrap.b32 	%r4907, %r4905, %r4906, 1;
	shf.l.wrap.b32 	%r4908, %r4906, %r4905, 1;
	mov.b64 	%rd6274, {%r4908, %r4907};
	xor.b64  	%rd6275, %rd6274, %rd6241;
	xor.b64  	%rd6276, %rd6275, %rd6164;
	xor.b64  	%rd6277, %rd6275, %rd6179;
	xor.b64  	%rd6278, %rd6275, %rd6194;
	xor.b64  	%rd6279, %rd6275, %rd6209;
	xor.b64  	%rd6280, %rd6275, %rd6224;
	mov.b64 	{%r4909, %r4910}, %rd6255;
	shf.l.wrap.b32 	%r4911, %r4909, %r4910, 1;
	shf.l.wrap.b32 	%r4912, %r4910, %r4909, 1;
	mov.b64 	%rd6281, {%r4912, %r4911};
	mov.b64 	{%r4913, %r4914}, %rd6250;
	shf.l.wrap.b32 	%r4915, %r4913, %r4914, 3;
	shf.l.wrap.b32 	%r4916, %r4914, %r4913, 3;
	mov.b64 	%rd6282, {%r4916, %r4915};
	mov.b64 	{%r4917, %r4918}, %rd6263;
	shf.l.wrap.b32 	%r4919, %r4917, %r4918, 6;
	shf.l.wrap.b32 	%r4920, %r4918, %r4917, 6;
	mov.b64 	%rd6283, {%r4920, %r4919};
	mov.b64 	{%r4921, %r4922}, %rd6257;
	shf.l.wrap.b32 	%r4923, %r4921, %r4922, 10;
	shf.l.wrap.b32 	%r4924, %r4922, %r4921, 10;
	mov.b64 	%rd6284, {%r4924, %r4923};
	mov.b64 	{%r4925, %r4926}, %rd6265;
	shf.l.wrap.b32 	%r4927, %r4925, %r4926, 15;
	shf.l.wrap.b32 	%r4928, %r4926, %r4925, 15;
	mov.b64 	%rd6285, {%r4928, %r4927};
	mov.b64 	{%r4929, %r4930}, %rd6272;
	shf.l.wrap.b32 	%r4931, %r4929, %r4930, 21;
	shf.l.wrap.b32 	%r4932, %r4930, %r4929, 21;
	mov.b64 	%rd6286, {%r4932, %r4931};
	mov.b64 	{%r4933, %r4934}, %rd6269;
	shf.l.wrap.b32 	%r4935, %r4933, %r4934, 28;
	shf.l.wrap.b32 	%r4936, %r4934, %r4933, 28;
	mov.b64 	%rd6287, {%r4936, %r4935};
	mov.b64 	{%r4937, %r4938}, %rd6249;
	shf.l.wrap.b32 	%r4939, %r4938, %r4937, 4;
	shf.l.wrap.b32 	%r4940, %r4937, %r4938, 4;
	mov.b64 	%rd6288, {%r4940, %r4939};
	mov.b64 	{%r4941, %r4942}, %rd6258;
	shf.l.wrap.b32 	%r4943, %r4942, %r4941, 13;
	shf.l.wrap.b32 	%r4944, %r4941, %r4942, 13;
	mov.b64 	%rd6289, {%r4944, %r4943};
	mov.b64 	{%r4945, %r4946}, %rd6270;
	shf.l.wrap.b32 	%r4947, %r4946, %r4945, 23;
	shf.l.wrap.b32 	%r4948, %r4945, %r4946, 23;
	mov.b64 	%rd6290, {%r4948, %r4947};
	mov.b64 	{%r4949, %r4950}, %rd6259;
	shf.l.wrap.b32 	%r4951, %r4949, %r4950, 2;
	shf.l.wrap.b32 	%r4952, %r4950, %r4949, 2;
	mov.b64 	%rd6291, {%r4952, %r4951};
	mov.b64 	{%r4953, %r4954}, %rd6280;
	shf.l.wrap.b32 	%r4955, %r4953, %r4954, 14;
	shf.l.wrap.b32 	%r4956, %r4954, %r4953, 14;
	mov.b64 	%rd6292, {%r4956, %r4955};
	mov.b64 	{%r4957, %r4958}, %rd6276;
	shf.l.wrap.b32 	%r4959, %r4957, %r4958, 27;
	shf.l.wrap.b32 	%r4960, %r4958, %r4957, 27;
	mov.b64 	%rd6293, {%r4960, %r4959};
	mov.b64 	{%r4961, %r4962}, %rd6251;
	shf.l.wrap.b32 	%r4963, %r4962, %r4961, 9;
	shf.l.wrap.b32 	%r4964, %r4961, %r4962, 9;
	mov.b64 	%rd6294, {%r4964, %r4963};
	mov.b64 	{%r4965, %r4966}, %rd6273;
	shf.l.wrap.b32 	%r4967, %r4966, %r4965, 24;
	shf.l.wrap.b32 	%r4968, %r4965, %r4966, 24;
	mov.b64 	%rd6295, {%r4968, %r4967};
	mov.b64 	{%r4969, %r4970}, %rd6279;
	shf.l.wrap.b32 	%r4971, %r4969, %r4970, 8;
	shf.l.wrap.b32 	%r4972, %r4970, %r4969, 8;
	mov.b64 	%rd6296, {%r4972, %r4971};
	mov.b64 	{%r4973, %r4974}, %rd6271;
	shf.l.wrap.b32 	%r4975, %r4973, %r4974, 25;
	shf.l.wrap.b32 	%r4976, %r4974, %r4973, 25;
	mov.b64 	%rd6297, {%r4976, %r4975};
	mov.b64 	{%r4977, %r4978}, %rd6264;
	shf.l.wrap.b32 	%r4979, %r4978, %r4977, 11;
	shf.l.wrap.b32 	%r4980, %r4977, %r4978, 11;
	mov.b64 	%rd6298, {%r4980, %r4979};
	mov.b64 	{%r4981, %r4982}, %rd6262;
	shf.l.wrap.b32 	%r4983, %r4982, %r4981, 30;
	shf.l.wrap.b32 	%r4984, %r4981, %r4982, 30;
	mov.b64 	%rd6299, {%r4984, %r4983};
	mov.b64 	{%r4985, %r4986}, %rd6252;
	shf.l.wrap.b32 	%r4987, %r4985, %r4986, 18;
	shf.l.wrap.b32 	%r4988, %r4986, %r4985, 18;
	mov.b64 	%rd6300, {%r4988, %r4987};
	mov.b64 	{%r4989, %r4990}, %rd6278;
	shf.l.wrap.b32 	%r4991, %r4990, %r4989, 7;
	shf.l.wrap.b32 	%r4992, %r4989, %r4990, 7;
	mov.b64 	%rd6301, {%r4992, %r4991};
	mov.b64 	{%r4993, %r4994}, %rd6266;
	shf.l.wrap.b32 	%r4995, %r4994, %r4993, 29;
	shf.l.wrap.b32 	%r4996, %r4993, %r4994, 29;
	mov.b64 	%rd6302, {%r4996, %r4995};
	mov.b64 	{%r4997, %r4998}, %rd6277;
	shf.l.wrap.b32 	%r4999, %r4997, %r4998, 20;
	shf.l.wrap.b32 	%r5000, %r4998, %r4997, 20;
	mov.b64 	%rd6303, {%r5000, %r4999};
	mov.b64 	{%r5001, %r5002}, %rd6256;
	shf.l.wrap.b32 	%r5003, %r5002, %r5001, 12;
	shf.l.wrap.b32 	%r5004, %r5001, %r5002, 12;
	mov.b64 	%rd6304, {%r5004, %r5003};
	not.b64 	%rd6305, %rd6304;
	and.b64  	%rd6306, %rd6298, %rd6305;
	xor.b64  	%rd6307, %rd6248, %rd6306;
	not.b64 	%rd6308, %rd6298;
	and.b64  	%rd6309, %rd6286, %rd6308;
	xor.b64  	%rd6310, %rd6304, %rd6309;
	not.b64 	%rd6311, %rd6286;
	and.b64  	%rd6312, %rd6292, %rd6311;
	xor.b64  	%rd6313, %rd6298, %rd6312;
	not.b64 	%rd6314, %rd6292;
	and.b64  	%rd6315, %rd6248, %rd6314;
	xor.b64  	%rd6316, %rd6286, %rd6315;
	not.b64 	%rd6317, %rd6248;
	and.b64  	%rd6318, %rd6304, %rd6317;
	xor.b64  	%rd6319, %rd6292, %rd6318;
	not.b64 	%rd6320, %rd6303;
	and.b64  	%rd6321, %rd6282, %rd6320;
	xor.b64  	%rd6322, %rd6287, %rd6321;
	not.b64 	%rd6323, %rd6282;
	and.b64  	%rd6324, %rd6289, %rd6323;
	xor.b64  	%rd6325, %rd6303, %rd6324;
	not.b64 	%rd6326, %rd6289;
	and.b64  	%rd6327, %rd6302, %rd6326;
	xor.b64  	%rd6328, %rd6282, %rd6327;
	not.b64 	%rd6329, %rd6302;
	and.b64  	%rd6330, %rd6287, %rd6329;
	xor.b64  	%rd6331, %rd6289, %rd6330;
	not.b64 	%rd6332, %rd6287;
	and.b64  	%rd6333, %rd6303, %rd6332;
	xor.b64  	%rd6334, %rd6302, %rd6333;
	not.b64 	%rd6335, %rd6283;
	and.b64  	%rd6336, %rd6297, %rd6335;
	xor.b64  	%rd6337, %rd6281, %rd6336;
	not.b64 	%rd6338, %rd6297;
	and.b64  	%rd6339, %rd6296, %rd6338;
	xor.b64  	%rd6340, %rd6283, %rd6339;
	not.b64 	%rd6341, %rd6296;
	and.b64  	%rd6342, %rd6300, %rd6341;
	xor.b64  	%rd6343, %rd6297, %rd6342;
	not.b64 	%rd6344, %rd6300;
	and.b64  	%rd6345, %rd6281, %rd6344;
	xor.b64  	%rd6346, %rd6296, %rd6345;
	not.b64 	%rd6347, %rd6281;
	and.b64  	%rd6348, %rd6283, %rd6347;
	xor.b64  	%rd6349, %rd6300, %rd6348;
	not.b64 	%rd6350, %rd6288;
	and.b64  	%rd6351, %rd6284, %rd6350;
	xor.b64  	%rd6352, %rd6293, %rd6351;
	not.b64 	%rd6353, %rd6284;
	and.b64  	%rd6354, %rd6285, %rd6353;
	xor.b64  	%rd6355, %rd6288, %rd6354;
	not.b64 	%rd6356, %rd6285;
	and.b64  	%rd6357, %rd6295, %rd6356;
	xor.b64  	%rd6358, %rd6284, %rd6357;
	not.b64 	%rd6359, %rd6295;
	and.b64  	%rd6360, %rd6293, %rd6359;
	xor.b64  	%rd6361, %rd6285, %rd6360;
	not.b64 	%rd6362, %rd6293;
	and.b64  	%rd6363, %rd6288, %rd6362;
	xor.b64  	%rd6364, %rd6295, %rd6363;
	not.b64 	%rd6365, %rd6290;
	and.b64  	%rd6366, %rd6301, %rd6365;
	xor.b64  	%rd6367, %rd6299, %rd6366;
	not.b64 	%rd6368, %rd6301;
	and.b64  	%rd6369, %rd6294, %rd6368;
	xor.b64  	%rd6370, %rd6290, %rd6369;
	not.b64 	%rd6371, %rd6294;
	and.b64  	%rd6372, %rd6291, %rd6371;
	xor.b64  	%rd6373, %rd6301, %rd6372;
	not.b64 	%rd6374, %rd6291;
	and.b64  	%rd6375, %rd6299, %rd6374;
	xor.b64  	%rd6376, %rd6294, %rd6375;
	not.b64 	%rd6377, %rd6299;
	and.b64  	%rd6378, %rd6290, %rd6377;
	xor.b64  	%rd6379, %rd6291, %rd6378;
	xor.b64  	%rd6380, %rd6307, -9223372036854743038;
	xor.b64  	%rd6381, %rd6322, %rd6380;
	xor.b64  	%rd6382, %rd6381, %rd6337;
	xor.b64  	%rd6383, %rd6382, %rd6352;
	xor.b64  	%rd6384, %rd6383, %rd6367;
	xor.b64  	%rd6385, %rd6325, %rd6310;
	xor.b64  	%rd6386, %rd6385, %rd6340;
	xor.b64  	%rd6387, %rd6386, %rd6355;
	xor.b64  	%rd6388, %rd6387, %rd6370;
	xor.b64  	%rd6389, %rd6328, %rd6313;
	xor.b64  	%rd6390, %rd6389, %rd6343;
	xor.b64  	%rd6391, %rd6390, %rd6358;
	xor.b64  	%rd6392, %rd6391, %rd6373;
	xor.b64  	%rd6393, %rd6331, %rd6316;
	xor.b64  	%rd6394, %rd6393, %rd6346;
	xor.b64  	%rd6395, %rd6394, %rd6361;
	xor.b64  	%rd6396, %rd6395, %rd6376;
	xor.b64  	%rd6397, %rd6334, %rd6319;
	xor.b64  	%rd6398, %rd6397, %rd6349;
	xor.b64  	%rd6399, %rd6398, %rd6364;
	xor.b64  	%rd6400, %rd6399, %rd6379;
	mov.b64 	{%r5005, %r5006}, %rd6388;
	shf.l.wrap.b32 	%r5007, %r5005, %r5006, 1;
	shf.l.wrap.b32 	%r5008, %r5006, %r5005, 1;
	mov.b64 	%rd6401, {%r5008, %r5007};
	xor.b64  	%rd6402, %rd6401, %rd6400;
	xor.b64  	%rd6403, %rd6402, %rd6380;
	xor.b64  	%rd6404, %rd6402, %rd6322;
	xor.b64  	%rd6405, %rd6402, %rd6337;
	xor.b64  	%rd6406, %rd6402, %rd6352;
	xor.b64  	%rd6407, %rd6402, %rd6367;
	mov.b64 	{%r5009, %r5010}, %rd6392;
	shf.l.wrap.b32 	%r5011, %r5009, %r5010, 1;
	shf.l.wrap.b32 	%r5012, %r5010, %r5009, 1;
	mov.b64 	%rd6408, {%r5012, %r5011};
	xor.b64  	%rd6409, %rd6408, %rd6384;
	xor.b64  	%rd6410, %rd6409, %rd6310;
	xor.b64  	%rd6411, %rd6409, %rd6325;
	xor.b64  	%rd6412, %rd6409, %rd6340;
	xor.b64  	%rd6413, %rd6409, %rd6355;
	xor.b64  	%rd6414, %rd6409, %rd6370;
	mov.b64 	{%r5013, %r5014}, %rd6396;
	shf.l.wrap.b32 	%r5015, %r5013, %r5014, 1;
	shf.l.wrap.b32 	%r5016, %r5014, %r5013, 1;
	mov.b64 	%rd6415, {%r5016, %r5015};
	xor.b64  	%rd6416, %rd6415, %rd6388;
	xor.b64  	%rd6417, %rd6416, %rd6313;
	xor.b64  	%rd6418, %rd6416, %rd6328;
	xor.b64  	%rd6419, %rd6416, %rd6343;
	xor.b64  	%rd6420, %rd6416, %rd6358;
	xor.b64  	%rd6421, %rd6416, %rd6373;
	mov.b64 	{%r5017, %r5018}, %rd6400;
	shf.l.wrap.b32 	%r5019, %r5017, %r5018, 1;
	shf.l.wrap.b32 	%r5020, %r5018, %r5017, 1;
	mov.b64 	%rd6422, {%r5020, %r5019};
	xor.b64  	%rd6423, %rd6422, %rd6392;
	xor.b64  	%rd6424, %rd6423, %rd6316;
	xor.b64  	%rd6425, %rd6423, %rd6331;
	xor.b64  	%rd6426, %rd6423, %rd6346;
	xor.b64  	%rd6427, %rd6423, %rd6361;
	xor.b64  	%rd6428, %rd6423, %rd6376;
	mov.b64 	{%r5021, %r5022}, %rd6384;
	shf.l.wrap.b32 	%r5023, %r5021, %r5022, 1;
	shf.l.wrap.b32 	%r5024, %r5022, %r5021, 1;
	mov.b64 	%rd6429, {%r5024, %r5023};
	xor.b64  	%rd6430, %rd6429, %rd6396;
	xor.b64  	%rd6431, %rd6430, %rd6319;
	xor.b64  	%rd6432, %rd6430, %rd6334;
	xor.b64  	%rd6433, %rd6430, %rd6349;
	xor.b64  	%rd6434, %rd6430, %rd6364;
	xor.b64  	%rd6435, %rd6430, %rd6379;
	mov.b64 	{%r5025, %r5026}, %rd6410;
	shf.l.wrap.b32 	%r5027, %r5025, %r5026, 1;
	shf.l.wrap.b32 	%r5028, %r5026, %r5025, 1;
	mov.b64 	%rd6436, {%r5028, %r5027};
	mov.b64 	{%r5029, %r5030}, %rd6405;
	shf.l.wrap.b32 	%r5031, %r5029, %r5030, 3;
	shf.l.wrap.b32 	%r5032, %r5030, %r5029, 3;
	mov.b64 	%rd6437, {%r5032, %r5031};
	mov.b64 	{%r5033, %r5034}, %rd6418;
	shf.l.wrap.b32 	%r5035, %r5033, %r5034, 6;
	shf.l.wrap.b32 	%r5036, %r5034, %r5033, 6;
	mov.b64 	%rd6438, {%r5036, %r5035};
	mov.b64 	{%r5037, %r5038}, %rd6412;
	shf.l.wrap.b32 	%r5039, %r5037, %r5038, 10;
	shf.l.wrap.b32 	%r5040, %r5038, %r5037, 10;
	mov.b64 	%rd6439, {%r5040, %r5039};
	mov.b64 	{%r5041, %r5042}, %rd6420;
	shf.l.wrap.b32 	%r5043, %r5041, %r5042, 15;
	shf.l.wrap.b32 	%r5044, %r5042, %r5041, 15;
	mov.b64 	%rd6440, {%r5044, %r5043};
	mov.b64 	{%r5045, %r5046}, %rd6427;
	shf.l.wrap.b32 	%r5047, %r5045, %r5046, 21;
	shf.l.wrap.b32 	%r5048, %r5046, %r5045, 21;
	mov.b64 	%rd6441, {%r5048, %r5047};
	mov.b64 	{%r5049, %r5050}, %rd6424;
	shf.l.wrap.b32 	%r5051, %r5049, %r5050, 28;
	shf.l.wrap.b32 	%r5052, %r5050, %r5049, 28;
	mov.b64 	%rd6442, {%r5052, %r5051};
	mov.b64 	{%r5053, %r5054}, %rd6404;
	shf.l.wrap.b32 	%r5055, %r5054, %r5053, 4;
	shf.l.wrap.b32 	%r5056, %r5053, %r5054, 4;
	mov.b64 	%rd6443, {%r5056, %r5055};
	mov.b64 	{%r5057, %r5058}, %rd6413;
	shf.l.wrap.b32 	%r5059, %r5058, %r5057, 13;
	shf.l.wrap.b32 	%r5060, %r5057, %r5058, 13;
	mov.b64 	%rd6444, {%r5060, %r5059};
	mov.b64 	{%r5061, %r5062}, %rd6425;
	shf.l.wrap.b32 	%r5063, %r5062, %r5061, 23;
	shf.l.wrap.b32 	%r5064, %r5061, %r5062, 23;
	mov.b64 	%rd6445, {%r5064, %r5063};
	mov.b64 	{%r5065, %r5066}, %rd6414;
	shf.l.wrap.b32 	%r5067, %r5065, %r5066, 2;
	shf.l.wrap.b32 	%r5068, %r5066, %r5065, 2;
	mov.b64 	%rd6446, {%r5068, %r5067};
	mov.b64 	{%r5069, %r5070}, %rd6435;
	shf.l.wrap.b32 	%r5071, %r5069, %r5070, 14;
	shf.l.wrap.b32 	%r5072, %r5070, %r5069, 14;
	mov.b64 	%rd6447, {%r5072, %r5071};
	mov.b64 	{%r5073, %r5074}, %rd6431;
	shf.l.wrap.b32 	%r5075, %r5073, %r5074, 27;
	shf.l.wrap.b32 	%r5076, %r5074, %r5073, 27;
	mov.b64 	%rd6448, {%r5076, %r5075};
	mov.b64 	{%r5077, %r5078}, %rd6406;
	shf.l.wrap.b32 	%r5079, %r5078, %r5077, 9;
	shf.l.wrap.b32 	%r5080, %r5077, %r5078, 9;
	mov.b64 	%rd6449, {%r5080, %r5079};
	mov.b64 	{%r5081, %r5082}, %rd6428;
	shf.l.wrap.b32 	%r5083, %r5082, %r5081, 24;
	shf.l.wrap.b32 	%r5084, %r5081, %r5082, 24;
	mov.b64 	%rd6450, {%r5084, %r5083};
	mov.b64 	{%r5085, %r5086}, %rd6434;
	shf.l.wrap.b32 	%r5087, %r5085, %r5086, 8;
	shf.l.wrap.b32 	%r5088, %r5086, %r5085, 8;
	mov.b64 	%rd6451, {%r5088, %r5087};
	mov.b64 	{%r5089, %r5090}, %rd6426;
	shf.l.wrap.b32 	%r5091, %r5089, %r5090, 25;
	shf.l.wrap.b32 	%r5092, %r5090, %r5089, 25;
	mov.b64 	%rd6452, {%r5092, %r5091};
	mov.b64 	{%r5093, %r5094}, %rd6419;
	shf.l.wrap.b32 	%r5095, %r5094, %r5093, 11;
	shf.l.wrap.b32 	%r5096, %r5093, %r5094, 11;
	mov.b64 	%rd6453, {%r5096, %r5095};
	mov.b64 	{%r5097, %r5098}, %rd6417;
	shf.l.wrap.b32 	%r5099, %r5098, %r5097, 30;
	shf.l.wrap.b32 	%r5100, %r5097, %r5098, 30;
	mov.b64 	%rd6454, {%r5100, %r5099};
	mov.b64 	{%r5101, %r5102}, %rd6407;
	shf.l.wrap.b32 	%r5103, %r5101, %r5102, 18;
	shf.l.wrap.b32 	%r5104, %r5102, %r5101, 18;
	mov.b64 	%rd6455, {%r5104, %r5103};
	mov.b64 	{%r5105, %r5106}, %rd6433;
	shf.l.wrap.b32 	%r5107, %r5106, %r5105, 7;
	shf.l.wrap.b32 	%r5108, %r5105, %r5106, 7;
	mov.b64 	%rd6456, {%r5108, %r5107};
	mov.b64 	{%r5109, %r5110}, %rd6421;
	shf.l.wrap.b32 	%r5111, %r5110, %r5109, 29;
	shf.l.wrap.b32 	%r5112, %r5109, %r5110, 29;
	mov.b64 	%rd6457, {%r5112, %r5111};
	mov.b64 	{%r5113, %r5114}, %rd6432;
	shf.l.wrap.b32 	%r5115, %r5113, %r5114, 20;
	shf.l.wrap.b32 	%r5116, %r5114, %r5113, 20;
	mov.b64 	%rd6458, {%r5116, %r5115};
	mov.b64 	{%r5117, %r5118}, %rd6411;
	shf.l.wrap.b32 	%r5119, %r5118, %r5117, 12;
	shf.l.wrap.b32 	%r5120, %r5117, %r5118, 12;
	mov.b64 	%rd6459, {%r5120, %r5119};
	not.b64 	%rd6460, %rd6459;
	and.b64  	%rd6461, %rd6453, %rd6460;
	xor.b64  	%rd6462, %rd6403, %rd6461;
	not.b64 	%rd6463, %rd6453;
	and.b64  	%rd6464, %rd6441, %rd6463;
	xor.b64  	%rd6465, %rd6459, %rd6464;
	not.b64 	%rd6466, %rd6441;
	and.b64  	%rd6467, %rd6447, %rd6466;
	xor.b64  	%rd6468, %rd6453, %rd6467;
	not.b64 	%rd6469, %rd6447;
	and.b64  	%rd6470, %rd6403, %rd6469;
	xor.b64  	%rd6471, %rd6441, %rd6470;
	not.b64 	%rd6472, %rd6403;
	and.b64  	%rd6473, %rd6459, %rd6472;
	xor.b64  	%rd6474, %rd6447, %rd6473;
	not.b64 	%rd6475, %rd6458;
	and.b64  	%rd6476, %rd6437, %rd6475;
	xor.b64  	%rd6477, %rd6442, %rd6476;
	not.b64 	%rd6478, %rd6437;
	and.b64  	%rd6479, %rd6444, %rd6478;
	xor.b64  	%rd6480, %rd6458, %rd6479;
	not.b64 	%rd6481, %rd6444;
	and.b64  	%rd6482, %rd6457, %rd6481;
	xor.b64  	%rd6483, %rd6437, %rd6482;
	not.b64 	%rd6484, %rd6457;
	and.b64  	%rd6485, %rd6442, %rd6484;
	xor.b64  	%rd6486, %rd6444, %rd6485;
	not.b64 	%rd6487, %rd6442;
	and.b64  	%rd6488, %rd6458, %rd6487;
	xor.b64  	%rd6489, %rd6457, %rd6488;
	not.b64 	%rd6490, %rd6438;
	and.b64  	%rd6491, %rd6452, %rd6490;
	xor.b64  	%rd6492, %rd6436, %rd6491;
	not.b64 	%rd6493, %rd6452;
	and.b64  	%rd6494, %rd6451, %rd6493;
	xor.b64  	%rd6495, %rd6438, %rd6494;
	not.b64 	%rd6496, %rd6451;
	and.b64  	%rd6497, %rd6455, %rd6496;
	xor.b64  	%rd6498, %rd6452, %rd6497;
	not.b64 	%rd6499, %rd6455;
	and.b64  	%rd6500, %rd6436, %rd6499;
	xor.b64  	%rd6501, %rd6451, %rd6500;
	not.b64 	%rd6502, %rd6436;
	and.b64  	%rd6503, %rd6438, %rd6502;
	xor.b64  	%rd6504, %rd6455, %rd6503;
	not.b64 	%rd6505, %rd6443;
	and.b64  	%rd6506, %rd6439, %rd6505;
	xor.b64  	%rd6507, %rd6448, %rd6506;
	not.b64 	%rd6508, %rd6439;
	and.b64  	%rd6509, %rd6440, %rd6508;
	xor.b64  	%rd6510, %rd6443, %rd6509;
	not.b64 	%rd6511, %rd6440;
	and.b64  	%rd6512, %rd6450, %rd6511;
	xor.b64  	%rd6513, %rd6439, %rd6512;
	not.b64 	%rd6514, %rd6450;
	and.b64  	%rd6515, %rd6448, %rd6514;
	xor.b64  	%rd6516, %rd6440, %rd6515;
	not.b64 	%rd6517, %rd6448;
	and.b64  	%rd6518, %rd6443, %rd6517;
	xor.b64  	%rd6519, %rd6450, %rd6518;
	not.b64 	%rd6520, %rd6445;
	and.b64  	%rd6521, %rd6456, %rd6520;
	xor.b64  	%rd6522, %rd6454, %rd6521;
	not.b64 	%rd6523, %rd6456;
	and.b64  	%rd6524, %rd6449, %rd6523;
	xor.b64  	%rd6525, %rd6445, %rd6524;
	not.b64 	%rd6526, %rd6449;
	and.b64  	%rd6527, %rd6446, %rd6526;
	xor.b64  	%rd6528, %rd6456, %rd6527;
	not.b64 	%rd6529, %rd6446;
	and.b64  	%rd6530, %rd6454, %rd6529;
	xor.b64  	%rd6531, %rd6449, %rd6530;
	not.b64 	%rd6532, %rd6454;
	and.b64  	%rd6533, %rd6445, %rd6532;
	xor.b64  	%rd6534, %rd6446, %rd6533;
	xor.b64  	%rd6535, %rd6462, -9223372036854775680;
	xor.b64  	%rd6536, %rd6477, %rd6535;
	xor.b64  	%rd6537, %rd6536, %rd6492;
	xor.b64  	%rd6538, %rd6537, %rd6507;
	xor.b64  	%rd6539, %rd6538, %rd6522;
	xor.b64  	%rd6540, %rd6480, %rd6465;
	xor.b64  	%rd6541, %rd6540, %rd6495;
	xor.b64  	%rd6542, %rd6541, %rd6510;
	xor.b64  	%rd6543, %rd6542, %rd6525;
	xor.b64  	%rd6544, %rd6483, %rd6468;
	xor.b64  	%rd6545, %rd6544, %rd6498;
	xor.b64  	%rd6546, %rd6545, %rd6513;
	xor.b64  	%rd6547, %rd6546, %rd6528;
	xor.b64  	%rd6548, %rd6486, %rd6471;
	xor.b64  	%rd6549, %rd6548, %rd6501;
	xor.b64  	%rd6550, %rd6549, %rd6516;
	xor.b64  	%rd6551, %rd6550, %rd6531;
	xor.b64  	%rd6552, %rd6489, %rd6474;
	xor.b64  	%rd6553, %rd6552, %rd6504;
	xor.b64  	%rd6554, %rd6553, %rd6519;
	xor.b64  	%rd6555, %rd6554, %rd6534;
	mov.b64 	{%r5121, %r5122}, %rd6543;
	shf.l.wrap.b32 	%r5123, %r5121, %r5122, 1;
	shf.l.wrap.b32 	%r5124, %r5122, %r5121, 1;
	mov.b64 	%rd6556, {%r5124, %r5123};
	xor.b64  	%rd6557, %rd6556, %rd6555;
	xor.b64  	%rd6558, %rd6557, %rd6535;
	xor.b64  	%rd6559, %rd6557, %rd6477;
	xor.b64  	%rd6560, %rd6557, %rd6492;
	xor.b64  	%rd6561, %rd6557, %rd6507;
	xor.b64  	%rd6562, %rd6557, %rd6522;
	mov.b64 	{%r5125, %r5126}, %rd6547;
	shf.l.wrap.b32 	%r5127, %r5125, %r5126, 1;
	shf.l.wrap.b32 	%r5128, %r5126, %r5125, 1;
	mov.b64 	%rd6563, {%r5128, %r5127};
	xor.b64  	%rd6564, %rd6563, %rd6539;
	xor.b64  	%rd6565, %rd6564, %rd6465;
	xor.b64  	%rd6566, %rd6564, %rd6480;
	xor.b64  	%rd6567, %rd6564, %rd6495;
	xor.b64  	%rd6568, %rd6564, %rd6510;
	xor.b64  	%rd6569, %rd6564, %rd6525;
	mov.b64 	{%r5129, %r5130}, %rd6551;
	shf.l.wrap.b32 	%r5131, %r5129, %r5130, 1;
	shf.l.wrap.b32 	%r5132, %r5130, %r5129, 1;
	mov.b64 	%rd6570, {%r5132, %r5131};
	xor.b64  	%rd6571, %rd6570, %rd6543;
	xor.b64  	%rd6572, %rd6571, %rd6468;
	xor.b64  	%rd6573, %rd6571, %rd6483;
	xor.b64  	%rd6574, %rd6571, %rd6498;
	xor.b64  	%rd6575, %rd6571, %rd6513;
	xor.b64  	%rd6576, %rd6571, %rd6528;
	mov.b64 	{%r5133, %r5134}, %rd6555;
	shf.l.wrap.b32 	%r5135, %r5133, %r5134, 1;
	shf.l.wrap.b32 	%r5136, %r5134, %r5133, 1;
	mov.b64 	%rd6577, {%r5136, %r5135};
	xor.b64  	%rd6578, %rd6577, %rd6547;
	xor.b64  	%rd6579, %rd6578, %rd6471;
	xor.b64  	%rd6580, %rd6578, %rd6486;
	xor.b64  	%rd6581, %rd6578, %rd6501;
	xor.b64  	%rd6582, %rd6578, %rd6516;
	xor.b64  	%rd6583, %rd6578, %rd6531;
	mov.b64 	{%r5137, %r5138}, %rd6539;
	shf.l.wrap.b32 	%r5139, %r5137, %r5138, 1;
	shf.l.wrap.b32 	%r5140, %r5138, %r5137, 1;
	mov.b64 	%rd6584, {%r5140, %r5139};
	xor.b64  	%rd6585, %rd6584, %rd6551;
	xor.b64  	%rd6586, %rd6585, %rd6474;
	xor.b64  	%rd6587, %rd6585, %rd6489;
	xor.b64  	%rd6588, %rd6585, %rd6504;
	xor.b64  	%rd6589, %rd6585, %rd6519;
	xor.b64  	%rd6590, %rd6585, %rd6534;
	mov.b64 	{%r5141, %r5142}, %rd6565;
	shf.l.wrap.b32 	%r5143, %r5141, %r5142, 1;
	shf.l.wrap.b32 	%r5144, %r5142, %r5141, 1;
	mov.b64 	%rd6591, {%r5144, %r5143};
	mov.b64 	{%r5145, %r5146}, %rd6560;
	shf.l.wrap.b32 	%r5147, %r5145, %r5146, 3;
	shf.l.wrap.b32 	%r5148, %r5146, %r5145, 3;
	mov.b64 	%rd6592, {%r5148, %r5147};
	mov.b64 	{%r5149, %r5150}, %rd6573;
	shf.l.wrap.b32 	%r5151, %r5149, %r5150, 6;
	shf.l.wrap.b32 	%r5152, %r5150, %r5149, 6;
	mov.b64 	%rd6593, {%r5152, %r5151};
	mov.b64 	{%r5153, %r5154}, %rd6567;
	shf.l.wrap.b32 	%r5155, %r5153, %r5154, 10;
	shf.l.wrap.b32 	%r5156, %r5154, %r5153, 10;
	mov.b64 	%rd6594, {%r5156, %r5155};
	mov.b64 	{%r5157, %r5158}, %rd6575;
	shf.l.wrap.b32 	%r5159, %r5157, %r5158, 15;
	shf.l.wrap.b32 	%r5160, %r5158, %r5157, 15;
	mov.b64 	%rd6595, {%r5160, %r5159};
	mov.b64 	{%r5161, %r5162}, %rd6582;
	shf.l.wrap.b32 	%r5163, %r5161, %r5162, 21;
	shf.l.wrap.b32 	%r5164, %r5162, %r5161, 21;
	mov.b64 	%rd6596, {%r5164, %r5163};
	mov.b64 	{%r5165, %r5166}, %rd6579;
	shf.l.wrap.b32 	%r5167, %r5165, %r5166, 28;
	shf.l.wrap.b32 	%r5168, %r5166, %r5165, 28;
	mov.b64 	%rd6597, {%r5168, %r5167};
	mov.b64 	{%r5169, %r5170}, %rd6559;
	shf.l.wrap.b32 	%r5171, %r5170, %r5169, 4;
	shf.l.wrap.b32 	%r5172, %r5169, %r5170, 4;
	mov.b64 	%rd6598, {%r5172, %r5171};
	mov.b64 	{%r5173, %r5174}, %rd6568;
	shf.l.wrap.b32 	%r5175, %r5174, %r5173, 13;
	shf.l.wrap.b32 	%r5176, %r5173, %r5174, 13;
	mov.b64 	%rd6599, {%r5176, %r5175};
	mov.b64 	{%r5177, %r5178}, %rd6580;
	shf.l.wrap.b32 	%r5179, %r5178, %r5177, 23;
	shf.l.wrap.b32 	%r5180, %r5177, %r5178, 23;
	mov.b64 	%rd6600, {%r5180, %r5179};
	mov.b64 	{%r5181, %r5182}, %rd6569;
	shf.l.wrap.b32 	%r5183, %r5181, %r5182, 2;
	shf.l.wrap.b32 	%r5184, %r5182, %r5181, 2;
	mov.b64 	%rd6601, {%r5184, %r5183};
	mov.b64 	{%r5185, %r5186}, %rd6590;
	shf.l.wrap.b32 	%r5187, %r5185, %r5186, 14;
	shf.l.wrap.b32 	%r5188, %r5186, %r5185, 14;
	mov.b64 	%rd6602, {%r5188, %r5187};
	mov.b64 	{%r5189, %r5190}, %rd6586;
	shf.l.wrap.b32 	%r5191, %r5189, %r5190, 27;
	shf.l.wrap.b32 	%r5192, %r5190, %r5189, 27;
	mov.b64 	%rd6603, {%r5192, %r5191};
	mov.b64 	{%r5193, %r5194}, %rd6561;
	shf.l.wrap.b32 	%r5195, %r5194, %r5193, 9;
	shf.l.wrap.b32 	%r5196, %r5193, %r5194, 9;
	mov.b64 	%rd6604, {%r5196, %r5195};
	mov.b64 	{%r5197, %r5198}, %rd6583;
	shf.l.wrap.b32 	%r5199, %r5198, %r5197, 24;
	shf.l.wrap.b32 	%r5200, %r5197, %r5198, 24;
	mov.b64 	%rd6605, {%r5200, %r5199};
	mov.b64 	{%r5201, %r5202}, %rd6589;
	shf.l.wrap.b32 	%r5203, %r5201, %r5202, 8;
	shf.l.wrap.b32 	%r5204, %r5202, %r5201, 8;
	mov.b64 	%rd6606, {%r5204, %r5203};
	mov.b64 	{%r5205, %r5206}, %rd6581;
	shf.l.wrap.b32 	%r5207, %r5205, %r5206, 25;
	shf.l.wrap.b32 	%r5208, %r5206, %r5205, 25;
	mov.b64 	%rd6607, {%r5208, %r5207};
	mov.b64 	{%r5209, %r5210}, %rd6574;
	shf.l.wrap.b32 	%r5211, %r5210, %r5209, 11;
	shf.l.wrap.b32 	%r5212, %r5209, %r5210, 11;
	mov.b64 	%rd6608, {%r5212, %r5211};
	mov.b64 	{%r5213, %r5214}, %rd6572;
	shf.l.wrap.b32 	%r5215, %r5214, %r5213, 30;
	shf.l.wrap.b32 	%r5216, %r5213, %r5214, 30;
	mov.b64 	%rd6609, {%r5216, %r5215};
	mov.b64 	{%r5217, %r5218}, %rd6562;
	shf.l.wrap.b32 	%r5219, %r5217, %r5218, 18;
	shf.l.wrap.b32 	%r5220, %r5218, %r5217, 18;
	mov.b64 	%rd6610, {%r5220, %r5219};
	mov.b64 	{%r5221, %r5222}, %rd6588;
	shf.l.wrap.b32 	%r5223, %r5222, %r5221, 7;
	shf.l.wrap.b32 	%r5224, %r5221, %r5222, 7;
	mov.b64 	%rd6611, {%r5224, %r5223};
	mov.b64 	{%r5225, %r5226}, %rd6576;
	shf.l.wrap.b32 	%r5227, %r5226, %r5225, 29;
	shf.l.wrap.b32 	%r5228, %r5225, %r5226, 29;
	mov.b64 	%rd6612, {%r5228, %r5227};
	mov.b64 	{%r5229, %r5230}, %rd6587;
	shf.l.wrap.b32 	%r5231, %r5229, %r5230, 20;
	shf.l.wrap.b32 	%r5232, %r5230, %r5229, 20;
	mov.b64 	%rd6613, {%r5232, %r5231};
	mov.b64 	{%r5233, %r5234}, %rd6566;
	shf.l.wrap.b32 	%r5235, %r5234, %r5233, 12;
	shf.l.wrap.b32 	%r5236, %r5233, %r5234, 12;
	mov.b64 	%rd6614, {%r5236, %r5235};
	not.b64 	%rd6615, %rd6614;
	and.b64  	%rd6616, %rd6608, %rd6615;
	xor.b64  	%rd6617, %rd6558, %rd6616;
	not.b64 	%rd6618, %rd6608;
	and.b64  	%rd6619, %rd6596, %rd6618;
	xor.b64  	%rd6620, %rd6614, %rd6619;
	not.b64 	%rd6621, %rd6596;
	and.b64  	%rd6622, %rd6602, %rd6621;
	xor.b64  	%rd6623, %rd6608, %rd6622;
	not.b64 	%rd6624, %rd6602;
	and.b64  	%rd6625, %rd6558, %rd6624;
	xor.b64  	%rd6626, %rd6596, %rd6625;
	not.b64 	%rd6627, %rd6558;
	and.b64  	%rd6628, %rd6614, %rd6627;
	xor.b64  	%rd6629, %rd6602, %rd6628;
	not.b64 	%rd6630, %rd6613;
	and.b64  	%rd6631, %rd6592, %rd6630;
	xor.b64  	%rd6632, %rd6597, %rd6631;
	not.b64 	%rd6633, %rd6592;
	and.b64  	%rd6634, %rd6599, %rd6633;
	xor.b64  	%rd6635, %rd6613, %rd6634;
	not.b64 	%rd6636, %rd6599;
	and.b64  	%rd6637, %rd6612, %rd6636;
	xor.b64  	%rd6638, %rd6592, %rd6637;
	not.b64 	%rd6639, %rd6612;
	and.b64  	%rd6640, %rd6597, %rd6639;
	xor.b64  	%rd6641, %rd6599, %rd6640;
	not.b64 	%rd6642, %rd6597;
	and.b64  	%rd6643, %rd6613, %rd6642;
	xor.b64  	%rd6644, %rd6612, %rd6643;
	not.b64 	%rd6645, %rd6593;
	and.b64  	%rd6646, %rd6607, %rd6645;
	xor.b64  	%rd6647, %rd6591, %rd6646;
	not.b64 	%rd6648, %rd6607;
	and.b64  	%rd6649, %rd6606, %rd6648;
	xor.b64  	%rd6650, %rd6593, %rd6649;
	not.b64 	%rd6651, %rd6606;
	and.b64  	%rd6652, %rd6610, %rd6651;
	xor.b64  	%rd6653, %rd6607, %rd6652;
	not.b64 	%rd6654, %rd6610;
	and.b64  	%rd6655, %rd6591, %rd6654;
	xor.b64  	%rd6656, %rd6606, %rd6655;
	not.b64 	%rd6657, %rd6591;
	and.b64  	%rd6658, %rd6593, %rd6657;
	xor.b64  	%rd6659, %rd6610, %rd6658;
	not.b64 	%rd6660, %rd6598;
	and.b64  	%rd6661, %rd6594, %rd6660;
	xor.b64  	%rd6662, %rd6603, %rd6661;
	not.b64 	%rd6663, %rd6594;
	and.b64  	%rd6664, %rd6595, %rd6663;
	xor.b64  	%rd6665, %rd6598, %rd6664;
	not.b64 	%rd6666, %rd6595;
	and.b64  	%rd6667, %rd6605, %rd6666;
	xor.b64  	%rd6668, %rd6594, %rd6667;
	not.b64 	%rd6669, %rd6605;
	and.b64  	%rd6670, %rd6603, %rd6669;
	xor.b64  	%rd6671, %rd6595, %rd6670;
	not.b64 	%rd6672, %rd6603;
	and.b64  	%rd6673, %rd6598, %rd6672;
	xor.b64  	%rd6674, %rd6605, %rd6673;
	not.b64 	%rd6675, %rd6600;
	and.b64  	%rd6676, %rd6611, %rd6675;
	xor.b64  	%rd6677, %rd6609, %rd6676;
	not.b64 	%rd6678, %rd6611;
	and.b64  	%rd6679, %rd6604, %rd6678;
	xor.b64  	%rd6680, %rd6600, %rd6679;
	not.b64 	%rd6681, %rd6604;
	and.b64  	%rd6682, %rd6601, %rd6681;
	xor.b64  	%rd6683, %rd6611, %rd6682;
	not.b64 	%rd6684, %rd6601;
	and.b64  	%rd6685, %rd6609, %rd6684;
	xor.b64  	%rd6686, %rd6604, %rd6685;
	not.b64 	%rd6687, %rd6609;
	and.b64  	%rd6688, %rd6600, %rd6687;
	xor.b64  	%rd6689, %rd6601, %rd6688;
	xor.b64  	%rd6690, %rd6617, 32778;
	xor.b64  	%rd6691, %rd6632, %rd6690;
	xor.b64  	%rd6692, %rd6691, %rd6647;
	xor.b64  	%rd6693, %rd6692, %rd6662;
	xor.b64  	%rd6694, %rd6693, %rd6677;
	xor.b64  	%rd6695, %rd6635, %rd6620;
	xor.b64  	%rd6696, %rd6695, %rd6650;
	xor.b64  	%rd6697, %rd6696, %rd6665;
	xor.b64  	%rd6698, %rd6697, %rd6680;
	xor.b64  	%rd6699, %rd6638, %rd6623;
	xor.b64  	%rd6700, %rd6699, %rd6653;
	xor.b64  	%rd6701, %rd6700, %rd6668;
	xor.b64  	%rd6702, %rd6701, %rd6683;
	xor.b64  	%rd6703, %rd6641, %rd6626;
	xor.b64  	%rd6704, %rd6703, %rd6656;
	xor.b64  	%rd6705, %rd6704, %rd6671;
	xor.b64  	%rd6706, %rd6705, %rd6686;
	xor.b64  	%rd6707, %rd6644, %rd6629;
	xor.b64  	%rd6708, %rd6707, %rd6659;
	xor.b64  	%rd6709, %rd6708, %rd6674;
	xor.b64  	%rd6710, %rd6709, %rd6689;
	mov.b64 	{%r5237, %r5238}, %rd6698;
	shf.l.wrap.b32 	%r5239, %r5237, %r5238, 1;
	shf.l.wrap.b32 	%r5240, %r5238, %r5237, 1;
	mov.b64 	%rd6711, {%r5240, %r5239};
	xor.b64  	%rd6712, %rd6711, %rd6710;
	xor.b64  	%rd6713, %rd6712, %rd6690;
	xor.b64  	%rd6714, %rd6712, %rd6632;
	xor.b64  	%rd6715, %rd6712, %rd6647;
	xor.b64  	%rd6716, %rd6712, %rd6662;
	xor.b64  	%rd6717, %rd6712, %rd6677;
	mov.b64 	{%r5241, %r5242}, %rd6702;
	shf.l.wrap.b32 	%r5243, %r5241, %r5242, 1;
	shf.l.wrap.b32 	%r5244, %r5242, %r5241, 1;
	mov.b64 	%rd6718, {%r5244, %r5243};
	xor.b64  	%rd6719, %rd6718, %rd6694;
	xor.b64  	%rd6720, %rd6719, %rd6620;
	xor.b64  	%rd6721, %rd6719, %rd6635;
	xor.b64  	%rd6722, %rd6719, %rd6650;
	xor.b64  	%rd6723, %rd6719, %rd6665;
	xor.b64  	%rd6724, %rd6719, %rd6680;
	mov.b64 	{%r5245, %r5246}, %rd6706;
	shf.l.wrap.b32 	%r5247, %r5245, %r5246, 1;
	shf.l.wrap.b32 	%r5248, %r5246, %r5245, 1;
	mov.b64 	%rd6725, {%r5248, %r5247};
	xor.b64  	%rd6726, %rd6725, %rd6698;
	xor.b64  	%rd6727, %rd6726, %rd6623;
	xor.b64  	%rd6728, %rd6726, %rd6638;
	xor.b64  	%rd6729, %rd6726, %rd6653;
	xor.b64  	%rd6730, %rd6726, %rd6668;
	xor.b64  	%rd6731, %rd6726, %rd6683;
	mov.b64 	{%r5249, %r5250}, %rd6710;
	shf.l.wrap.b32 	%r5251, %r5249, %r5250, 1;
	shf.l.wrap.b32 	%r5252, %r5250, %r5249, 1;
	mov.b64 	%rd6732, {%r5252, %r5251};
	xor.b64  	%rd6733, %rd6732, %rd6702;
	xor.b64  	%rd6734, %rd6733, %rd6626;
	xor.b64  	%rd6735, %rd6733, %rd6641;
	xor.b64  	%rd6736, %rd6733, %rd6656;
	xor.b64  	%rd6737, %rd6733, %rd6671;
	xor.b64  	%rd6738, %rd6733, %rd6686;
	mov.b64 	{%r5253, %r5254}, %rd6694;
	shf.l.wrap.b32 	%r5255, %r5253, %r5254, 1;
	shf.l.wrap.b32 	%r5256, %r5254, %r5253, 1;
	mov.b64 	%rd6739, {%r5256, %r5255};
	xor.b64  	%rd6740, %rd6739, %rd6706;
	xor.b64  	%rd6741, %rd6740, %rd6629;
	xor.b64  	%rd6742, %rd6740, %rd6644;
	xor.b64  	%rd6743, %rd6740, %rd6659;
	xor.b64  	%rd6744, %rd6740, %rd6674;
	xor.b64  	%rd6745, %rd6740, %rd6689;
	mov.b64 	{%r5257, %r5258}, %rd6720;
	shf.l.wrap.b32 	%r5259, %r5257, %r5258, 1;
	shf.l.wrap.b32 	%r5260, %r5258, %r5257, 1;
	mov.b64 	%rd6746, {%r5260, %r5259};
	mov.b64 	{%r5261, %r5262}, %rd6715;
	shf.l.wrap.b32 	%r5263, %r5261, %r5262, 3;
	shf.l.wrap.b32 	%r5264, %r5262, %r5261, 3;
	mov.b64 	%rd6747, {%r5264, %r5263};
	mov.b64 	{%r5265, %r5266}, %rd6728;
	shf.l.wrap.b32 	%r5267, %r5265, %r5266, 6;
	shf.l.wrap.b32 	%r5268, %r5266, %r5265, 6;
	mov.b64 	%rd6748, {%r5268, %r5267};
	mov.b64 	{%r5269, %r5270}, %rd6722;
	shf.l.wrap.b32 	%r5271, %r5269, %r5270, 10;
	shf.l.wrap.b32 	%r5272, %r5270, %r5269, 10;
	mov.b64 	%rd6749, {%r5272, %r5271};
	mov.b64 	{%r5273, %r5274}, %rd6730;
	shf.l.wrap.b32 	%r5275, %r5273, %r5274, 15;
	shf.l.wrap.b32 	%r5276, %r5274, %r5273, 15;
	mov.b64 	%rd6750, {%r5276, %r5275};
	mov.b64 	{%r5277, %r5278}, %rd6737;
	shf.l.wrap.b32 	%r5279, %r5277, %r5278, 21;
	shf.l.wrap.b32 	%r5280, %r5278, %r5277, 21;
	mov.b64 	%rd6751, {%r5280, %r5279};
	mov.b64 	{%r5281, %r5282}, %rd6734;
	shf.l.wrap.b32 	%r5283, %r5281, %r5282, 28;
	shf.l.wrap.b32 	%r5284, %r5282, %r5281, 28;
	mov.b64 	%rd6752, {%r5284, %r5283};
	mov.b64 	{%r5285, %r5286}, %rd6714;
	shf.l.wrap.b32 	%r5287, %r5286, %r5285, 4;
	shf.l.wrap.b32 	%r5288, %r5285, %r5286, 4;
	mov.b64 	%rd6753, {%r5288, %r5287};
	mov.b64 	{%r5289, %r5290}, %rd6723;
	shf.l.wrap.b32 	%r5291, %r5290, %r5289, 13;
	shf.l.wrap.b32 	%r5292, %r5289, %r5290, 13;
	mov.b64 	%rd6754, {%r5292, %r5291};
	mov.b64 	{%r5293, %r5294}, %rd6735;
	shf.l.wrap.b32 	%r5295, %r5294, %r5293, 23;
	shf.l.wrap.b32 	%r5296, %r5293, %r5294, 23;
	mov.b64 	%rd6755, {%r5296, %r5295};
	mov.b64 	{%r5297, %r5298}, %rd6724;
	shf.l.wrap.b32 	%r5299, %r5297, %r5298, 2;
	shf.l.wrap.b32 	%r5300, %r5298, %r5297, 2;
	mov.b64 	%rd6756, {%r5300, %r5299};
	mov.b64 	{%r5301, %r5302}, %rd6745;
	shf.l.wrap.b32 	%r5303, %r5301, %r5302, 14;
	shf.l.wrap.b32 	%r5304, %r5302, %r5301, 14;
	mov.b64 	%rd6757, {%r5304, %r5303};
	mov.b64 	{%r5305, %r5306}, %rd6741;
	shf.l.wrap.b32 	%r5307, %r5305, %r5306, 27;
	shf.l.wrap.b32 	%r5308, %r5306, %r5305, 27;
	mov.b64 	%rd6758, {%r5308, %r5307};
	mov.b64 	{%r5309, %r5310}, %rd6716;
	shf.l.wrap.b32 	%r5311, %r5310, %r5309, 9;
	shf.l.wrap.b32 	%r5312, %r5309, %r5310, 9;
	mov.b64 	%rd6759, {%r5312, %r5311};
	mov.b64 	{%r5313, %r5314}, %rd6738;
	shf.l.wrap.b32 	%r5315, %r5314, %r5313, 24;
	shf.l.wrap.b32 	%r5316, %r5313, %r5314, 24;
	mov.b64 	%rd6760, {%r5316, %r5315};
	mov.b64 	{%r5317, %r5318}, %rd6744;
	shf.l.wrap.b32 	%r5319, %r5317, %r5318, 8;
	shf.l.wrap.b32 	%r5320, %r5318, %r5317, 8;
	mov.b64 	%rd6761, {%r5320, %r5319};
	mov.b64 	{%r5321, %r5322}, %rd6736;
	shf.l.wrap.b32 	%r5323, %r5321, %r5322, 25;
	shf.l.wrap.b32 	%r5324, %r5322, %r5321, 25;
	mov.b64 	%rd6762, {%r5324, %r5323};
	mov.b64 	{%r5325, %r5326}, %rd6729;
	shf.l.wrap.b32 	%r5327, %r5326, %r5325, 11;
	shf.l.wrap.b32 	%r5328, %r5325, %r5326, 11;
	mov.b64 	%rd6763, {%r5328, %r5327};
	mov.b64 	{%r5329, %r5330}, %rd6727;
	shf.l.wrap.b32 	%r5331, %r5330, %r5329, 30;
	shf.l.wrap.b32 	%r5332, %r5329, %r5330, 30;
	mov.b64 	%rd6764, {%r5332, %r5331};
	mov.b64 	{%r5333, %r5334}, %rd6717;
	shf.l.wrap.b32 	%r5335, %r5333, %r5334, 18;
	shf.l.wrap.b32 	%r5336, %r5334, %r5333, 18;
	mov.b64 	%rd6765, {%r5336, %r5335};
	mov.b64 	{%r5337, %r5338}, %rd6743;
	shf.l.wrap.b32 	%r5339, %r5338, %r5337, 7;
	shf.l.wrap.b32 	%r5340, %r5337, %r5338, 7;
	mov.b64 	%rd6766, {%r5340, %r5339};
	mov.b64 	{%r5341, %r5342}, %rd6731;
	shf.l.wrap.b32 	%r5343, %r5342, %r5341, 29;
	shf.l.wrap.b32 	%r5344, %r5341, %r5342, 29;
	mov.b64 	%rd6767, {%r5344, %r5343};
	mov.b64 	{%r5345, %r5346}, %rd6742;
	shf.l.wrap.b32 	%r5347, %r5345, %r5346, 20;
	shf.l.wrap.b32 	%r5348, %r5346, %r5345, 20;
	mov.b64 	%rd6768, {%r5348, %r5347};
	mov.b64 	{%r5349, %r5350}, %rd6721;
	shf.l.wrap.b32 	%r5351, %r5350, %r5349, 12;
	shf.l.wrap.b32 	%r5352, %r5349, %r5350, 12;
	mov.b64 	%rd6769, {%r5352, %r5351};
	not.b64 	%rd6770, %rd6769;
	and.b64  	%rd6771, %rd6763, %rd6770;
	xor.b64  	%rd6772, %rd6713, %rd6771;
	not.b64 	%rd6773, %rd6763;
	and.b64  	%rd6774, %rd6751, %rd6773;
	xor.b64  	%rd6775, %rd6769, %rd6774;
	not.b64 	%rd6776, %rd6751;
	and.b64  	%rd6777, %rd6757, %rd6776;
	xor.b64  	%rd6778, %rd6763, %rd6777;
	not.b64 	%rd6779, %rd6757;
	and.b64  	%rd6780, %rd6713, %rd6779;
	xor.b64  	%rd6781, %rd6751, %rd6780;
	not.b64 	%rd6782, %rd6713;
	and.b64  	%rd6783, %rd6769, %rd6782;
	xor.b64  	%rd6784, %rd6757, %rd6783;
	not.b64 	%rd6785, %rd6768;
	and.b64  	%rd6786, %rd6747, %rd6785;
	xor.b64  	%rd6787, %rd6752, %rd6786;
	not.b64 	%rd6788, %rd6747;
	and.b64  	%rd6789, %rd6754, %rd6788;
	xor.b64  	%rd6790, %rd6768, %rd6789;
	not.b64 	%rd6791, %rd6754;
	and.b64  	%rd6792, %rd6767, %rd6791;
	xor.b64  	%rd6793, %rd6747, %rd6792;
	not.b64 	%rd6794, %rd6767;
	and.b64  	%rd6795, %rd6752, %rd6794;
	xor.b64  	%rd6796, %rd6754, %rd6795;
	not.b64 	%rd6797, %rd6752;
	and.b64  	%rd6798, %rd6768, %rd6797;
	xor.b64  	%rd6799, %rd6767, %rd6798;
	not.b64 	%rd6800, %rd6748;
	and.b64  	%rd6801, %rd6762, %rd6800;
	xor.b64  	%rd6802, %rd6746, %rd6801;
	not.b64 	%rd6803, %rd6762;
	and.b64  	%rd6804, %rd6761, %rd6803;
	xor.b64  	%rd6805, %rd6748, %rd6804;
	not.b64 	%rd6806, %rd6761;
	and.b64  	%rd6807, %rd6765, %rd6806;
	xor.b64  	%rd6808, %rd6762, %rd6807;
	not.b64 	%rd6809, %rd6765;
	and.b64  	%rd6810, %rd6746, %rd6809;
	xor.b64  	%rd6811, %rd6761, %rd6810;
	not.b64 	%rd6812, %rd6746;
	and.b64  	%rd6813, %rd6748, %rd6812;
	xor.b64  	%rd6814, %rd6765, %rd6813;
	not.b64 	%rd6815, %rd6753;
	and.b64  	%rd6816, %rd6749, %rd6815;
	xor.b64  	%rd6817, %rd6758, %rd6816;
	not.b64 	%rd6818, %rd6749;
	and.b64  	%rd6819, %rd6750, %rd6818;
	xor.b64  	%rd6820, %rd6753, %rd6819;
	not.b64 	%rd6821, %rd6750;
	and.b64  	%rd6822, %rd6760, %rd6821;
	xor.b64  	%rd6823, %rd6749, %rd6822;
	not.b64 	%rd6824, %rd6760;
	and.b64  	%rd6825, %rd6758, %rd6824;
	xor.b64  	%rd6826, %rd6750, %rd6825;
	not.b64 	%rd6827, %rd6758;
	and.b64  	%rd6828, %rd6753, %rd6827;
	xor.b64  	%rd6829, %rd6760, %rd6828;
	not.b64 	%rd6830, %rd6755;
	and.b64  	%rd6831, %rd6766, %rd6830;
	xor.b64  	%rd6832, %rd6764, %rd6831;
	not.b64 	%rd6833, %rd6766;
	and.b64  	%rd6834, %rd6759, %rd6833;
	xor.b64  	%rd6835, %rd6755, %rd6834;
	not.b64 	%rd6836, %rd6759;
	and.b64  	%rd6837, %rd6756, %rd6836;
	xor.b64  	%rd6838, %rd6766, %rd6837;
	not.b64 	%rd6839, %rd6756;
	and.b64  	%rd6840, %rd6764, %rd6839;
	xor.b64  	%rd6841, %rd6759, %rd6840;
	not.b64 	%rd6842, %rd6764;
	and.b64  	%rd6843, %rd6755, %rd6842;
	xor.b64  	%rd6844, %rd6756, %rd6843;
	xor.b64  	%rd6845, %rd6772, -9223372034707292150;
	xor.b64  	%rd6846, %rd6787, %rd6845;
	xor.b64  	%rd6847, %rd6846, %rd6802;
	xor.b64  	%rd6848, %rd6847, %rd6817;
	xor.b64  	%rd6849, %rd6848, %rd6832;
	xor.b64  	%rd6850, %rd6790, %rd6775;
	xor.b64  	%rd6851, %rd6850, %rd6805;
	xor.b64  	%rd6852, %rd6851, %rd6820;
	xor.b64  	%rd6853, %rd6852, %rd6835;
	xor.b64  	%rd6854, %rd6793, %rd6778;
	xor.b64  	%rd6855, %rd6854, %rd6808;
	xor.b64  	%rd6856, %rd6855, %rd6823;
	xor.b64  	%rd6857, %rd6856, %rd6838;
	xor.b64  	%rd6858, %rd6796, %rd6781;
	xor.b64  	%rd6859, %rd6858, %rd6811;
	xor.b64  	%rd6860, %rd6859, %rd6826;
	xor.b64  	%rd6861, %rd6860, %rd6841;
	xor.b64  	%rd6862, %rd6799, %rd6784;
	xor.b64  	%rd6863, %rd6862, %rd6814;
	xor.b64  	%rd6864, %rd6863, %rd6829;
	xor.b64  	%rd6865, %rd6864, %rd6844;
	mov.b64 	{%r5353, %r5354}, %rd6853;
	shf.l.wrap.b32 	%r5355, %r5353, %r5354, 1;
	shf.l.wrap.b32 	%r5356, %r5354, %r5353, 1;
	mov.b64 	%rd6866, {%r5356, %r5355};
	xor.b64  	%rd6867, %rd6866, %rd6865;
	xor.b64  	%rd6868, %rd6867, %rd6845;
	xor.b64  	%rd6869, %rd6867, %rd6787;
	xor.b64  	%rd6870, %rd6867, %rd6802;
	xor.b64  	%rd6871, %rd6867, %rd6817;
	xor.b64  	%rd6872, %rd6867, %rd6832;
	mov.b64 	{%r5357, %r5358}, %rd6857;
	shf.l.wrap.b32 	%r5359, %r5357, %r5358, 1;
	shf.l.wrap.b32 	%r5360, %r5358, %r5357, 1;
	mov.b64 	%rd6873, {%r5360, %r5359};
	xor.b64  	%rd6874, %rd6873, %rd6849;
	xor.b64  	%rd6875, %rd6874, %rd6775;
	xor.b64  	%rd6876, %rd6874, %rd6790;
	xor.b64  	%rd6877, %rd6874, %rd6805;
	xor.b64  	%rd6878, %rd6874, %rd6820;
	xor.b64  	%rd6879, %rd6874, %rd6835;
	mov.b64 	{%r5361, %r5362}, %rd6861;
	shf.l.wrap.b32 	%r5363, %r5361, %r5362, 1;
	shf.l.wrap.b32 	%r5364, %r5362, %r5361, 1;
	mov.b64 	%rd6880, {%r5364, %r5363};
	xor.b64  	%rd6881, %rd6880, %rd6853;
	xor.b64  	%rd6882, %rd6881, %rd6778;
	xor.b64  	%rd6883, %rd6881, %rd6793;
	xor.b64  	%rd6884, %rd6881, %rd6808;
	xor.b64  	%rd6885, %rd6881, %rd6823;
	xor.b64  	%rd6886, %rd6881, %rd6838;
	mov.b64 	{%r5365, %r5366}, %rd6865;
	shf.l.wrap.b32 	%r5367, %r5365, %r5366, 1;
	shf.l.wrap.b32 	%r5368, %r5366, %r5365, 1;
	mov.b64 	%rd6887, {%r5368, %r5367};
	xor.b64  	%rd6888, %rd6887, %rd6857;
	xor.b64  	%rd6889, %rd6888, %rd6781;
	xor.b64  	%rd6890, %rd6888, %rd6796;
	xor.b64  	%rd6891, %rd6888, %rd6811;
	xor.b64  	%rd6892, %rd6888, %rd6826;
	xor.b64  	%rd6893, %rd6888, %rd6841;
	mov.b64 	{%r5369, %r5370}, %rd6849;
	shf.l.wrap.b32 	%r5371, %r5369, %r5370, 1;
	shf.l.wrap.b32 	%r5372, %r5370, %r5369, 1;
	mov.b64 	%rd6894, {%r5372, %r5371};
	xor.b64  	%rd6895, %rd6894, %rd6861;
	xor.b64  	%rd6896, %rd6895, %rd6784;
	xor.b64  	%rd6897, %rd6895, %rd6799;
	xor.b64  	%rd6898, %rd6895, %rd6814;
	xor.b64  	%rd6899, %rd6895, %rd6829;
	xor.b64  	%rd6900, %rd6895, %rd6844;
	mov.b64 	{%r5373, %r5374}, %rd6875;
	shf.l.wrap.b32 	%r5375, %r5373, %r5374, 1;
	shf.l.wrap.b32 	%r5376, %r5374, %r5373, 1;
	mov.b64 	%rd6901, {%r5376, %r5375};
	mov.b64 	{%r5377, %r5378}, %rd6870;
	shf.l.wrap.b32 	%r5379, %r5377, %r5378, 3;
	shf.l.wrap.b32 	%r5380, %r5378, %r5377, 3;
	mov.b64 	%rd6902, {%r5380, %r5379};
	mov.b64 	{%r5381, %r5382}, %rd6883;
	shf.l.wrap.b32 	%r5383, %r5381, %r5382, 6;
	shf.l.wrap.b32 	%r5384, %r5382, %r5381, 6;
	mov.b64 	%rd6903, {%r5384, %r5383};
	mov.b64 	{%r5385, %r5386}, %rd6877;
	shf.l.wrap.b32 	%r5387, %r5385, %r5386, 10;
	shf.l.wrap.b32 	%r5388, %r5386, %r5385, 10;
	mov.b64 	%rd6904, {%r5388, %r5387};
	mov.b64 	{%r5389, %r5390}, %rd6885;
	shf.l.wrap.b32 	%r5391, %r5389, %r5390, 15;
	shf.l.wrap.b32 	%r5392, %r5390, %r5389, 15;
	mov.b64 	%rd6905, {%r5392, %r5391};
	mov.b64 	{%r5393, %r5394}, %rd6892;
	shf.l.wrap.b32 	%r5395, %r5393, %r5394, 21;
	shf.l.wrap.b32 	%r5396, %r5394, %r5393, 21;
	mov.b64 	%rd6906, {%r5396, %r5395};
	mov.b64 	{%r5397, %r5398}, %rd6889;
	shf.l.wrap.b32 	%r5399, %r5397, %r5398, 28;
	shf.l.wrap.b32 	%r5400, %r5398, %r5397, 28;
	mov.b64 	%rd6907, {%r5400, %r5399};
	mov.b64 	{%r5401, %r5402}, %rd6869;
	shf.l.wrap.b32 	%r5403, %r5402, %r5401, 4;
	shf.l.wrap.b32 	%r5404, %r5401, %r5402, 4;
	mov.b64 	%rd6908, {%r5404, %r5403};
	mov.b64 	{%r5405, %r5406}, %rd6878;
	shf.l.wrap.b32 	%r5407, %r5406, %r5405, 13;
	shf.l.wrap.b32 	%r5408, %r5405, %r5406, 13;
	mov.b64 	%rd6909, {%r5408, %r5407};
	mov.b64 	{%r5409, %r5410}, %rd6890;
	shf.l.wrap.b32 	%r5411, %r5410, %r5409, 23;
	shf.l.wrap.b32 	%r5412, %r5409, %r5410, 23;
	mov.b64 	%rd6910, {%r5412, %r5411};
	mov.b64 	{%r5413, %r5414}, %rd6879;
	shf.l.wrap.b32 	%r5415, %r5413, %r5414, 2;
	shf.l.wrap.b32 	%r5416, %r5414, %r5413, 2;
	mov.b64 	%rd6911, {%r5416, %r5415};
	mov.b64 	{%r5417, %r5418}, %rd6900;
	shf.l.wrap.b32 	%r5419, %r5417, %r5418, 14;
	shf.l.wrap.b32 	%r5420, %r5418, %r5417, 14;
	mov.b64 	%rd6912, {%r5420, %r5419};
	mov.b64 	{%r5421, %r5422}, %rd6896;
	shf.l.wrap.b32 	%r5423, %r5421, %r5422, 27;
	shf.l.wrap.b32 	%r5424, %r5422, %r5421, 27;
	mov.b64 	%rd6913, {%r5424, %r5423};
	mov.b64 	{%r5425, %r5426}, %rd6871;
	shf.l.wrap.b32 	%r5427, %r5426, %r5425, 9;
	shf.l.wrap.b32 	%r5428, %r5425, %r5426, 9;
	mov.b64 	%rd6914, {%r5428, %r5427};
	mov.b64 	{%r5429, %r5430}, %rd6893;
	shf.l.wrap.b32 	%r5431, %r5430, %r5429, 24;
	shf.l.wrap.b32 	%r5432, %r5429, %r5430, 24;
	mov.b64 	%rd6915, {%r5432, %r5431};
	mov.b64 	{%r5433, %r5434}, %rd6899;
	shf.l.wrap.b32 	%r5435, %r5433, %r5434, 8;
	shf.l.wrap.b32 	%r5436, %r5434, %r5433, 8;
	mov.b64 	%rd6916, {%r5436, %r5435};
	mov.b64 	{%r5437, %r5438}, %rd6891;
	shf.l.wrap.b32 	%r5439, %r5437, %r5438, 25;
	shf.l.wrap.b32 	%r5440, %r5438, %r5437, 25;
	mov.b64 	%rd6917, {%r5440, %r5439};
	mov.b64 	{%r5441, %r5442}, %rd6884;
	shf.l.wrap.b32 	%r5443, %r5442, %r5441, 11;
	shf.l.wrap.b32 	%r5444, %r5441, %r5442, 11;
	mov.b64 	%rd6918, {%r5444, %r5443};
	mov.b64 	{%r5445, %r5446}, %rd6882;
	shf.l.wrap.b32 	%r5447, %r5446, %r5445, 30;
	shf.l.wrap.b32 	%r5448, %r5445, %r5446, 30;
	mov.b64 	%rd6919, {%r5448, %r5447};
	mov.b64 	{%r5449, %r5450}, %rd6872;
	shf.l.wrap.b32 	%r5451, %r5449, %r5450, 18;
	shf.l.wrap.b32 	%r5452, %r5450, %r5449, 18;
	mov.b64 	%rd6920, {%r5452, %r5451};
	mov.b64 	{%r5453, %r5454}, %rd6898;
	shf.l.wrap.b32 	%r5455, %r5454, %r5453, 7;
	shf.l.wrap.b32 	%r5456, %r5453, %r5454, 7;
	mov.b64 	%rd6921, {%r5456, %r5455};
	mov.b64 	{%r5457, %r5458}, %rd6886;
	shf.l.wrap.b32 	%r5459, %r5458, %r5457, 29;
	shf.l.wrap.b32 	%r5460, %r5457, %r5458, 29;
	mov.b64 	%rd6922, {%r5460, %r5459};
	mov.b64 	{%r5461, %r5462}, %rd6897;
	shf.l.wrap.b32 	%r5463, %r5461, %r5462, 20;
	shf.l.wrap.b32 	%r5464, %r5462, %r5461, 20;
	mov.b64 	%rd6923, {%r5464, %r5463};
	mov.b64 	{%r5465, %r5466}, %rd6876;
	shf.l.wrap.b32 	%r5467, %r5466, %r5465, 12;
	shf.l.wrap.b32 	%r5468, %r5465, %r5466, 12;
	mov.b64 	%rd6924, {%r5468, %r5467};
	not.b64 	%rd6925, %rd6924;
	and.b64  	%rd6926, %rd6918, %rd6925;
	xor.b64  	%rd6927, %rd6868, %rd6926;
	not.b64 	%rd6928, %rd6918;
	and.b64  	%rd6929, %rd6906, %rd6928;
	xor.b64  	%rd6930, %rd6924, %rd6929;
	not.b64 	%rd6931, %rd6906;
	and.b64  	%rd6932, %rd6912, %rd6931;
	xor.b64  	%rd6933, %rd6918, %rd6932;
	not.b64 	%rd6934, %rd6912;
	and.b64  	%rd6935, %rd6868, %rd6934;
	xor.b64  	%rd6936, %rd6906, %rd6935;
	not.b64 	%rd6937, %rd6868;
	and.b64  	%rd6938, %rd6924, %rd6937;
	xor.b64  	%rd6939, %rd6912, %rd6938;
	not.b64 	%rd6940, %rd6923;
	and.b64  	%rd6941, %rd6902, %rd6940;
	xor.b64  	%rd6942, %rd6907, %rd6941;
	not.b64 	%rd6943, %rd6902;
	and.b64  	%rd6944, %rd6909, %rd6943;
	xor.b64  	%rd6945, %rd6923, %rd6944;
	not.b64 	%rd6946, %rd6909;
	and.b64  	%rd6947, %rd6922, %rd6946;
	xor.b64  	%rd6948, %rd6902, %rd6947;
	not.b64 	%rd6949, %rd6922;
	and.b64  	%rd6950, %rd6907, %rd6949;
	xor.b64  	%rd6951, %rd6909, %rd6950;
	not.b64 	%rd6952, %rd6907;
	and.b64  	%rd6953, %rd6923, %rd6952;
	xor.b64  	%rd6954, %rd6922, %rd6953;
	not.b64 	%rd6955, %rd6903;
	and.b64  	%rd6956, %rd6917, %rd6955;
	xor.b64  	%rd6957, %rd6901, %rd6956;
	not.b64 	%rd6958, %rd6917;
	and.b64  	%rd6959, %rd6916, %rd6958;
	xor.b64  	%rd6960, %rd6903, %rd6959;
	not.b64 	%rd6961, %rd6916;
	and.b64  	%rd6962, %rd6920, %rd6961;
	xor.b64  	%rd6963, %rd6917, %rd6962;
	not.b64 	%rd6964, %rd6920;
	and.b64  	%rd6965, %rd6901, %rd6964;
	xor.b64  	%rd6966, %rd6916, %rd6965;
	not.b64 	%rd6967, %rd6901;
	and.b64  	%rd6968, %rd6903, %rd6967;
	xor.b64  	%rd6969, %rd6920, %rd6968;
	not.b64 	%rd6970, %rd6908;
	and.b64  	%rd6971, %rd6904, %rd6970;
	xor.b64  	%rd6972, %rd6913, %rd6971;
	not.b64 	%rd6973, %rd6904;
	and.b64  	%rd6974, %rd6905, %rd6973;
	xor.b64  	%rd6975, %rd6908, %rd6974;
	not.b64 	%rd6976, %rd6905;
	and.b64  	%rd6977, %rd6915, %rd6976;
	xor.b64  	%rd6978, %rd6904, %rd6977;
	not.b64 	%rd6979, %rd6915;
	and.b64  	%rd6980, %rd6913, %rd6979;
	xor.b64  	%rd6981, %rd6905, %rd6980;
	not.b64 	%rd6982, %rd6913;
	and.b64  	%rd6983, %rd6908, %rd6982;
	xor.b64  	%rd6984, %rd6915, %rd6983;
	not.b64 	%rd6985, %rd6910;
	and.b64  	%rd6986, %rd6921, %rd6985;
	xor.b64  	%rd6987, %rd6919, %rd6986;
	not.b64 	%rd6988, %rd6921;
	and.b64  	%rd6989, %rd6914, %rd6988;
	xor.b64  	%rd6990, %rd6910, %rd6989;
	not.b64 	%rd6991, %rd6914;
	and.b64  	%rd6992, %rd6911, %rd6991;
	xor.b64  	%rd6993, %rd6921, %rd6992;
	not.b64 	%rd6994, %rd6911;
	and.b64  	%rd6995, %rd6919, %rd6994;
	xor.b64  	%rd6996, %rd6914, %rd6995;
	not.b64 	%rd6997, %rd6919;
	and.b64  	%rd6998, %rd6910, %rd6997;
	xor.b64  	%rd6999, %rd6911, %rd6998;
	xor.b64  	%rd7000, %rd6927, -9223372034707259263;
	xor.b64  	%rd7001, %rd6942, %rd7000;
	xor.b64  	%rd7002, %rd7001, %rd6957;
	xor.b64  	%rd7003, %rd7002, %rd6972;
	xor.b64  	%rd7004, %rd7003, %rd6987;
	xor.b64  	%rd7005, %rd6945, %rd6930;
	xor.b64  	%rd7006, %rd7005, %rd6960;
	xor.b64  	%rd7007, %rd7006, %rd6975;
	xor.b64  	%rd7008, %rd7007, %rd6990;
	xor.b64  	%rd7009, %rd6948, %rd6933;
	xor.b64  	%rd7010, %rd7009, %rd6963;
	xor.b64  	%rd7011, %rd7010, %rd6978;
	xor.b64  	%rd7012, %rd7011, %rd6993;
	xor.b64  	%rd7013, %rd6951, %rd6936;
	xor.b64  	%rd7014, %rd7013, %rd6966;
	xor.b64  	%rd7015, %rd7014, %rd6981;
	xor.b64  	%rd7016, %rd7015, %rd6996;
	xor.b64  	%rd7017, %rd6954, %rd6939;
	xor.b64  	%rd7018, %rd7017, %rd6969;
	xor.b64  	%rd7019, %rd7018, %rd6984;
	xor.b64  	%rd7020, %rd7019, %rd6999;
	mov.b64 	{%r5469, %r5470}, %rd7008;
	shf.l.wrap.b32 	%r5471, %r5469, %r5470, 1;
	shf.l.wrap.b32 	%r5472, %r5470, %r5469, 1;
	mov.b64 	%rd7021, {%r5472, %r5471};
	xor.b64  	%rd7022, %rd7021, %rd7020;
	xor.b64  	%rd7023, %rd7022, %rd7000;
	xor.b64  	%rd7024, %rd7022, %rd6942;
	xor.b64  	%rd7025, %rd7022, %rd6957;
	xor.b64  	%rd7026, %rd7022, %rd6972;
	xor.b64  	%rd7027, %rd7022, %rd6987;
	mov.b64 	{%r5473, %r5474}, %rd7012;
	shf.l.wrap.b32 	%r5475, %r5473, %r5474, 1;
	shf.l.wrap.b32 	%r5476, %r5474, %r5473, 1;
	mov.b64 	%rd7028, {%r5476, %r5475};
	xor.b64  	%rd7029, %rd7028, %rd7004;
	xor.b64  	%rd7030, %rd7029, %rd6930;
	xor.b64  	%rd7031, %rd7029, %rd6945;
	xor.b64  	%rd7032, %rd7029, %rd6960;
	xor.b64  	%rd7033, %rd7029, %rd6975;
	xor.b64  	%rd7034, %rd7029, %rd6990;
	mov.b64 	{%r5477, %r5478}, %rd7016;
	shf.l.wrap.b32 	%r5479, %r5477, %r5478, 1;
	shf.l.wrap.b32 	%r5480, %r5478, %r5477, 1;
	mov.b64 	%rd7035, {%r5480, %r5479};
	xor.b64  	%rd7036, %rd7035, %rd7008;
	xor.b64  	%rd7037, %rd7036, %rd6933;
	xor.b64  	%rd7038, %rd7036, %rd6948;
	xor.b64  	%rd7039, %rd7036, %rd6963;
	xor.b64  	%rd7040, %rd7036, %rd6978;
	xor.b64  	%rd7041, %rd7036, %rd6993;
	mov.b64 	{%r5481, %r5482}, %rd7020;
	shf.l.wrap.b32 	%r5483, %r5481, %r5482, 1;
	shf.l.wrap.b32 	%r5484, %r5482, %r5481, 1;
	mov.b64 	%rd7042, {%r5484, %r5483};
	xor.b64  	%rd7043, %rd7042, %rd7012;
	xor.b64  	%rd7044, %rd7043, %rd6936;
	xor.b64  	%rd7045, %rd7043, %rd6951;
	xor.b64  	%rd7046, %rd7043, %rd6966;
	xor.b64  	%rd7047, %rd7043, %rd6981;
	xor.b64  	%rd7048, %rd7043, %rd6996;
	mov.b64 	{%r5485, %r5486}, %rd7004;
	shf.l.wrap.b32 	%r5487, %r5485, %r5486, 1;
	shf.l.wrap.b32 	%r5488, %r5486, %r5485, 1;
	mov.b64 	%rd7049, {%r5488, %r5487};
	xor.b64  	%rd7050, %rd7049, %rd7016;
	xor.b64  	%rd7051, %rd7050, %rd6939;
	xor.b64  	%rd7052, %rd7050, %rd6954;
	xor.b64  	%rd7053, %rd7050, %rd6969;
	xor.b64  	%rd7054, %rd7050, %rd6984;
	xor.b64  	%rd7055, %rd7050, %rd6999;
	mov.b64 	{%r5489, %r5490}, %rd7030;
	shf.l.wrap.b32 	%r5491, %r5489, %r5490, 1;
	shf.l.wrap.b32 	%r5492, %r5490, %r5489, 1;
	mov.b64 	%rd7056, {%r5492, %r5491};
	mov.b64 	{%r5493, %r5494}, %rd7025;
	shf.l.wrap.b32 	%r5495, %r5493, %r5494, 3;
	shf.l.wrap.b32 	%r5496, %r5494, %r5493, 3;
	mov.b64 	%rd7057, {%r5496, %r5495};
	mov.b64 	{%r5497, %r5498}, %rd7038;
	shf.l.wrap.b32 	%r5499, %r5497, %r5498, 6;
	shf.l.wrap.b32 	%r5500, %r5498, %r5497, 6;
	mov.b64 	%rd7058, {%r5500, %r5499};
	mov.b64 	{%r5501, %r5502}, %rd7032;
	shf.l.wrap.b32 	%r5503, %r5501, %r5502, 10;
	shf.l.wrap.b32 	%r5504, %r5502, %r5501, 10;
	mov.b64 	%rd7059, {%r5504, %r5503};
	mov.b64 	{%r5505, %r5506}, %rd7040;
	shf.l.wrap.b32 	%r5507, %r5505, %r5506, 15;
	shf.l.wrap.b32 	%r5508, %r5506, %r5505, 15;
	mov.b64 	%rd7060, {%r5508, %r5507};
	mov.b64 	{%r5509, %r5510}, %rd7047;
	shf.l.wrap.b32 	%r5511, %r5509, %r5510, 21;
	shf.l.wrap.b32 	%r5512, %r5510, %r5509, 21;
	mov.b64 	%rd7061, {%r5512, %r5511};
	mov.b64 	{%r5513, %r5514}, %rd7044;
	shf.l.wrap.b32 	%r5515, %r5513, %r5514, 28;
	shf.l.wrap.b32 	%r5516, %r5514, %r5513, 28;
	mov.b64 	%rd7062, {%r5516, %r5515};
	mov.b64 	{%r5517, %r5518}, %rd7024;
	shf.l.wrap.b32 	%r5519, %r5518, %r5517, 4;
	shf.l.wrap.b32 	%r5520, %r5517, %r5518, 4;
	mov.b64 	%rd7063, {%r5520, %r5519};
	mov.b64 	{%r5521, %r5522}, %rd7033;
	shf.l.wrap.b32 	%r5523, %r5522, %r5521, 13;
	shf.l.wrap.b32 	%r5524, %r5521, %r5522, 13;
	mov.b64 	%rd7064, {%r5524, %r5523};
	mov.b64 	{%r5525, %r5526}, %rd7045;
	shf.l.wrap.b32 	%r5527, %r5526, %r5525, 23;
	shf.l.wrap.b32 	%r5528, %r5525, %r5526, 23;
	mov.b64 	%rd7065, {%r5528, %r5527};
	mov.b64 	{%r5529, %r5530}, %rd7034;
	shf.l.wrap.b32 	%r5531, %r5529, %r5530, 2;
	shf.l.wrap.b32 	%r5532, %r5530, %r5529, 2;
	mov.b64 	%rd7066, {%r5532, %r5531};
	mov.b64 	{%r5533, %r5534}, %rd7055;
	shf.l.wrap.b32 	%r5535, %r5533, %r5534, 14;
	shf.l.wrap.b32 	%r5536, %r5534, %r5533, 14;
	mov.b64 	%rd7067, {%r5536, %r5535};
	mov.b64 	{%r5537, %r5538}, %rd7051;
	shf.l.wrap.b32 	%r5539, %r5537, %r5538, 27;
	shf.l.wrap.b32 	%r5540, %r5538, %r5537, 27;
	mov.b64 	%rd7068, {%r5540, %r5539};
	mov.b64 	{%r5541, %r5542}, %rd7026;
	shf.l.wrap.b32 	%r5543, %r5542, %r5541, 9;
	shf.l.wrap.b32 	%r5544, %r5541, %r5542, 9;
	mov.b64 	%rd7069, {%r5544, %r5543};
	mov.b64 	{%r5545, %r5546}, %rd7048;
	shf.l.wrap.b32 	%r5547, %r5546, %r5545, 24;
	shf.l.wrap.b32 	%r5548, %r5545, %r5546, 24;
	mov.b64 	%rd7070, {%r5548, %r5547};
	mov.b64 	{%r5549, %r5550}, %rd7054;
	shf.l.wrap.b32 	%r5551, %r5549, %r5550, 8;
	shf.l.wrap.b32 	%r5552, %r5550, %r5549, 8;
	mov.b64 	%rd7071, {%r5552, %r5551};
	mov.b64 	{%r5553, %r5554}, %rd7046;
	shf.l.wrap.b32 	%r5555, %r5553, %r5554, 25;
	shf.l.wrap.b32 	%r5556, %r5554, %r5553, 25;
	mov.b64 	%rd7072, {%r5556, %r5555};
	mov.b64 	{%r5557, %r5558}, %rd7039;
	shf.l.wrap.b32 	%r5559, %r5558, %r5557, 11;
	shf.l.wrap.b32 	%r5560, %r5557, %r5558, 11;
	mov.b64 	%rd7073, {%r5560, %r5559};
	mov.b64 	{%r5561, %r5562}, %rd7037;
	shf.l.wrap.b32 	%r5563, %r5562, %r5561, 30;
	shf.l.wrap.b32 	%r5564, %r5561, %r5562, 30;
	mov.b64 	%rd7074, {%r5564, %r5563};
	mov.b64 	{%r5565, %r5566}, %rd7027;
	shf.l.wrap.b32 	%r5567, %r5565, %r5566, 18;
	shf.l.wrap.b32 	%r5568, %r5566, %r5565, 18;
	mov.b64 	%rd7075, {%r5568, %r5567};
	mov.b64 	{%r5569, %r5570}, %rd7053;
	shf.l.wrap.b32 	%r5571, %r5570, %r5569, 7;
	shf.l.wrap.b32 	%r5572, %r5569, %r5570, 7;
	mov.b64 	%rd7076, {%r5572, %r5571};
	mov.b64 	{%r5573, %r5574}, %rd7041;
	shf.l.wrap.b32 	%r5575, %r5574, %r5573, 29;
	shf.l.wrap.b32 	%r5576, %r5573, %r5574, 29;
	mov.b64 	%rd7077, {%r5576, %r5575};
	mov.b64 	{%r5577, %r5578}, %rd7052;
	shf.l.wrap.b32 	%r5579, %r5577, %r5578, 20;
	shf.l.wrap.b32 	%r5580, %r5578, %r5577, 20;
	mov.b64 	%rd7078, {%r5580, %r5579};
	mov.b64 	{%r5581, %r5582}, %rd7031;
	shf.l.wrap.b32 	%r5583, %r5582, %r5581, 12;
	shf.l.wrap.b32 	%r5584, %r5581, %r5582, 12;
	mov.b64 	%rd7079, {%r5584, %r5583};
	not.b64 	%rd7080, %rd7079;
	and.b64  	%rd7081, %rd7073, %rd7080;
	xor.b64  	%rd7082, %rd7023, %rd7081;
	not.b64 	%rd7083, %rd7073;
	and.b64  	%rd7084, %rd7061, %rd7083;
	xor.b64  	%rd7085, %rd7079, %rd7084;
	not.b64 	%rd7086, %rd7061;
	and.b64  	%rd7087, %rd7067, %rd7086;
	xor.b64  	%rd7088, %rd7073, %rd7087;
	not.b64 	%rd7089, %rd7067;
	and.b64  	%rd7090, %rd7023, %rd7089;
	xor.b64  	%rd7091, %rd7061, %rd7090;
	not.b64 	%rd7092, %rd7023;
	and.b64  	%rd7093, %rd7079, %rd7092;
	xor.b64  	%rd7094, %rd7067, %rd7093;
	not.b64 	%rd7095, %rd7078;
	and.b64  	%rd7096, %rd7057, %rd7095;
	xor.b64  	%rd7097, %rd7062, %rd7096;
	not.b64 	%rd7098, %rd7057;
	and.b64  	%rd7099, %rd7064, %rd7098;
	xor.b64  	%rd7100, %rd7078, %rd7099;
	not.b64 	%rd7101, %rd7064;
	and.b64  	%rd7102, %rd7077, %rd7101;
	xor.b64  	%rd7103, %rd7057, %rd7102;
	not.b64 	%rd7104, %rd7077;
	and.b64  	%rd7105, %rd7062, %rd7104;
	xor.b64  	%rd7106, %rd7064, %rd7105;
	not.b64 	%rd7107, %rd7062;
	and.b64  	%rd7108, %rd7078, %rd7107;
	xor.b64  	%rd7109, %rd7077, %rd7108;
	not.b64 	%rd7110, %rd7058;
	and.b64  	%rd7111, %rd7072, %rd7110;
	xor.b64  	%rd7112, %rd7056, %rd7111;
	not.b64 	%rd7113, %rd7072;
	and.b64  	%rd7114, %rd7071, %rd7113;
	xor.b64  	%rd7115, %rd7058, %rd7114;
	not.b64 	%rd7116, %rd7071;
	and.b64  	%rd7117, %rd7075, %rd7116;
	xor.b64  	%rd7118, %rd7072, %rd7117;
	not.b64 	%rd7119, %rd7075;
	and.b64  	%rd7120, %rd7056, %rd7119;
	xor.b64  	%rd7121, %rd7071, %rd7120;
	not.b64 	%rd7122, %rd7056;
	and.b64  	%rd7123, %rd7058, %rd7122;
	xor.b64  	%rd7124, %rd7075, %rd7123;
	not.b64 	%rd7125, %rd7063;
	and.b64  	%rd7126, %rd7059, %rd7125;
	xor.b64  	%rd7127, %rd7068, %rd7126;
	not.b64 	%rd7128, %rd7059;
	and.b64  	%rd7129, %rd7060, %rd7128;
	xor.b64  	%rd7130, %rd7063, %rd7129;
	not.b64 	%rd7131, %rd7060;
	and.b64  	%rd7132, %rd7070, %rd7131;
	xor.b64  	%rd7133, %rd7059, %rd7132;
	not.b64 	%rd7134, %rd7070;
	and.b64  	%rd7135, %rd7068, %rd7134;
	xor.b64  	%rd7136, %rd7060, %rd7135;
	not.b64 	%rd7137, %rd7068;
	and.b64  	%rd7138, %rd7063, %rd7137;
	xor.b64  	%rd7139, %rd7070, %rd7138;
	not.b64 	%rd7140, %rd7065;
	and.b64  	%rd7141, %rd7076, %rd7140;
	xor.b64  	%rd7142, %rd7074, %rd7141;
	not.b64 	%rd7143, %rd7076;
	and.b64  	%rd7144, %rd7069, %rd7143;
	xor.b64  	%rd7145, %rd7065, %rd7144;
	not.b64 	%rd7146, %rd7069;
	and.b64  	%rd7147, %rd7066, %rd7146;
	xor.b64  	%rd7148, %rd7076, %rd7147;
	not.b64 	%rd7149, %rd7066;
	and.b64  	%rd7150, %rd7074, %rd7149;
	xor.b64  	%rd7151, %rd7069, %rd7150;
	not.b64 	%rd7152, %rd7074;
	and.b64  	%rd7153, %rd7065, %rd7152;
	xor.b64  	%rd7154, %rd7066, %rd7153;
	xor.b64  	%rd7155, %rd7082, -9223372036854742912;
	xor.b64  	%rd7156, %rd7097, %rd7155;
	xor.b64  	%rd7157, %rd7156, %rd7112;
	xor.b64  	%rd7158, %rd7157, %rd7127;
	xor.b64  	%rd7159, %rd7158, %rd7142;
	xor.b64  	%rd7160, %rd7100, %rd7085;
	xor.b64  	%rd7161, %rd7160, %rd7115;
	xor.b64  	%rd7162, %rd7161, %rd7130;
	xor.b64  	%rd7163, %rd7162, %rd7145;
	xor.b64  	%rd7164, %rd7103, %rd7088;
	xor.b64  	%rd7165, %rd7164, %rd7118;
	xor.b64  	%rd7166, %rd7165, %rd7133;
	xor.b64  	%rd7167, %rd7166, %rd7148;
	xor.b64  	%rd7168, %rd7106, %rd7091;
	xor.b64  	%rd7169, %rd7168, %rd7121;
	xor.b64  	%rd7170, %rd7169, %rd7136;
	xor.b64  	%rd7171, %rd7170, %rd7151;
	xor.b64  	%rd7172, %rd7109, %rd7094;
	xor.b64  	%rd7173, %rd7172, %rd7124;
	xor.b64  	%rd7174, %rd7173, %rd7139;
	xor.b64  	%rd7175, %rd7174, %rd7154;
	mov.b64 	{%r5585, %r5586}, %rd7163;
	shf.l.wrap.b32 	%r5587, %r5585, %r5586, 1;
	shf.l.wrap.b32 	%r5588, %r5586, %r5585, 1;
	mov.b64 	%rd7176, {%r5588, %r5587};
	xor.b64  	%rd7177, %rd7176, %rd7175;
	xor.b64  	%rd7178, %rd7177, %rd7155;
	xor.b64  	%rd7179, %rd7177, %rd7097;
	xor.b64  	%rd7180, %rd7177, %rd7112;
	xor.b64  	%rd7181, %rd7177, %rd7127;
	xor.b64  	%rd7182, %rd7177, %rd7142;
	mov.b64 	{%r5589, %r5590}, %rd7167;
	shf.l.wrap.b32 	%r5591, %r5589, %r5590, 1;
	shf.l.wrap.b32 	%r5592, %r5590, %r5589, 1;
	mov.b64 	%rd7183, {%r5592, %r5591};
	xor.b64  	%rd7184, %rd7183, %rd7159;
	xor.b64  	%rd7185, %rd7184, %rd7085;
	xor.b64  	%rd7186, %rd7184, %rd7100;
	xor.b64  	%rd7187, %rd7184, %rd7115;
	xor.b64  	%rd7188, %rd7184, %rd7130;
	xor.b64  	%rd7189, %rd7184, %rd7145;
	mov.b64 	{%r5593, %r5594}, %rd7171;
	shf.l.wrap.b32 	%r5595, %r5593, %r5594, 1;
	shf.l.wrap.b32 	%r5596, %r5594, %r5593, 1;
	mov.b64 	%rd7190, {%r5596, %r5595};
	xor.b64  	%rd7191, %rd7190, %rd7163;
	xor.b64  	%rd7192, %rd7191, %rd7088;
	xor.b64  	%rd7193, %rd7191, %rd7103;
	xor.b64  	%rd7194, %rd7191, %rd7118;
	xor.b64  	%rd7195, %rd7191, %rd7133;
	xor.b64  	%rd7196, %rd7191, %rd7148;
	mov.b64 	{%r5597, %r5598}, %rd7175;
	shf.l.wrap.b32 	%r5599, %r5597, %r5598, 1;
	shf.l.wrap.b32 	%r5600, %r5598, %r5597, 1;
	mov.b64 	%rd7197, {%r5600, %r5599};
	xor.b64  	%rd7198, %rd7197, %rd7167;
	xor.b64  	%rd7199, %rd7198, %rd7091;
	xor.b64  	%rd7200, %rd7198, %rd7106;
	xor.b64  	%rd7201, %rd7198, %rd7121;
	xor.b64  	%rd7202, %rd7198, %rd7136;
	xor.b64  	%rd7203, %rd7198, %rd7151;
	mov.b64 	{%r5601, %r5602}, %rd7159;
	shf.l.wrap.b32 	%r5603, %r5601, %r5602, 1;
	shf.l.wrap.b32 	%r5604, %r5602, %r5601, 1;
	mov.b64 	%rd7204, {%r5604, %r5603};
	xor.b64  	%rd7205, %rd7204, %rd7171;
	xor.b64  	%rd7206, %rd7205, %rd7094;
	xor.b64  	%rd7207, %rd7205, %rd7109;
	xor.b64  	%rd7208, %rd7205, %rd7124;
	xor.b64  	%rd7209, %rd7205, %rd7139;
	xor.b64  	%rd7210, %rd7205, %rd7154;
	mov.b64 	{%r5605, %r5606}, %rd7185;
	shf.l.wrap.b32 	%r5607, %r5605, %r5606, 1;
	shf.l.wrap.b32 	%r5608, %r5606, %r5605, 1;
	mov.b64 	%rd7211, {%r5608, %r5607};
	mov.b64 	{%r5609, %r5610}, %rd7180;
	shf.l.wrap.b32 	%r5611, %r5609, %r5610, 3;
	shf.l.wrap.b32 	%r5612, %r5610, %r5609, 3;
	mov.b64 	%rd7212, {%r5612, %r5611};
	mov.b64 	{%r5613, %r5614}, %rd7193;
	shf.l.wrap.b32 	%r5615, %r5613, %r5614, 6;
	shf.l.wrap.b32 	%r5616, %r5614, %r5613, 6;
	mov.b64 	%rd7213, {%r5616, %r5615};
	mov.b64 	{%r5617, %r5618}, %rd7187;
	shf.l.wrap.b32 	%r5619, %r5617, %r5618, 10;
	shf.l.wrap.b32 	%r5620, %r5618, %r5617, 10;
	mov.b64 	%rd7214, {%r5620, %r5619};
	mov.b64 	{%r5621, %r5622}, %rd7195;
	shf.l.wrap.b32 	%r5623, %r5621, %r5622, 15;
	shf.l.wrap.b32 	%r5624, %r5622, %r5621, 15;
	mov.b64 	%rd7215, {%r5624, %r5623};
	mov.b64 	{%r5625, %r5626}, %rd7202;
	shf.l.wrap.b32 	%r5627, %r5625, %r5626, 21;
	shf.l.wrap.b32 	%r5628, %r5626, %r5625, 21;
	mov.b64 	%rd7216, {%r5628, %r5627};
	mov.b64 	{%r5629, %r5630}, %rd7199;
	shf.l.wrap.b32 	%r5631, %r5629, %r5630, 28;
	shf.l.wrap.b32 	%r5632, %r5630, %r5629, 28;
	mov.b64 	%rd7217, {%r5632, %r5631};
	mov.b64 	{%r5633, %r5634}, %rd7179;
	shf.l.wrap.b32 	%r5635, %r5634, %r5633, 4;
	shf.l.wrap.b32 	%r5636, %r5633, %r5634, 4;
	mov.b64 	%rd7218, {%r5636, %r5635};
	mov.b64 	{%r5637, %r5638}, %rd7188;
	shf.l.wrap.b32 	%r5639, %r5638, %r5637, 13;
	shf.l.wrap.b32 	%r5640, %r5637, %r5638, 13;
	mov.b64 	%rd7219, {%r5640, %r5639};
	mov.b64 	{%r5641, %r5642}, %rd7200;
	shf.l.wrap.b32 	%r5643, %r5642, %r5641, 23;
	shf.l.wrap.b32 	%r5644, %r5641, %r5642, 23;
	mov.b64 	%rd7220, {%r5644, %r5643};
	mov.b64 	{%r5645, %r5646}, %rd7189;
	shf.l.wrap.b32 	%r5647, %r5645, %r5646, 2;
	shf.l.wrap.b32 	%r5648, %r5646, %r5645, 2;
	mov.b64 	%rd7221, {%r5648, %r5647};
	mov.b64 	{%r5649, %r5650}, %rd7210;
	shf.l.wrap.b32 	%r5651, %r5649, %r5650, 14;
	shf.l.wrap.b32 	%r5652, %r5650, %r5649, 14;
	mov.b64 	%rd7222, {%r5652, %r5651};
	mov.b64 	{%r5653, %r5654}, %rd7206;
	shf.l.wrap.b32 	%r5655, %r5653, %r5654, 27;
	shf.l.wrap.b32 	%r5656, %r5654, %r5653, 27;
	mov.b64 	%rd7223, {%r5656, %r5655};
	mov.b64 	{%r5657, %r5658}, %rd7181;
	shf.l.wrap.b32 	%r5659, %r5658, %r5657, 9;
	shf.l.wrap.b32 	%r5660, %r5657, %r5658, 9;
	mov.b64 	%rd7224, {%r5660, %r5659};
	mov.b64 	{%r5661, %r5662}, %rd7203;
	shf.l.wrap.b32 	%r5663, %r5662, %r5661, 24;
	shf.l.wrap.b32 	%r5664, %r5661, %r5662, 24;
	mov.b64 	%rd7225, {%r5664, %r5663};
	mov.b64 	{%r5665, %r5666}, %rd7209;
	shf.l.wrap.b32 	%r5667, %r5665, %r5666, 8;
	shf.l.wrap.b32 	%r5668, %r5666, %r5665, 8;
	mov.b64 	%rd7226, {%r5668, %r5667};
	mov.b64 	{%r5669, %r5670}, %rd7201;
	shf.l.wrap.b32 	%r5671, %r5669, %r5670, 25;
	shf.l.wrap.b32 	%r5672, %r5670, %r5669, 25;
	mov.b64 	%rd7227, {%r5672, %r5671};
	mov.b64 	{%r5673, %r5674}, %rd7194;
	shf.l.wrap.b32 	%r5675, %r5674, %r5673, 11;
	shf.l.wrap.b32 	%r5676, %r5673, %r5674, 11;
	mov.b64 	%rd7228, {%r5676, %r5675};
	mov.b64 	{%r5677, %r5678}, %rd7192;
	shf.l.wrap.b32 	%r5679, %r5678, %r5677, 30;
	shf.l.wrap.b32 	%r5680, %r5677, %r5678, 30;
	mov.b64 	%rd7229, {%r5680, %r5679};
	mov.b64 	{%r5681, %r5682}, %rd7182;
	shf.l.wrap.b32 	%r5683, %r5681, %r5682, 18;
	shf.l.wrap.b32 	%r5684, %r5682, %r5681, 18;
	mov.b64 	%rd7230, {%r5684, %r5683};
	mov.b64 	{%r5685, %r5686}, %rd7208;
	shf.l.wrap.b32 	%r5687, %r5686, %r5685, 7;
	shf.l.wrap.b32 	%r5688, %r5685, %r5686, 7;
	mov.b64 	%rd7231, {%r5688, %r5687};
	mov.b64 	{%r5689, %r5690}, %rd7196;
	shf.l.wrap.b32 	%r5691, %r5690, %r5689, 29;
	shf.l.wrap.b32 	%r5692, %r5689, %r5690, 29;
	mov.b64 	%rd7232, {%r5692, %r5691};
	mov.b64 	{%r5693, %r5694}, %rd7207;
	shf.l.wrap.b32 	%r5695, %r5693, %r5694, 20;
	shf.l.wrap.b32 	%r5696, %r5694, %r5693, 20;
	mov.b64 	%rd7233, {%r5696, %r5695};
	mov.b64 	{%r5697, %r5698}, %rd7186;
	shf.l.wrap.b32 	%r5699, %r5698, %r5697, 12;
	shf.l.wrap.b32 	%r5700, %r5697, %r5698, 12;
	mov.b64 	%rd7234, {%r5700, %r5699};
	not.b64 	%rd7235, %rd7234;
	and.b64  	%rd7236, %rd7228, %rd7235;
	xor.b64  	%rd7237, %rd7178, %rd7236;
	not.b64 	%rd7238, %rd7228;
	and.b64  	%rd7239, %rd7216, %rd7238;
	not.b64 	%rd7240, %rd7216;
	and.b64  	%rd7241, %rd7222, %rd7240;
	not.b64 	%rd7242, %rd7222;
	and.b64  	%rd7243, %rd7178, %rd7242;
	not.b64 	%rd7244, %rd7178;
	and.b64  	%rd7245, %rd7234, %rd7244;
	not.b64 	%rd7246, %rd7233;
	and.b64  	%rd7247, %rd7212, %rd7246;
	not.b64 	%rd7248, %rd7212;
	and.b64  	%rd7249, %rd7219, %rd7248;
	xor.b64  	%rd7250, %rd7233, %rd7249;
	not.b64 	%rd7251, %rd7219;
	and.b64  	%rd7252, %rd7232, %rd7251;
	not.b64 	%rd7253, %rd7232;
	and.b64  	%rd7254, %rd7217, %rd7253;
	not.b64 	%rd7255, %rd7217;
	and.b64  	%rd7256, %rd7233, %rd7255;
	not.b64 	%rd7257, %rd7213;
	and.b64  	%rd7258, %rd7227, %rd7257;
	not.b64 	%rd7259, %rd7227;
	and.b64  	%rd7260, %rd7226, %rd7259;
	not.b64 	%rd7261, %rd7226;
	and.b64  	%rd7262, %rd7230, %rd7261;
	xor.b64  	%rd7263, %rd7227, %rd7262;
	not.b64 	%rd7264, %rd7230;
	and.b64  	%rd7265, %rd7211, %rd7264;
	xor.b64  	%rd7266, %rd7226, %rd7265;
	not.b64 	%rd7267, %rd7211;
	and.b64  	%rd7268, %rd7213, %rd7267;
	xor.b64  	%rd7269, %rd7230, %rd7268;
	not.b64 	%rd7270, %rd7218;
	and.b64  	%rd7271, %rd7214, %rd7270;
	xor.b64  	%rd7272, %rd7223, %rd7271;
	not.b64 	%rd7273, %rd7214;
	and.b64  	%rd7274, %rd7215, %rd7273;
	xor.b64  	%rd7275, %rd7218, %rd7274;
	not.b64 	%rd7276, %rd7215;
	and.b64  	%rd7277, %rd7225, %rd7276;
	xor.b64  	%rd7278, %rd7214, %rd7277;
	not.b64 	%rd7279, %rd7225;
	and.b64  	%rd7280, %rd7223, %rd7279;
	xor.b64  	%rd7281, %rd7215, %rd7280;
	not.b64 	%rd7282, %rd7223;
	and.b64  	%rd7283, %rd7218, %rd7282;
	xor.b64  	%rd7284, %rd7225, %rd7283;
	not.b64 	%rd7285, %rd7220;
	and.b64  	%rd7286, %rd7231, %rd7285;
	xor.b64  	%rd7287, %rd7229, %rd7286;
	not.b64 	%rd7288, %rd7231;
	and.b64  	%rd7289, %rd7224, %rd7288;
	xor.b64  	%rd7290, %rd7220, %rd7289;
	not.b64 	%rd7291, %rd7224;
	and.b64  	%rd7292, %rd7221, %rd7291;
	xor.b64  	%rd7293, %rd7231, %rd7292;
	not.b64 	%rd7294, %rd7221;
	and.b64  	%rd7295, %rd7229, %rd7294;
	xor.b64  	%rd7296, %rd7224, %rd7295;
	not.b64 	%rd7297, %rd7229;
	and.b64  	%rd7298, %rd7220, %rd7297;
	xor.b64  	%rd7299, %rd7221, %rd7298;
	xor.b64  	%rd7300, %rd7237, 2147483649;
	xor.b64  	%rd7301, %rd7258, %rd7247;
	xor.b64  	%rd7302, %rd7301, %rd7272;
	xor.b64  	%rd7303, %rd7302, %rd7287;
	xor.b64  	%rd7304, %rd7260, %rd7239;
	xor.b64  	%rd7305, %rd7304, %rd7275;
	xor.b64  	%rd7306, %rd7305, %rd7290;
	xor.b64  	%rd7307, %rd7306, %rd7213;
	xor.b64  	%rd7308, %rd7307, %rd7234;
	xor.b64  	%rd7309, %rd7308, %rd7250;
	xor.b64  	%rd7310, %rd7241, %rd7252;
	xor.b64  	%rd7311, %rd7310, %rd7278;
	xor.b64  	%rd7312, %rd7311, %rd7293;
	xor.b64  	%rd7313, %rd7312, %rd7228;
	xor.b64  	%rd7314, %rd7313, %rd7212;
	xor.b64  	%rd7315, %rd7314, %rd7263;
	xor.b64  	%rd7316, %rd7243, %rd7254;
	xor.b64  	%rd7317, %rd7316, %rd7266;
	xor.b64  	%rd7318, %rd7317, %rd7281;
	xor.b64  	%rd7319, %rd7318, %rd7296;
	xor.b64  	%rd7320, %rd7319, %rd7216;
	xor.b64  	%rd7321, %rd7320, %rd7219;
	xor.b64  	%rd7322, %rd7245, %rd7256;
	xor.b64  	%rd7323, %rd7322, %rd7269;
	xor.b64  	%rd7324, %rd7323, %rd7284;
	xor.b64  	%rd7325, %rd7324, %rd7299;
	mov.b64 	{%r5701, %r5702}, %rd7309;
	shf.l.wrap.b32 	%r5703, %r5701, %r5702, 1;
	shf.l.wrap.b32 	%r5704, %r5702, %r5701, 1;
	mov.b64 	%rd7326, {%r5704, %r5703};
	xor.b64  	%rd7327, %rd7325, %rd7326;
	mov.b64 	{%r5705, %r5706}, %rd7315;
	shf.l.wrap.b32 	%r5707, %r5705, %r5706, 1;
	shf.l.wrap.b32 	%r5708, %r5706, %r5705, 1;
	mov.b64 	%rd7328, {%r5708, %r5707};
	xor.b64  	%rd7329, %rd7303, %rd7328;
	xor.b64  	%rd7330, %rd7329, %rd7211;
	xor.b64  	%rd7331, %rd7330, %rd7217;
	xor.b64  	%rd7332, %rd7331, %rd7300;
	xor.b64  	%rd7333, %rd7332, %rd7250;
	mov.b64 	{%r5709, %r5710}, %rd7321;
	shf.l.wrap.b32 	%r5711, %r5709, %r5710, 1;
	shf.l.wrap.b32 	%r5712, %r5710, %r5709, 1;
	mov.b64 	%rd7334, {%r5712, %r5711};
	xor.b64  	%rd7335, %rd7334, %rd7309;
	xor.b64  	%rd7336, %rd7335, %rd7263;
	mov.b64 	{%r5713, %r5714}, %rd7336;
	shf.l.wrap.b32 	%r5715, %r5714, %r5713, 11;
	shf.l.wrap.b32 	%r5716, %r5713, %r5714, 11;
	mov.b64 	%rd7337, {%r5716, %r5715};
	mov.b64 	{%r5717, %r5718}, %rd7333;
	shf.l.wrap.b32 	%r5719, %r5718, %r5717, 12;
	shf.l.wrap.b32 	%r5720, %r5717, %r5718, 12;
	mov.b64 	%rd7338, {%r5720, %r5719};
	not.b64 	%rd7339, %rd7338;
	and.b64  	%rd7340, %rd7337, %rd7339;
	xor.b64  	%rd7341, %rd7327, %rd7340;
	xor.b64  	%rd7342, %rd7341, %rd7222;
	xor.b64  	%rd7343, %rd7342, %rd7232;
	xor.b64  	%rd7344, %rd7343, %rd7300;
	xor.b64  	%rd7345, %rd7344, -9223372034707259384;
	setp.ge.u64 	%p4, %rd7345, %rd7349;
	@%p4 bra 	$L__BB0_7;
	ld.param.u64 	%rd7350, [_Z23ethash_search_optimizedPKmPKhmmjPm_param_5];
	cvta.to.global.u64 	%rd7346, %rd7350;
	atom.global.min.u64 	%rd7347, [%rd7346], %rd2;
$L__BB0_7:
	ret;

}
	// .globl	_Z13ethash_searchPmPKhmmjS_
.visible .entry _Z13ethash_searchPmPKhmmjS_(
	.param .u64 .ptr .align 1 _Z13ethash_searchPmPKhmmjS__param_0,
	.param .u64 .ptr .align 1 _Z13ethash_searchPmPKhmmjS__param_1,
	.param .u64 _Z13ethash_searchPmPKhmmjS__param_2,
	.param .u64 _Z13ethash_searchPmPKhmmjS__param_3,
	.param .u32 _Z13ethash_searchPmPKhmmjS__param_4,
	.param .u64 .ptr .align 1 _Z13ethash_searchPmPKhmmjS__param_5
)
{
	.local .align 8 .b8 	__local_depot1[128];
	.reg .b64 	%SP;
	.reg .b64 	%SPL;
	.reg .pred 	%p<3>;
	.reg .b32 	%r<5606>;
	.reg .b64 	%rd<7298>;

	mov.u64 	%SPL, __local_depot1;
	ld.param.u64 	%rd14, [_Z13ethash_searchPmPKhmmjS__param_1];
	ld.param.u64 	%rd12, [_Z13ethash_searchPmPKhmmjS__param_3];
	cvta.to.global.u64 	%rd15, %rd14;
	add.u64 	%rd1, %SPL, 0;
	mov.u32 	%r85, %ctaid.x;
	mov.u32 	%r86, %ntid.x;
	mov.u32 	%r87, %tid.x;
	mad.lo.s32 	%r88, %r85, %r86, %r87;
	cvt.u64.u32 	%rd17, %r88;
	add.s64 	%rd18, %rd12, %rd17;
	ld.global.u8 	%rd19, [%rd15];
	ld.global.u8 	%rd20, [%rd15+1];
	shl.b64 	%rd21, %rd20, 8;
	or.b64  	%rd22, %rd21, %rd19;
	ld.global.u8 	%rd23, [%rd15+2];
	shl.b64 	%rd24, %rd23, 16;
	ld.global.u8 	%rd25, [%rd15+3];
	shl.b64 	%rd26, %rd25, 24;
	or.b64  	%rd27, %rd26, %rd24;
	or.b64  	%rd28, %rd27, %rd22;
	ld.global.u8 	%rd29, [%rd15+4];
	ld.global.u8 	%rd30, [%rd15+5];
	shl.b64 	%rd31, %rd30, 8;
	or.b64  	%rd32, %rd31, %rd29;
	ld.global.u8 	%rd33, [%rd15+6];
	shl.b64 	%rd34, %rd33, 16;
	ld.global.u8 	%rd35, [%rd15+7];
	shl.b64 	%rd36, %rd35, 24;
	or.b64  	%rd37, %rd36, %rd34;
	or.b64  	%rd38, %rd37, %rd32;
	shl.b64 	%rd39, %rd38, 32;
	or.b64  	%rd40, %rd39, %rd28;
	ld.global.u8 	%rd41, [%rd15+8];
	ld.global.u8 	%rd42, [%rd15+9];
	shl.b64 	%rd43, %rd42, 8;
	or.b64  	%rd44, %rd43, %rd41;
	ld.global.u8 	%rd45, [%rd15+10];
	shl.b64 	%rd46, %rd45, 16;
	ld.global.u8 	%rd47, [%rd15+11];
	shl.b64 	%rd48, %rd47, 24;
	or.b64  	%rd49, %rd48, %rd46;
	or.b64  	%rd50, %rd49, %rd44;
	ld.global.u8 	%rd51, [%rd15+12];
	ld.global.u8 	%rd52, [%rd15+13];
	shl.b64 	%rd53, %rd52, 8;
	or.b64  	%rd54, %rd53, %rd51;
	ld.global.u8 	%rd55, [%rd15+14];
	shl.b64 	%rd56, %rd55, 16;
	ld.global.u8 	%rd57, [%rd15+15];
	shl.b64 	%rd58, %rd57, 24;
	or.b64  	%rd59, %rd58, %rd56;
	or.b64  	%rd60, %rd59, %rd54;
	shl.b64 	%rd61, %rd60, 32;
	or.b64  	%rd62, %rd61, %rd50;
	ld.global.u8 	%rd63, [%rd15+16];
	ld.global.u8 	%rd64, [%rd15+17];
	shl.b64 	%rd65, %rd64, 8;
	or.b64  	%rd66, %rd65, %rd63;
	ld.global.u8 	%rd67, [%rd15+18];
	shl.b64 	%rd68, %rd67, 16;
	ld.global.u8 	%rd69, [%rd15+19];
	shl.b64 	%rd70, %rd69, 24;
	or.b64  	%rd71, %rd70, %rd68;
	or.b64  	%rd72, %rd71, %rd66;
	ld.global.u8 	%rd73, [%rd15+20];
	ld.global.u8 	%rd74, [%rd15+21];
	shl.b64 	%rd75, %rd74, 8;
	or.b64  	%rd76, %rd75, %rd73;
	ld.global.u8 	%rd77, [%rd15+22];
	shl.b64 	%rd78, %rd77, 16;
	ld.global.u8 	%rd79, [%rd15+23];
	shl.b64 	%rd80, %rd79, 24;
	or.b64  	%rd81, %rd80, %rd78;
	or.b64  	%rd82, %rd81, %rd76;
	shl.b64 	%rd83, %rd82, 32;
	or.b64  	%rd84, %rd83, %rd72;
	ld.global.u8 	%rd85, [%rd15+24];
	ld.global.u8 	%rd86, [%rd15+25];
	shl.b64 	%rd87, %rd86, 8;
	or.b64  	%rd88, %rd87, %rd85;
	ld.global.u8 	%rd89, [%rd15+26];
	shl.b64 	%rd90, %rd89, 16;
	ld.global.u8 	%rd91, [%rd15+27];
	shl.b64 	%rd92, %rd91, 24;
	or.b64  	%rd93, %rd92, %rd90;
	or.b64  	%rd94, %rd93, %rd88;
	ld.global.u8 	%rd95, [%rd15+28];
	ld.global.u8 	%rd96, [%rd15+29];
	shl.b64 	%rd97, %rd96, 8;
	or.b64  	%rd98, %rd97, %rd95;
	ld.global.u8 	%rd99, [%rd15+30];
	shl.b64 	%rd100, %rd99, 16;
	ld.global.u8 	%rd101, [%rd15+31];
	shl.b64 	%rd102, %rd101, 24;
	or.b64  	%rd103, %rd102, %rd100;
	or.b64  	%rd104, %rd103, %rd98;
	shl.b64 	%rd105, %rd104, 32;
	or.b64  	%rd106, %rd105, %rd94;
	xor.b64  	%rd107, %rd40, 1;
	xor.b64  	%rd108, %rd106, -9223372036854775808;
	mov.b64 	{%r89, %r90}, %rd62;
	shf.l.wrap.b32 	%r91, %r89, %r90, 1;
	shf.l.wrap.b32 	%r92, %r90, %r89, 1;
	mov.b64 	%rd109, {%r92, %r91};
	xor.b64  	%rd110, %rd109, %rd18;
	xor.b64  	%rd111, %rd110, %rd40;
	xor.b64  	%rd112, %rd110, 1;
	mov.b64 	{%r93, %r94}, %rd84;
	shf.l.wrap.b32 	%r95, %r93, %r94, 1;
	shf.l.wrap.b32 	%r96, %r94, %r93, 1;
	mov.b64 	%rd113, {%r96, %r95};
	xor.b64  	%rd114, %rd113, %rd107;
	xor.b64  	%rd115, %rd114, %rd62;
	mov.b64 	{%r97, %r98}, %rd108;
	shf.l.wrap.b32 	%r99, %r97, %r98, 1;
	shf.l.wrap.b32 	%r100, %r98, %r97, 1;
	mov.b64 	%rd116, {%r100, %r99};
	xor.b64  	%rd117, %rd116, %rd62;
	xor.b64  	%rd118, %rd117, %rd84;
	mov.b64 	{%r101, %r102}, %rd18;
	shf.l.wrap.b32 	%r103, %r101, %r102, 1;
	shf.l.wrap.b32 	%r104, %r102, %r101, 1;
	mov.b64 	%rd119, {%r104, %r103};
	xor.b64  	%rd120, %rd119, %rd84;
	xor.b64  	%rd121, %rd120, %rd106;
	xor.b64  	%rd122, %rd120, -9223372036854775808;
	mov.b64 	{%r105, %r106}, %rd107;
	shf.l.wrap.b32 	%r107, %r105, %r106, 1;
	shf.l.wrap.b32 	%r108, %r106, %r105, 1;
	mov.b64 	%rd123, {%r108, %r107};
	xor.b64  	%rd124, %rd123, %rd108;
	xor.b64  	%rd125, %rd124, %rd18;
	mov.b64 	{%r109, %r110}, %rd115;
	shf.l.wrap.b32 	%r111, %r109, %r110, 1;
	shf.l.wrap.b32 	%r112, %r110, %r109, 1;
	mov.b64 	%rd126, {%r112, %r111};
	mov.b64 	{%r113, %r114}, %rd110;
	shf.l.wrap.b32 	%r115, %r113, %r114, 3;
	shf.l.wrap.b32 	%r116, %r114, %r113, 3;
	mov.b64 	%rd127, {%r116, %r115};
	mov.b64 	{%r117, %r118}, %rd117;
	shf.l.wrap.b32 	%r119, %r117, %r118, 6;
	shf.l.wrap.b32 	%r120, %r118, %r117, 6;
	mov.b64 	%rd128, {%r120, %r119};
	mov.b64 	{%r121, %r122}, %rd114;
	shf.l.wrap.b32 	%r123, %r121, %r122, 10;
	shf.l.wrap.b32 	%r124, %r122, %r121, 10;
	mov.b64 	%rd129, {%r124, %r123};
	shf.l.wrap.b32 	%r125, %r117, %r118, 15;
	shf.l.wrap.b32 	%r126, %r118, %r117, 15;
	mov.b64 	%rd130, {%r126, %r125};
	mov.b64 	{%r127, %r128}, %rd120;
	shf.l.wrap.b32 	%r129, %r127, %r128, 21;
	shf.l.wrap.b32 	%r130, %r128, %r127, 21;
	mov.b64 	%rd131, {%r130, %r129};
	mov.b64 	{%r131, %r132}, %rd121;
	shf.l.wrap.b32 	%r133, %r131, %r132, 28;
	shf.l.wrap.b32 	%r134, %r132, %r131, 28;
	mov.b64 	%rd132, {%r134, %r133};
	mov.b64 	{%r135, %r136}, %rd112;
	shf.l.wrap.b32 	%r137, %r136, %r135, 4;
	shf.l.wrap.b32 	%r138, %r135, %r136, 4;
	mov.b64 	%rd133, {%r138, %r137};
	shf.l.wrap.b32 	%r139, %r122, %r121, 13;
	shf.l.wrap.b32 	%r140, %r121, %r122, 13;
	mov.b64 	%rd134, {%r140, %r139};
	mov.b64 	{%r141, %r142}, %rd122;
	shf.l.wrap.b32 	%r143, %r142, %r141, 23;
	shf.l.wrap.b32 	%r144, %r141, %r142, 23;
	mov.b64 	%rd135, {%r144, %r143};
	shf.l.wrap.b32 	%r145, %r121, %r122, 2;
	shf.l.wrap.b32 	%r146, %r122, %r121, 2;
	mov.b64 	%rd136, {%r146, %r145};
	mov.b64 	{%r147, %r148}, %rd124;
	shf.l.wrap.b32 	%r149, %r147, %r148, 14;
	shf.l.wrap.b32 	%r150, %r148, %r147, 14;
	mov.b64 	%rd137, {%r150, %r149};
	mov.b64 	{%r151, %r152}, %rd125;
	shf.l.wrap.b32 	%r153, %r151, %r152, 27;
	shf.l.wrap.b32 	%r154, %r152, %r151, 27;
	mov.b64 	%rd138, {%r154, %r153};
	shf.l.wrap.b32 	%r155, %r114, %r113, 9;
	shf.l.wrap.b32 	%r156, %r113, %r114, 9;
	mov.b64 	%rd139, {%r156, %r155};
	shf.l.wrap.b32 	%r157, %r128, %r127, 24;
	shf.l.wrap.b32 	%r158, %r127, %r128, 24;
	mov.b64 	%rd140, {%r158, %r157};
	shf.l.wrap.b32 	%r159, %r147, %r148, 8;
	shf.l.wrap.b32 	%r160, %r148, %r147, 8;
	mov.b64 	%rd141, {%r160, %r159};
	shf.l.wrap.b32 	%r161, %r127, %r128, 25;
	shf.l.wrap.b32 	%r162, %r128, %r127, 25;
	mov.b64 	%rd142, {%r162, %r161};
	shf.l.wrap.b32 	%r163, %r118, %r117, 11;
	shf.l.wrap.b32 	%r164, %r117, %r118, 11;
	mov.b64 	%rd143, {%r164, %r163};
	mov.b64 	{%r165, %r166}, %rd118;
	shf.l.wrap.b32 	%r167, %r166, %r165, 30;
	shf.l.wrap.b32 	%r168, %r165, %r166, 30;
	mov.b64 	%rd144, {%r168, %r167};
	shf.l.wrap.b32 	%r169, %r113, %r114, 18;
	shf.l.wrap.b32 	%r170, %r114, %r113, 18;
	mov.b64 	%rd145, {%r170, %r169};
	shf.l.wrap.b32 	%r171, %r148, %r147, 7;
	shf.l.wrap.b32 	%r172, %r147, %r148, 7;
	mov.b64 	%rd146, {%r172, %r171};
	shf.l.wrap.b32 	%r173, %r118, %r117, 29;
	shf.l.wrap.b32 	%r174, %r117, %r118, 29;
	mov.b64 	%rd147, {%r174, %r173};
	shf.l.wrap.b32 	%r175, %r147, %r148, 20;
	shf.l.wrap.b32 	%r176, %r148, %r147, 20;
	mov.b64 	%rd148, {%r176, %r175};
	shf.l.wrap.b32 	%r177, %r122, %r121, 12;
	shf.l.wrap.b32 	%r178, %r121, %r122, 12;
	mov.b64 	%rd149, {%r178, %r177};
	not.b64 	%rd150, %rd149;
	and.b64  	%rd151, %rd143, %rd150;
	xor.b64  	%rd152, %rd111, %rd151;
	not.b64 	%rd153, %rd143;
	and.b64  	%rd154, %rd131, %rd153;
	xor.b64  	%rd155, %rd149, %rd154;
	not.b64 	%rd156, %rd131;
	and.b64  	%rd157, %rd137, %rd156;
	xor.b64  	%rd158, %rd143, %rd157;
	not.b64 	%rd159, %rd137;
	and.b64  	%rd160, %rd111, %rd159;
	xor.b64  	%rd161, %rd131, %rd160;
	not.b64 	%rd162, %rd111;
	and.b64  	%rd163, %rd149, %rd162;
	xor.b64  	%rd164, %rd137, %rd163;
	not.b64 	%rd165, %rd148;
	and.b64  	%rd166, %rd127, %rd165;
	xor.b64  	%rd167, %rd132, %rd166;
	not.b64 	%rd168, %rd127;
	and.b64  	%rd169, %rd134, %rd168;
	xor.b64  	%rd170, %rd148, %rd169;
	not.b64 	%rd171, %rd134;
	and.b64  	%rd172, %rd147, %rd171;
	xor.b64  	%rd173, %rd127, %rd172;
	not.b64 	%rd174, %rd147;
	and.b64  	%rd175, %rd132, %rd174;
	xor.b64  	%rd176, %rd134, %rd175;
	not.b64 	%rd177, %rd132;
	and.b64  	%rd178, %rd148, %rd177;
	xor.b64  	%rd179, %rd147, %rd178;
	not.b64 	%rd180, %rd128;
	and.b64  	%rd181, %rd142, %rd180;
	xor.b64  	%rd182, %rd126, %rd181;
	not.b64 	%rd183, %rd142;
	and.b64  	%rd184, %rd141, %rd183;
	xor.b64  	%rd185, %rd128, %rd184;
	not.b64 	%rd186, %rd141;
	and.b64  	%rd187, %rd145, %rd186;
	xor.b64  	%rd188, %rd142, %rd187;
	not.b64 	%rd189, %rd145;
	and.b64  	%rd190, %rd126, %rd189;
	xor.b64  	%rd191, %rd141, %rd190;
	not.b64 	%rd192, %rd126;
	and.b64  	%rd193, %rd128, %rd192;
	xor.b64  	%rd194, %rd145, %rd193;
	not.b64 	%rd195, %rd133;
	and.b64  	%rd196, %rd129, %rd195;
	xor.b64  	%rd197, %rd138, %rd196;
	not.b64 	%rd198, %rd129;
	and.b64  	%rd199, %rd130, %rd198;
	xor.b64  	%rd200, %rd133, %rd199;
	not.b64 	%rd201, %rd130;
	and.b64  	%rd202, %rd140, %rd201;
	xor.b64  	%rd203, %rd129, %rd202;
	not.b64 	%rd204, %rd140;
	and.b64  	%rd205, %rd138, %rd204;
	xor.b64  	%rd206, %rd130, %rd205;
	not.b64 	%rd207, %rd138;
	and.b64  	%rd208, %rd133, %rd207;
	xor.b64  	%rd209, %rd140, %rd208;
	not.b64 	%rd210, %rd135;
	and.b64  	%rd211, %rd146, %rd210;
	xor.b64  	%rd212, %rd144, %rd211;
	not.b64 	%rd213, %rd146;
	and.b64  	%rd214, %rd139, %rd213;
	xor.b64  	%rd215, %rd135, %rd214;
	not.b64 	%rd216, %rd139;
	and.b64  	%rd217, %rd136, %rd216;
	xor.b64  	%rd218, %rd146, %rd217;
	not.b64 	%rd219, %rd136;
	and.b64  	%rd220, %rd144, %rd219;
	xor.b64  	%rd221, %rd139, %rd220;
	not.b64 	%rd222, %rd144;
	and.b64  	%rd223, %rd135, %rd222;
	xor.b64  	%rd224, %rd136, %rd223;
	xor.b64  	%rd225, %rd152, 1;
	xor.b64  	%rd226, %rd167, %rd225;
	xor.b64  	%rd227, %rd226, %rd182;
	xor.b64  	%rd228, %rd227, %rd197;
	xor.b64  	%rd229, %rd228, %rd212;
	xor.b64  	%rd230, %rd170, %rd155;
	xor.b64  	%rd231, %rd230, %rd185;
	xor.b64  	%rd232, %rd231, %rd200;
	xor.b64  	%rd233, %rd232, %rd215;
	xor.b64  	%rd234, %rd173, %rd158;
	xor.b64  	%rd235, %rd234, %rd188;
	xor.b64  	%rd236, %rd235, %rd203;
	xor.b64  	%rd237, %rd236, %rd218;
	xor.b64  	%rd238, %rd176, %rd161;
	xor.b64  	%rd239, %rd238, %rd191;
	xor.b64  	%rd240, %rd239, %rd206;
	xor.b64  	%rd241, %rd240, %rd221;
	xor.b64  	%rd242, %rd179, %rd164;
	xor.b64  	%rd243, %rd242, %rd194;
	xor.b64  	%rd244, %rd243, %rd209;
	xor.b64  	%rd245, %rd244, %rd224;
	mov.b64 	{%r179, %r180}, %rd233;
	shf.l.wrap.b32 	%r181, %r179, %r180, 1;
	shf.l.wrap.b32 	%r182, %r180, %r179, 1;
	mov.b64 	%rd246, {%r182, %r181};
	xor.b64  	%rd247, %rd246, %rd245;
	xor.b64  	%rd248, %rd247, %rd225;
	xor.b64  	%rd249, %rd247, %rd167;
	xor.b64  	%rd250, %rd247, %rd182;
	xor.b64  	%rd251, %rd247, %rd197;
	xor.b64  	%rd252, %rd247, %rd212;
	mov.b64 	{%r183, %r184}, %rd237;
	shf.l.wrap.b32 	%r185, %r183, %r184, 1;
	shf.l.wrap.b32 	%r186, %r184, %r183, 1;
	mov.b64 	%rd253, {%r186, %r185};
	xor.b64  	%rd254, %rd253, %rd229;
	xor.b64  	%rd255, %rd254, %rd155;
	xor.b64  	%rd256, %rd254, %rd170;
	xor.b64  	%rd257, %rd254, %rd185;
	xor.b64  	%rd258, %rd254, %rd200;
	xor.b64  	%rd259, %rd254, %rd215;
	mov.b64 	{%r187, %r188}, %rd241;
	shf.l.wrap.b32 	%r189, %r187, %r188, 1;
	shf.l.wrap.b32 	%r190, %r188, %r187, 1;
	mov.b64 	%rd260, {%r190, %r189};
	xor.b64  	%rd261, %rd260, %rd233;
	xor.b64  	%rd262, %rd261, %rd158;
	xor.b64  	%rd263, %rd261, %rd173;
	xor.b64  	%rd264, %rd261, %rd188;
	xor.b64  	%rd265, %rd261, %rd203;
	xor.b64  	%rd266, %rd261, %rd218;
	mov.b64 	{%r191, %r192}, %rd245;
	shf.l.wrap.b32 	%r193, %r191, %r192, 1;
	shf.l.wrap.b32 	%r194, %r192, %r191, 1;
	mov.b64 	%rd267, {%r194, %r193};
	xor.b64  	%rd268, %rd267, %rd237;
	xor.b64  	%rd269, %rd268, %rd161;
	xor.b64  	%rd270, %rd268, %rd176;
	xor.b64  	%rd271, %rd268, %rd191;
	xor.b64  	%rd272, %rd268, %rd206;
	xor.b64  	%rd273, %rd268, %rd221;
	mov.b64 	{%r195, %r196}, %rd229;
	shf.l.wrap.b32 	%r197, %r195, %r196, 1;
	shf.l.wrap.b32 	%r198, %r196, %r195, 1;
	mov.b64 	%rd274, {%r198, %r197};
	xor.b64  	%rd275, %rd274, %rd241;
	xor.b64  	%rd276, %rd275, %rd164;
	xor.b64  	%rd277, %rd275, %rd179;
	xor.b64  	%rd278, %rd275, %rd194;
	xor.b64  	%rd279, %rd275, %rd209;
	xor.b64  	%rd280, %rd275, %rd224;
	mov.b64 	{%r199, %r200}, %rd255;
	shf.l.wrap.b32 	%r201, %r199, %r200, 1;
	shf.l.wrap.b32 	%r202, %r200, %r199, 1;
	mov.b64 	%rd281, {%r202, %r201};
	mov.b64 	{%r203, %r204}, %rd250;
	shf.l.wrap.b32 	%r205, %r203, %r204, 3;
	shf.l.wrap.b32 	%r206, %r204, %r203, 3;
	mov.b64 	%rd282, {%r206, %r205};
	mov.b64 	{%r207, %r208}, %rd263;
	shf.l.wrap.b32 	%r209, %r207, %r208, 6;
	shf.l.wrap.b32 	%r210, %r208, %r207, 6;
	mov.b64 	%rd283, {%r210, %r209};
	mov.b64 	{%r211, %r212}, %rd257;
	shf.l.wrap.b32 	%r213, %r211, %r212, 10;
	shf.l.wrap.b32 	%r214, %r212, %r211, 10;
	mov.b64 	%rd284, {%r214, %r213};
	mov.b64 	{%r215, %r216}, %rd265;
	shf.l.wrap.b32 	%r217, %r215, %r216, 15;
	shf.l.wrap.b32 	%r218, %r216, %r215, 15;
	mov.b64 	%rd285, {%r218, %r217};
	mov.b64 	{%r219, %r220}, %rd272;
	shf.l.wrap.b32 	%r221, %r219, %r220, 21;
	shf.l.wrap.b32 	%r222, %r220, %r219, 21;
	mov.b64 	%rd286, {%r222, %r221};
	mov.b64 	{%r223, %r224}, %rd269;
	shf.l.wrap.b32 	%r225, %r223, %r224, 28;
	shf.l.wrap.b32 	%r226, %r224, %r223, 28;
	mov.b64 	%rd287, {%r226, %r225};
	mov.b64 	{%r227, %r228}, %rd249;
	shf.l.wrap.b32 	%r229, %r228, %r227, 4;
	shf.l.wrap.b32 	%r230, %r227, %r228, 4;
	mov.b64 	%rd288, {%r230, %r229};
	mov.b64 	{%r231, %r232}, %rd258;
	shf.l.wrap.b32 	%r233, %r232, %r231, 13;
	shf.l.wrap.b32 	%r234, %r231, %r232, 13;
	mov.b64 	%rd289, {%r234, %r233};
	mov.b64 	{%r235, %r236}, %rd270;
	shf.l.wrap.b32 	%r237, %r236, %r235, 23;
	shf.l.wrap.b32 	%r238, %r235, %r236, 23;
	mov.b64 	%rd290, {%r238, %r237};
	mov.b64 	{%r239, %r240}, %rd259;
	shf.l.wrap.b32 	%r241, %r239, %r240, 2;
	shf.l.wrap.b32 	%r242, %r240, %r239, 2;
	mov.b64 	%rd291, {%r242, %r241};
	mov.b64 	{%r243, %r244}, %rd280;
	shf.l.wrap.b32 	%r245, %r243, %r244, 14;
	shf.l.wrap.b32 	%r246, %r244, %r243, 14;
	mov.b64 	%rd292, {%r246, %r245};
	mov.b64 	{%r247, %r248}, %rd276;
	shf.l.wrap.b32 	%r249, %r247, %r248, 27;
	shf.l.wrap.b32 	%r250, %r248, %r247, 27;
	mov.b64 	%rd293, {%r250, %r249};
	mov.b64 	{%r251, %r252}, %rd251;
	shf.l.wrap.b32 	%r253, %r252, %r251, 9;
	shf.l.wrap.b32 	%r254, %r251, %r252, 9;
	mov.b64 	%rd294, {%r254, %r253};
	mov.b64 	{%r255, %r256}, %rd273;
	shf.l.wrap.b32 	%r257, %r256, %r255, 24;
	shf.l.wrap.b32 	%r258, %r255, %r256, 24;
	mov.b64 	%rd295, {%r258, %r257};
	mov.b64 	{%r259, %r260}, %rd279;
	shf.l.wrap.b32 	%r261, %r259, %r260, 8;
	shf.l.wrap.b32 	%r262, %r260, %r259, 8;
	mov.b64 	%rd296, {%r262, %r261};
	mov.b64 	{%r263, %r264}, %rd271;
	shf.l.wrap.b32 	%r265, %r263, %r264, 25;
	shf.l.wrap.b32 	%r266, %r264, %r263, 25;
	mov.b64 	%rd297, {%r266, %r265};
	mov.b64 	{%r267, %r268}, %rd264;
	shf.l.wrap.b32 	%r269, %r268, %r267, 11;
	shf.l.wrap.b32 	%r270, %r267, %r268, 11;
	mov.b64 	%rd298, {%r270, %r269};
	mov.b64 	{%r271, %r272}, %rd262;
	shf.l.wrap.b32 	%r273, %r272, %r271, 30;
	shf.l.wrap.b32 	%r274, %r271, %r272, 30;
	mov.b64 	%rd299, {%r274, %r273};
	mov.b64 	{%r275, %r276}, %rd252;
	shf.l.wrap.b32 	%r277, %r275, %r276, 18;
	shf.l.wrap.b32 	%r278, %r276, %r275, 18;
	mov.b64 	%rd300, {%r278, %r277};
	mov.b64 	{%r279, %r280}, %rd278;
	shf.l.wrap.b32 	%r281, %r280, %r279, 7;
	shf.l.wrap.b32 	%r282, %r279, %r280, 7;
	mov.b64 	%rd301, {%r282, %r281};
	mov.b64 	{%r283, %r284}, %rd266;
	shf.l.wrap.b32 	%r285, %r284, %r283, 29;
	shf.l.wrap.b32 	%r286, %r283, %r284, 29;
	mov.b64 	%rd302, {%r286, %r285};
	mov.b64 	{%r287, %r288}, %rd277;
	shf.l.wrap.b32 	%r289, %r287, %r288, 20;
	shf.l.wrap.b32 	%r290, %r288, %r287, 20;
	mov.b64 	%rd303, {%r290, %r289};
	mov.b64 	{%r291, %r292}, %rd256;
	shf.l.wrap.b32 	%r293, %r292, %r291, 12;
	shf.l.wrap.b32 	%r294, %r291, %r292, 12;
	mov.b64 	%rd304, {%r294, %r293};
	not.b64 	%rd305, %rd304;
	and.b64  	%rd306, %rd298, %rd305;
	xor.b64  	%rd307, %rd248, %rd306;
	not.b64 	%rd308, %rd298;
	and.b64  	%rd309, %rd286, %rd308;
	xor.b64  	%rd310, %rd304, %rd309;
	not.b64 	%rd311, %rd286;
	and.b64  	%rd312, %rd292, %rd311;
	xor.b64  	%rd313, %rd298, %rd312;
	not.b64 	%rd314, %rd292;
	and.b64  	%rd315, %rd248, %rd314;
	xor.b64  	%rd316, %rd286, %rd315;
	not.b64 	%rd317, %rd248;
	and.b64  	%rd318, %rd304, %rd317;
	xor.b64  	%rd319, %rd292, %rd318;
	not.b64 	%rd320, %rd303;
	and.b64  	%rd321, %rd282, %rd320;
	xor.b64  	%rd322, %rd287, %rd321;
	not.b64 	%rd323, %rd282;
	and.b64  	%rd324, %rd289, %rd323;
	xor.b64  	%rd325, %rd303, %rd324;
	not.b64 	%rd326, %rd289;
	and.b64  	%rd327, %rd302, %rd326;
	xor.b64  	%rd328, %rd282, %rd327;
	not.b64 	%rd329, %rd302;
	and.b64  	%rd330, %rd287, %rd329;
	xor.b64  	%rd331, %rd289, %rd330;
	not.b64 	%rd332, %rd287;
	and.b64  	%rd333, %rd303, %rd332;
	xor.b64  	%rd334, %rd302, %rd333;
	not.b64 	%rd335, %rd283;
	and.b64  	%rd336, %rd297, %rd335;
	xor.b64  	%rd337, %rd281, %rd336;
	not.b64 	%rd338, %rd297;
	and.b64  	%rd339, %rd296, %rd338;
	xor.b64  	%rd340, %rd283, %rd339;
	not.b64 	%rd341, %rd296;
	and.b64  	%rd342, %rd300, %rd341;
	xor.b64  	%rd343, %rd297, %rd342;
	not.b64 	%rd344, %rd300;
	and.b64  	%rd345, %rd281, %rd344;
	xor.b64  	%rd346, %rd296, %rd345;
	not.b64 	%rd347, %rd281;
	and.b64  	%rd348, %rd283, %rd347;
	xor.b64  	%rd349, %rd300, %rd348;
	not.b64 	%rd350, %rd288;
	and.b64  	%rd351, %rd284, %rd350;
	xor.b64  	%rd352, %rd293, %rd351;
	not.b64 	%rd353, %rd284;
	and.b64  	%rd354, %rd285, %rd353;
	xor.b64  	%rd355, %rd288, %rd354;
	not.b64 	%rd356, %rd285;
	and.b64  	%rd357, %rd295, %rd356;
	xor.b64  	%rd358, %rd284, %rd357;
	not.b64 	%rd359, %rd295;
	and.b64  	%rd360, %rd293, %rd359;
	xor.b64  	%rd361, %rd285, %rd360;
	not.b64 	%rd362, %rd293;
	and.b64  	%rd363, %rd288, %rd362;
	xor.b64  	%rd364, %rd295, %rd363;
	not.b64 	%rd365, %rd290;
	and.b64  	%rd366, %rd301, %rd365;
	xor.b64  	%rd367, %rd299, %rd366;
	not.b64 	%rd368, %rd301;
	and.b64  	%rd369, %rd294, %rd368;
	xor.b64  	%rd370, %rd290, %rd369;
	not.b64 	%rd371, %rd294;
	and.b64  	%rd372, %rd291, %rd371;
	xor.b64  	%rd373, %rd301, %rd372;
	not.b64 	%rd374, %rd291;
	and.b64  	%rd375, %rd299, %rd374;
	xor.b64  	%rd376, %rd294, %rd375;
	not.b64 	%rd377, %rd299;
	and.b64  	%rd378, %rd290, %rd377;
	xor.b64  	%rd379, %rd291, %rd378;
	xor.b64  	%rd380, %rd307, 32898;
	xor.b64  	%rd381, %rd322, %rd380;
	xor.b64  	%rd382, %rd381, %rd337;
	xor.b64  	%rd383, %rd382, %rd352;
	xor.b64  	%rd384, %rd383, %rd367;
	xor.b64  	%rd385, %rd325, %rd310;
	xor.b64  	%rd386, %rd385, %rd340;
	xor.b64  	%rd387, %rd386, %rd355;
	xor.b64  	%rd388, %rd387, %rd370;
	xor.b64  	%rd389, %rd328, %rd313;
	xor.b64  	%rd390, %rd389, %rd343;
	xor.b64  	%rd391, %rd390, %rd358;
	xor.b64  	%rd392, %rd391, %rd373;
	xor.b64  	%rd393, %rd331, %rd316;
	xor.b64  	%rd394, %rd393, %rd346;
	xor.b64  	%rd395, %rd394, %rd361;
	xor.b64  	%rd396, %rd395, %rd376;
	xor.b64  	%rd397, %rd334, %rd319;
	xor.b64  	%rd398, %rd397, %rd349;
	xor.b64  	%rd399, %rd398, %rd364;
	xor.b64  	%rd400, %rd399, %rd379;
	mov.b64 	{%r295, %r296}, %rd388;
	shf.l.wrap.b32 	%r297, %r295, %r296, 1;
	shf.l.wrap.b32 	%r298, %r296, %r295, 1;
	mov.b64 	%rd401, {%r298, %r297};
	xor.b64  	%rd402, %rd401, %rd400;
	xor.b64  	%rd403, %rd402, %rd380;
	xor.b64  	%rd404, %rd402, %rd322;
	xor.b64  	%rd405, %rd402, %rd337;
	xor.b64  	%rd406, %rd402, %rd352;
	xor.b64  	%rd407, %rd402, %rd367;
	mov.b64 	{%r299, %r300}, %rd392;
	shf.l.wrap.b32 	%r301, %r299, %r300, 1;
	shf.l.wrap.b32 	%r302, %r300, %r299, 1;
	mov.b64 	%rd408, {%r302, %r301};
	xor.b64  	%rd409, %rd408, %rd384;
	xor.b64  	%rd410, %rd409, %rd310;
	xor.b64  	%rd411, %rd409, %rd325;
	xor.b64  	%rd412, %rd409, %rd340;
	xor.b64  	%rd413, %rd409, %rd355;
	xor.b64  	%rd414, %rd409, %rd370;
	mov.b64 	{%r303, %r304}, %rd396;
	shf.l.wrap.b32 	%r305, %r303, %r304, 1;
	shf.l.wrap.b32 	%r306, %r304, %r303, 1;
	mov.b64 	%rd415, {%r306, %r305};
	xor.b64  	%rd416, %rd415, %rd388;
	xor.b64  	%rd417, %rd416, %rd313;
	xor.b64  	%rd418, %rd416, %rd328;
	xor.b64  	%rd419, %rd416, %rd343;
	xor.b64  	%rd420, %rd416, %rd358;
	xor.b64  	%rd421, %rd416, %rd373;
	mov.b64 	{%r307, %r308}, %rd400;
	shf.l.wrap.b32 	%r309, %r307, %r308, 1;
	shf.l.wrap.b32 	%r310, %r308, %r307, 1;
	mov.b64 	%rd422, {%r310, %r309};
	xor.b64  	%rd423, %rd422, %rd392;
	xor.b64  	%rd424, %rd423, %rd316;
	xor.b64  	%rd425, %rd423, %rd331;
	xor.b64  	%rd426, %rd423, %rd346;
	xor.b64  	%rd427, %rd423, %rd361;
	xor.b64  	%rd428, %rd423, %rd376;
	mov.b64 	{%r311, %r312}, %rd384;
	shf.l.wrap.b32 	%r313, %r311, %r312, 1;
	shf.l.wrap.b32 	%r314, %r312, %r311, 1;
	mov.b64 	%rd429, {%r314, %r313};
	xor.b64  	%rd430, %rd429, %rd396;
	xor.b64  	%rd431, %rd430, %rd319;
	xor.b64  	%rd432, %rd430, %rd334;
	xor.b64  	%rd433, %rd430, %rd349;
	xor.b64  	%rd434, %rd430, %rd364;
	xor.b64  	%rd435, %rd430, %rd379;
	mov.b64 	{%r315, %r316}, %rd410;
	shf.l.wrap.b32 	%r317, %r315, %r316, 1;
	shf.l.wrap.b32 	%r318, %r316, %r315, 1;
	mov.b64 	%rd436, {%r318, %r317};
	mov.b64 	{%r319, %r320}, %rd405;
	shf.l.wrap.b32 	%r321, %r319, %r320, 3;
	shf.l.wrap.b32 	%r322, %r320, %r319, 3;
	mov.b64 	%rd437, {%r322, %r321};
	mov.b64 	{%r323, %r324}, %rd418;
	shf.l.wrap.b32 	%r325, %r323, %r324, 6;
	shf.l.wrap.b32 	%r326, %r324, %r323, 6;
	mov.b64 	%rd438, {%r326, %r325};
	mov.b64 	{%r327, %r328}, %rd412;
	shf.l.wrap.b32 	%r329, %r327, %r328, 10;
	shf.l.wrap.b32 	%r330, %r328, %r327, 10;
	mov.b64 	%rd439, {%r330, %r329};
	mov.b64 	{%r331, %r332}, %rd420;
	shf.l.wrap.b32 	%r333, %r331, %r332, 15;
	shf.l.wrap.b32 	%r334, %r332, %r331, 15;
	mov.b64 	%rd440, {%r334, %r333};
	mov.b64 	{%r335, %r336}, %rd427;
	shf.l.wrap.b32 	%r337, %r335, %r336, 21;
	shf.l.wrap.b32 	%r338, %r336, %r335, 21;
	mov.b64 	%rd441, {%r338, %r337};
	mov.b64 	{%r339, %r340}, %rd424;
	shf.l.wrap.b32 	%r341, %r339, %r340, 28;
	shf.l.wrap.b32 	%r342, %r340, %r339, 28;
	mov.b64 	%rd442, {%r342, %r341};
	mov.b64 	{%r343, %r344}, %rd404;
	shf.l.wrap.b32 	%r345, %r344, %r343, 4;
	shf.l.wrap.b32 	%r346, %r343, %r344, 4;
	mov.b64 	%rd443, {%r346, %r345};
	mov.b64 	{%r347, %r348}, %rd413;
	shf.l.wrap.b32 	%r349, %r348, %r347, 13;
	shf.l.wrap.b32 	%r350, %r347, %r348, 13;
	mov.b64 	%rd444, {%r350, %r349};
	mov.b64 	{%r351, %r352}, %rd425;
	shf.l.wrap.b32 	%r353, %r352, %r351, 23;
	shf.l.wrap.b32 	%r354, %r351, %r352, 23;
	mov.b64 	%rd445, {%r354, %r353};
	mov.b64 	{%r355, %r356}, %rd414;
	shf.l.wrap.b32 	%r357, %r355, %r356, 2;
	shf.l.wrap.b32 	%r358, %r356, %r355, 2;
	mov.b64 	%rd446, {%r358, %r357};
	mov.b64 	{%r359, %r360}, %rd435;
	shf.l.wrap.b32 	%r361, %r359, %r360, 14;
	shf.l.wrap.b32 	%r362, %r360, %r359, 14;
	mov.b64 	%rd447, {%r362, %r361};
	mov.b64 	{%r363, %r364}, %rd431;
	shf.l.wrap.b32 	%r365, %r363, %r364, 27;
	shf.l.wrap.b32 	%r366, %r364, %r363, 27;
	mov.b64 	%rd448, {%r366, %r365};
	mov.b64 	{%r367, %r368}, %rd406;
	shf.l.wrap.b32 	%r369, %r368, %r367, 9;
	shf.l.wrap.b32 	%r370, %r367, %r368, 9;
	mov.b64 	%rd449, {%r370, %r369};
	mov.b64 	{%r371, %r372}, %rd428;
	shf.l.wrap.b32 	%r373, %r372, %r371, 24;
	shf.l.wrap.b32 	%r374, %r371, %r372, 24;
	mov.b64 	%rd450, {%r374, %r373};
	mov.b64 	{%r375, %r376}, %rd434;
	shf.l.wrap.b32 	%r377, %r375, %r376, 8;
	shf.l.wrap.b32 	%r378, %r376, %r375, 8;
	mov.b64 	%rd451, {%r378, %r377};
	mov.b64 	{%r379, %r380}, %rd426;
	shf.l.wrap.b32 	%r381, %r379, %r380, 25;
	shf.l.wrap.b32 	%r382, %r380, %r379, 25;
	mov.b64 	%rd452, {%r382, %r381};
	mov.b64 	{%r383, %r384}, %rd419;
	shf.l.wrap.b32 	%r385, %r384, %r383, 11;
	shf.l.wrap.b32 	%r386, %r383, %r384, 11;
	mov.b64 	%rd453, {%r386, %r385};
	mov.b64 	{%r387, %r388}, %rd417;
	shf.l.wrap.b32 	%r389, %r388, %r387, 30;
	shf.l.wrap.b32 	%r390, %r387, %r388, 30;
	mov.b64 	%rd454, {%r390, %r389};
	mov.b64 	{%r391, %r392}, %rd407;
	shf.l.wrap.b32 	%r393, %r391, %r392, 18;
	shf.l.wrap.b32 	%r394, %r392, %r391, 18;
	mov.b64 	%rd455, {%r394, %r393};
	mov.b64 	{%r395, %r396}, %rd433;
	shf.l.wrap.b32 	%r397, %r396, %r395, 7;
	shf.l.wrap.b32 	%r398, %r395, %r396, 7;
	mov.b64 	%rd456, {%r398, %r397};
	mov.b64 	{%r399, %r400}, %rd421;
	shf.l.wrap.b32 	%r401, %r400, %r399, 29;
	shf.l.wrap.b32 	%r402, %r399, %r400, 29;
	mov.b64 	%rd457, {%r402, %r401};
	mov.b64 	{%r403, %r404}, %rd432;
	shf.l.wrap.b32 	%r405, %r403, %r404, 20;
	shf.l.wrap.b32 	%r406, %r404, %r403, 20;
	mov.b64 	%rd458, {%r406, %r405};
	mov.b64 	{%r407, %r408}, %rd411;
	shf.l.wrap.b32 	%r409, %r408, %r407, 12;
	shf.l.wrap.b32 	%r410, %r407, %r408, 12;
	mov.b64 	%rd459, {%r410, %r409};
	not.b64 	%rd460, %rd459;
	and.b64  	%rd461, %rd453, %rd460;
	xor.b64  	%rd462, %rd403, %rd461;
	not.b64 	%rd463, %rd453;
	and.b64  	%rd464, %rd441, %rd463;
	xor.b64  	%rd465, %rd459, %rd464;
	not.b64 	%rd466, %rd441;
	and.b64  	%rd467, %rd447, %rd466;
	xor.b64  	%rd468, %rd453, %rd467;
	not.b64 	%rd469, %rd447;
	and.b64  	%rd470, %rd403, %rd469;
	xor.b64  	%rd471, %rd441, %rd470;
	not.b64 	%rd472, %rd403;
	and.b64  	%rd473, %rd459, %rd472;
	xor.b64  	%rd474, %rd447, %rd473;
	not.b64 	%rd475, %rd458;
	and.b64  	%rd476, %rd437, %rd475;
	xor.b64  	%rd477, %rd442, %rd476;
	not.b64 	%rd478, %rd437;
	and.b64  	%rd479, %rd444, %rd478;
	xor.b64  	%rd480, %rd458, %rd479;
	not.b64 	%rd481, %rd444;
	and.b64  	%rd482, %rd457, %rd481;
	xor.b64  	%rd483, %rd437, %rd482;
	not.b64 	%rd484, %rd457;
	and.b64  	%rd485, %rd442, %rd484;
	xor.b64  	%rd486, %rd444, %rd485;
	not.b64 	%rd487, %rd442;
	and.b64  	%rd488, %rd458, %rd487;
	xor.b64  	%rd489, %rd457, %rd488;
	not.b64 	%rd490, %rd438;
	and.b64  	%rd491, %rd452, %rd490;
	xor.b64  	%rd492, %rd436, %rd491;
	not.b64 	%rd493, %rd452;
	and.b64  	%rd494, %rd451, %rd493;
	xor.b64  	%rd495, %rd438, %rd494;
	not.b64 	%rd496, %rd451;
	and.b64  	%rd497, %rd455, %rd496;
	xor.b64  	%rd498, %rd452, %rd497;
	not.b64 	%rd499, %rd455;
	and.b64  	%rd500, %rd436, %rd499;
	xor.b64  	%rd501, %rd451, %rd500;
	not.b64 	%rd502, %rd436;
	and.b64  	%rd503, %rd438, %rd502;
	xor.b64  	%rd504, %rd455, %rd503;
	not.b64 	%rd505, %rd443;
	and.b64  	%rd506, %rd439, %rd505;
	xor.b64  	%rd507, %rd448, %rd506;
	not.b64 	%rd508, %rd439;
	and.b64  	%rd509, %rd440, %rd508;
	xor.b64  	%rd510, %rd443, %rd509;
	not.b64 	%rd511, %rd440;
	and.b64  	%rd512, %rd450, %rd511;
	xor.b64  	%rd513, %rd439, %rd512;
	not.b64 	%rd514, %rd450;
	and.b64  	%rd515, %rd448, %rd514;
	xor.b64  	%rd516, %rd440, %rd515;
	not.b64 	%rd517, %rd448;
	and.b64  	%rd518, %rd443, %rd517;
	xor.b64  	%rd519, %rd450, %rd518;
	not.b64 	%rd520, %rd445;
	and.b64  	%rd521, %rd456, %rd520;
	xor.b64  	%rd522, %rd454, %rd521;
	not.b64 	%rd523, %rd456;
	and.b64  	%rd524, %rd449, %rd523;
	xor.b64  	%rd525, %rd445, %rd524;
	not.b64 	%rd526, %rd449;
	and.b64  	%rd527, %rd446, %rd526;
	xor.b64  	%rd528, %rd456, %rd527;
	not.b64 	%rd529, %rd446;
	and.b64  	%rd530, %rd454, %rd529;
	xor.b64  	%rd531, %rd449, %rd530;
	not.b64 	%rd532, %rd454;
	and.b64  	%rd533, %rd445, %rd532;
	xor.b64  	%rd534, %rd446, %rd533;
	xor.b64  	%rd535, %rd462, -9223372036854742902;
	xor.b64  	%rd536, %rd477, %rd535;
	xor.b64  	%rd537, %rd536, %rd492;
	xor.b64  	%rd538, %rd537, %rd507;
	xor.b64  	%rd539, %rd538, %rd522;
	xor.b64  	%rd540, %rd480, %rd465;
	xor.b64  	%rd541, %rd540, %rd495;
	xor.b64  	%rd542, %rd541, %rd510;
	xor.b64  	%rd543, %rd542, %rd525;
	xor.b64  	%rd544, %rd483, %rd468;
	xor.b64  	%rd545, %rd544, %rd498;
	xor.b64  	%rd546, %rd545, %rd513;
	xor.b64  	%rd547, %rd546, %rd528;
	xor.b64  	%rd548, %rd486, %rd471;
	xor.b64  	%rd549, %rd548, %rd501;
	xor.b64  	%rd550, %rd549, %rd516;
	xor.b64  	%rd551, %rd550, %rd531;
	xor.b64  	%rd552, %rd489, %rd474;
	xor.b64  	%rd553, %rd552, %rd504;
	xor.b64  	%rd554, %rd553, %rd519;
	xor.b64  	%rd555, %rd554, %rd534;
	mov.b64 	{%r411, %r412}, %rd543;
	shf.l.wrap.b32 	%r413, %r411, %r412, 1;
	shf.l.wrap.b32 	%r414, %r412, %r411, 1;
	mov.b64 	%rd556, {%r414, %r413};
	xor.b64  	%rd557, %rd556, %rd555;
	xor.b64  	%rd558, %rd557, %rd535;
	xor.b64  	%rd559, %rd557, %rd477;
	xor.b64  	%rd560, %rd557, %rd492;
	xor.b64  	%rd561, %rd557, %rd507;
	xor.b64  	%rd562, %rd557, %rd522;
	mov.b64 	{%r415, %r416}, %rd547;
	shf.l.wrap.b32 	%r417, %r415, %r416, 1;
	shf.l.wrap.b32 	%r418, %r416, %r415, 1;
	mov.b64 	%rd563, {%r418, %r417};
	xor.b64  	%rd564, %rd563, %rd539;
	xor.b64  	%rd565, %rd564, %rd465;
	xor.b64  	%rd566, %rd564, %rd480;
	xor.b64  	%rd567, %rd564, %rd495;
	xor.b64  	%rd568, %rd564, %rd510;
	xor.b64  	%rd569, %rd564, %rd525;
	mov.b64 	{%r419, %r420}, %rd551;
	shf.l.wrap.b32 	%r421, %r419, %r420, 1;
	shf.l.wrap.b32 	%r422, %r420, %r419, 1;
	mov.b64 	%rd570, {%r422, %r421};
	xor.b64  	%rd571, %rd570, %rd543;
	xor.b64  	%rd572, %rd571, %rd468;
	xor.b64  	%rd573, %rd571, %rd483;
	xor.b64  	%rd574, %rd571, %rd498;
	xor.b64  	%rd575, %rd571, %rd513;
	xor.b64  	%rd576, %rd571, %rd528;
	mov.b64 	{%r423, %r424}, %rd555;
	shf.l.wrap.b32 	%r425, %r423, %r424, 1;
	shf.l.wrap.b32 	%r426, %r424, %r423, 1;
	mov.b64 	%rd577, {%r426, %r425};
	xor.b64  	%rd578, %rd577, %rd547;
	xor.b64  	%rd579, %rd578, %rd471;
	xor.b64  	%rd580, %rd578, %rd486;
	xor.b64  	%rd581, %rd578, %rd501;
	xor.b64  	%rd582, %rd578, %rd516;
	xor.b64  	%rd583, %rd578, %rd531;
	mov.b64 	{%r427, %r428}, %rd539;
	shf.l.wrap.b32 	%r429, %r427, %r428, 1;
	shf.l.wrap.b32 	%r430, %r428, %r427, 1;
	mov.b64 	%rd584, {%r430, %r429};
	xor.b64  	%rd585, %rd584, %rd551;
	xor.b64  	%rd586, %rd585, %rd474;
	xor.b64  	%rd587, %rd585, %rd489;
	xor.b64  	%rd588, %rd585, %rd504;
	xor.b64  	%rd589, %rd585, %rd519;
	xor.b64  	%rd590, %rd585, %rd534;
	mov.b64 	{%r431, %r432}, %rd565;
	shf.l.wrap.b32 	%r433, %r431, %r432, 1;
	shf.l.wrap.b32 	%r434, %r432, %r431, 1;
	mov.b64 	%rd591, {%r434, %r433};
	mov.b64 	{%r435, %r436}, %rd560;
	shf.l.wrap.b32 	%r437, %r435, %r436, 3;
	shf.l.wrap.b32 	%r438, %r436, %r435, 3;
	mov.b64 	%rd592, {%r438, %r437};
	mov.b64 	{%r439, %r440}, %rd573;
	shf.l.wrap.b32 	%r441, %r439, %r440, 6;
	shf.l.wrap.b32 	%r442, %r440, %r439, 6;
	mov.b64 	%rd593, {%r442, %r441};
	mov.b64 	{%r443, %r444}, %rd567;
	shf.l.wrap.b32 	%r445, %r443, %r444, 10;
	shf.l.wrap.b32 	%r446, %r444, %r443, 10;
	mov.b64 	%rd594, {%r446, %r445};
	mov.b64 	{%r447, %r448}, %rd575;
	shf.l.wrap.b32 	%r449, %r447, %r448, 15;
	shf.l.wrap.b32 	%r450, %r448, %r447, 15;
	mov.b64 	%rd595, {%r450, %r449};
	mov.b64 	{%r451, %r452}, %rd582;
	shf.l.wrap.b32 	%r453, %r451, %r452, 21;
	shf.l.wrap.b32 	%r454, %r452, %r451, 21;
	mov.b64 	%rd596, {%r454, %r453};
	mov.b64 	{%r455, %r456}, %rd579;
	shf.l.wrap.b32 	%r457, %r455, %r456, 28;
	shf.l.wrap.b32 	%r458, %r456, %r455, 28;
	mov.b64 	%rd597, {%r458, %r457};
	mov.b64 	{%r459, %r460}, %rd559;
	shf.l.wrap.b32 	%r461, %r460, %r459, 4;
	shf.l.wrap.b32 	%r462, %r459, %r460, 4;
	mov.b64 	%rd598, {%r462, %r461};
	mov.b64 	{%r463, %r464}, %rd568;
	shf.l.wrap.b32 	%r465, %r464, %r463, 13;
	shf.l.wrap.b32 	%r466, %r463, %r464, 13;
	mov.b64 	%rd599, {%r466, %r465};
	mov.b64 	{%r467, %r468}, %rd580;
	shf.l.wrap.b32 	%r469, %r468, %r467, 23;
	shf.l.wrap.b32 	%r470, %r467, %r468, 23;
	mov.b64 	%rd600, {%r470, %r469};
	mov.b64 	{%r471, %r472}, %rd569;
	shf.l.wrap.b32 	%r473, %r471, %r472, 2;
	shf.l.wrap.b32 	%r474, %r472, %r471, 2;
	mov.b64 	%rd601, {%r474, %r473};
	mov.b64 	{%r475, %r476}, %rd590;
	shf.l.wrap.b32 	%r477, %r475, %r476, 14;
	shf.l.wrap.b32 	%r478, %r476, %r475, 14;
	mov.b64 	%rd602, {%r478, %r477};
	mov.b64 	{%r479, %r480}, %rd586;
	shf.l.wrap.b32 	%r481, %r479, %r480, 27;
	shf.l.wrap.b32 	%r482, %r480, %r479, 27;
	mov.b64 	%rd603, {%r482, %r481};
	mov.b64 	{%r483, %r484}, %rd561;
	shf.l.wrap.b32 	%r485, %r484, %r483, 9;
	shf.l.wrap.b32 	%r486, %r483, %r484, 9;
	mov.b64 	%rd604, {%r486, %r485};
	mov.b64 	{%r487, %r488}, %rd583;
	shf.l.wrap.b32 	%r489, %r488, %r487, 24;
	shf.l.wrap.b32 	%r490, %r487, %r488, 24;
	mov.b64 	%rd605, {%r490, %r489};
	mov.b64 	{%r491, %r492}, %rd589;
	shf.l.wrap.b32 	%r493, %r491, %r492, 8;
	shf.l.wrap.b32 	%r494, %r492, %r491, 8;
	mov.b64 	%rd606, {%r494, %r493};
	mov.b64 	{%r495, %r496}, %rd581;
	shf.l.wrap.b32 	%r497, %r495, %r496, 25;
	shf.l.wrap.b32 	%r498, %r496, %r495, 25;
	mov.b64 	%rd607, {%r498, %r497};
	mov.b64 	{%r499, %r500}, %rd574;
	shf.l.wrap.b32 	%r501, %r500, %r499, 11;
	shf.l.wrap.b32 	%r502, %r499, %r500, 11;
	mov.b64 	%rd608, {%r502, %r501};
	mov.b64 	{%r503, %r504}, %rd572;
	shf.l.wrap.b32 	%r505, %r504, %r503, 30;
	shf.l.wrap.b32 	%r506, %r503, %r504, 30;
	mov.b64 	%rd609, {%r506, %r505};
	mov.b64 	{%r507, %r508}, %rd562;
	shf.l.wrap.b32 	%r509, %r507, %r508, 18;
	shf.l.wrap.b32 	%r510, %r508, %r507, 18;
	mov.b64 	%rd610, {%r510, %r509};
	mov.b64 	{%r511, %r512}, %rd588;
	shf.l.wrap.b32 	%r513, %r512, %r511, 7;
	shf.l.wrap.b32 	%r514, %r511, %r512, 7;
	mov.b64 	%rd611, {%r514, %r513};
	mov.b64 	{%r515, %r516}, %rd576;
	shf.l.wrap.b32 	%r517, %r516, %r515, 29;
	shf.l.wrap.b32 	%r518, %r515, %r516, 29;
	mov.b64 	%rd612, {%r518, %r517};
	mov.b64 	{%r519, %r520}, %rd587;
	shf.l.wrap.b32 	%r521, %r519, %r520, 20;
	shf.l.wrap.b32 	%r522, %r520, %r519, 20;
	mov.b64 	%rd613, {%r522, %r521};
	mov.b64 	{%r523, %r524}, %rd566;
	shf.l.wrap.b32 	%r525, %r524, %r523, 12;
	shf.l.wrap.b32 	%r526, %r523, %r524, 12;
	mov.b64 	%rd614, {%r526, %r525};
	not.b64 	%rd615, %rd614;
	and.b64  	%rd616, %rd608, %rd615;
	xor.b64  	%rd617, %rd558, %rd616;
	not.b64 	%rd618, %rd608;
	and.b64  	%rd619, %rd596, %rd618;
	xor.b64  	%rd620, %rd614, %rd619;
	not.b64 	%rd621, %rd596;
	and.b64  	%rd622, %rd602, %rd621;
	xor.b64  	%rd623, %rd608, %rd622;
	not.b64 	%rd624, %rd602;
	and.b64  	%rd625, %rd558, %rd624;
	xor.b64  	%rd626, %rd596, %rd625;
	not.b64 	%rd627, %rd558;
	and.b64  	%rd628, %rd614, %rd627;
	xor.b64  	%rd629, %rd602, %rd628;
	not.b64 	%rd630, %rd613;
	and.b64  	%rd631, %rd592, %rd630;
	xor.b64  	%rd632, %rd597, %rd631;
	not.b64 	%rd633, %rd592;
	and.b64  	%rd634, %rd599, %rd633;
	xor.b64  	%rd635, %rd613, %rd634;
	not.b64 	%rd636, %rd599;
	and.b64  	%rd637, %rd612, %rd636;
	xor.b64  	%rd638, %rd592, %rd637;
	not.b64 	%rd639, %rd612;
	and.b64  	%rd640, %rd597, %rd639;
	xor.b64  	%rd641, %rd599, %rd640;
	not.b64 	%rd642, %rd597;
	and.b64  	%rd643, %rd613, %rd642;
	xor.b64  	%rd644, %rd612, %rd643;
	not.b64 	%rd645, %rd593;
	and.b64  	%rd646, %rd607, %rd645;
	xor.b64  	%rd647, %rd591, %rd646;
	not.b64 	%rd648, %rd607;
	and.b64  	%rd649, %rd606, %rd648;
	xor.b64  	%rd650, %rd593, %rd649;
	not.b64 	%rd651, %rd606;
	and.b64  	%rd652, %rd610, %rd651;
	xor.b64  	%rd653, %rd607, %rd652;
	not.b64 	%rd654, %rd610;
	and.b64  	%rd655, %rd591, %rd654;
	xor.b64  	%rd656, %rd606, %rd655;
	not.b64 	%rd657, %rd591;
	and.b64  	%rd658, %rd593, %rd657;
	xor.b64  	%rd659, %rd610, %rd658;
	not.b64 	%rd660, %rd598;
	and.b64  	%rd661, %rd594, %rd660;
	xor.b64  	%rd662, %rd603, %rd661;
	not.b64 	%rd663, %rd594;
	and.b64  	%rd664, %rd595, %rd663;
	xor.b64  	%rd665, %rd598, %rd664;
	not.b64 	%rd666, %rd595;
	and.b64  	%rd667, %rd605, %rd666;
	xor.b64  	%rd668, %rd594, %rd667;
	not.b64 	%rd669, %rd605;
	and.b64  	%rd670, %rd603, %rd669;
	xor.b64  	%rd671, %rd595, %rd670;
	not.b64 	%rd672, %rd603;
	and.b64  	%rd673, %rd598, %rd672;
	xor.b64  	%rd674, %rd605, %rd673;
	not.b64 	%rd675, %rd600;
	and.b64  	%rd676, %rd611, %rd675;
	xor.b64  	%rd677, %rd609, %rd676;
	not.b64 	%rd678, %rd611;
	and.b64  	%rd679, %rd604, %rd678;
	xor.b64  	%rd680, %rd600, %rd679;
	not.b64 	%rd681, %rd604;
	and.b64  	%rd682, %rd601, %rd681;
	xor.b64  	%rd683, %rd611, %rd682;
	not.b64 	%rd684, %rd601;
	and.b64  	%rd685, %rd609, %rd684;
	xor.b64  	%rd686, %rd604, %rd685;
	not.b64 	%rd687, %rd609;
	and.b64  	%rd688, %rd600, %rd687;
	xor.b64  	%rd689, %rd601, %rd688;
	xor.b64  	%rd690, %rd617, -9223372034707259392;
	xor.b64  	%rd691, %rd632, %rd690;
	xor.b64  	%rd692, %rd691, %rd647;
	xor.b64  	%rd693, %rd692, %rd662;
	xor.b64  	%rd694, %rd693, %rd677;
	xor.b64  	%rd695, %rd635, %rd620;
	xor.b64  	%rd696, %rd695, %rd650;
	xor.b64  	%rd697, %rd696, %rd665;
	xor.b64  	%rd698, %rd697, %rd680;
	xor.b64  	%rd699, %rd638, %rd623;
	xor.b64  	%rd700, %rd699, %rd653;
	xor.b64  	%rd701, %rd700, %rd668;
	xor.b64  	%rd702, %rd701, %rd683;
	xor.b64  	%rd703, %rd641, %rd626;
	xor.b64  	%rd704, %rd703, %rd656;
	xor.b64  	%rd705, %rd704, %rd671;
	xor.b64  	%rd706, %rd705, %rd686;
	xor.b64  	%rd707, %rd644, %rd629;
	xor.b64  	%rd708, %rd707, %rd659;
	xor.b64  	%rd709, %rd708, %rd674;
	xor.b64  	%rd710, %rd709, %rd689;
	mov.b64 	{%r527, %r528}, %rd698;
	shf.l.wrap.b32 	%r529, %r527, %r528, 1;
	shf.l.wrap.b32 	%r530, %r528, %r527, 1;
	mov.b64 	%rd711, {%r530, %r529};
	xor.b64  	%rd712, %rd711, %rd710;
	xor.b64  	%rd713, %rd712, %rd690;
	xor.b64  	%rd714, %rd712, %rd632;
	xor.b64  	%rd715, %rd712, %rd647;
	xor.b64  	%rd716, %rd712, %rd662;
	xor.b64  	%rd717, %rd712, %rd677;
	mov.b64 	{%r531, %r532}, %rd702;
	shf.l.wrap.b32 	%r533, %r531, %r532, 1;
	shf.l.wrap.b32 	%r534, %r532, %r531, 1;
	mov.b64 	%rd718, {%r534, %r533};
	xor.b64  	%rd719, %rd718, %rd694;
	xor.b64  	%rd720, %rd719, %rd620;
	xor.b64  	%rd721, %rd719, %rd635;
	xor.b64  	%rd722, %rd719, %rd650;
	xor.b64  	%rd723, %rd719, %rd665;
	xor.b64  	%rd724, %rd719, %rd680;
	mov.b64 	{%r535, %r536}, %rd706;
	shf.l.wrap.b32 	%r537, %r535, %r536, 1;
	shf.l.wrap.b32 	%r538, %r536, %r535, 1;
	mov.b64 	%rd725, {%r538, %r537};
	xor.b64  	%rd726, %rd725, %rd698;
	xor.b64  	%rd727, %rd726, %rd623;
	xor.b64  	%rd728, %rd726, %rd638;
	xor.b64  	%rd729, %rd726, %rd653;
	xor.b64  	%rd730, %rd726, %rd668;
	xor.b64  	%rd731, %rd726, %rd683;
	mov.b64 	{%r539, %r540}, %rd710;
	shf.l.wrap.b32 	%r541, %r539, %r540, 1;
	shf.l.wrap.b32 	%r542, %r540, %r539, 1;
	mov.b64 	%rd732, {%r542, %r541};
	xor.b64  	%rd733, %rd732, %rd702;
	xor.b64  	%rd734, %rd733, %rd626;
	xor.b64  	%rd735, %rd733, %rd641;
	xor.b64  	%rd736, %rd733, %rd656;
	xor.b64  	%rd737, %rd733, %rd671;
	xor.b64  	%rd738, %rd733, %rd686;
	mov.b64 	{%r543, %r544}, %rd694;
	shf.l.wrap.b32 	%r545, %r543, %r544, 1;
	shf.l.wrap.b32 	%r546, %r544, %r543, 1;
	mov.b64 	%rd739, {%r546, %r545};
	xor.b64  	%rd740, %rd739, %rd706;
	xor.b64  	%rd741, %rd740, %rd629;
	xor.b64  	%rd742, %rd740, %rd644;
	xor.b64  	%rd743, %rd740, %rd659;
	xor.b64  	%rd744, %rd740, %rd674;
	xor.b64  	%rd745, %rd740, %rd689;
	mov.b64 	{%r547, %r548}, %rd720;
	shf.l.wrap.b32 	%r549, %r547, %r548, 1;
	shf.l.wrap.b32 	%r550, %r548, %r547, 1;
	mov.b64 	%rd746, {%r550, %r549};
	mov.b64 	{%r551, %r552}, %rd715;
	shf.l.wrap.b32 	%r553, %r551, %r552, 3;
	shf.l.wrap.b32 	%r554, %r552, %r551, 3;
	mov.b64 	%rd747, {%r554, %r553};
	mov.b64 	{%r555, %r556}, %rd728;
	shf.l.wrap.b32 	%r557, %r555, %r556, 6;
	shf.l.wrap.b32 	%r558, %r556, %r555, 6;
	mov.b64 	%rd748, {%r558, %r557};
	mov.b64 	{%r559, %r560}, %rd722;
	shf.l.wrap.b32 	%r561, %r559, %r560, 10;
	shf.l.wrap.b32 	%r562, %r560, %r559, 10;
	mov.b64 	%rd749, {%r562, %r561};
	mov.b64 	{%r563, %r564}, %rd730;
	shf.l.wrap.b32 	%r565, %r563, %r564, 15;
	shf.l.wrap.b32 	%r566, %r564, %r563, 15;
	mov.b64 	%rd750, {%r566, %r565};
	mov.b64 	{%r567, %r568}, %rd737;
	shf.l.wrap.b32 	%r569, %r567, %r568, 21;
	shf.l.wrap.b32 	%r570, %r568, %r567, 21;
	mov.b64 	%rd751, {%r570, %r569};
	mov.b64 	{%r571, %r572}, %rd734;
	shf.l.wrap.b32 	%r573, %r571, %r572, 28;
	shf.l.wrap.b32 	%r574, %r572, %r571, 28;
	mov.b64 	%rd752, {%r574, %r573};
	mov.b64 	{%r575, %r576}, %rd714;
	shf.l.wrap.b32 	%r577, %r576, %r575, 4;
	shf.l.wrap.b32 	%r578, %r575, %r576, 4;
	mov.b64 	%rd753, {%r578, %r577};
	mov.b64 	{%r579, %r580}, %rd723;
	shf.l.wrap.b32 	%r581, %r580, %r579, 13;
	shf.l.wrap.b32 	%r582, %r579, %r580, 13;
	mov.b64 	%rd754, {%r582, %r581};
	mov.b64 	{%r583, %r584}, %rd735;
	shf.l.wrap.b32 	%r585, %r584, %r583, 23;
	shf.l.wrap.b32 	%r586, %r583, %r584, 23;
	mov.b64 	%rd755, {%r586, %r585};
	mov.b64 	{%r587, %r588}, %rd724;
	shf.l.wrap.b32 	%r589, %r587, %r588, 2;
	shf.l.wrap.b32 	%r590, %r588, %r587, 2;
	mov.b64 	%rd756, {%r590, %r589};
	mov.b64 	{%r591, %r592}, %rd745;
	shf.l.wrap.b32 	%r593, %r591, %r592, 14;
	shf.l.wrap.b32 	%r594, %r592, %r591, 14;
	mov.b64 	%rd757, {%r594, %r593};
	mov.b64 	{%r595, %r596}, %rd741;
	shf.l.wrap.b32 	%r597, %r595, %r596, 27;
	shf.l.wrap.b32 	%r598, %r596, %r595, 27;
	mov.b64 	%rd758, {%r598, %r597};
	mov.b64 	{%r599, %r600}, %rd716;
	shf.l.wrap.b32 	%r601, %r600, %r599, 9;
	shf.l.wrap.b32 	%r602, %r599, %r600, 9;
	mov.b64 	%rd759, {%r602, %r601};
	mov.b64 	{%r603, %r604}, %rd738;
	shf.l.wrap.b32 	%r605, %r604, %r603, 24;
	shf.l.wrap.b32 	%r606, %r603, %r604, 24;
	mov.b64 	%rd760, {%r606, %r605};
	mov.b64 	{%r607, %r608}, %rd744;
	shf.l.wrap.b32 	%r609, %r607, %r608, 8;
	shf.l.wrap.b32 	%r610, %r608, %r607, 8;
	mov.b64 	%rd761, {%r610, %r609};
	mov.b64 	{%r611, %r612}, %rd736;
	shf.l.wrap.b32 	%r613, %r611, %r612, 25;
	shf.l.wrap.b32 	%r614, %r612, %r611, 25;
	mov.b64 	%rd762, {%r614, %r613};
	mov.b64 	{%r615, %r616}, %rd729;
	shf.l.wrap.b32 	%r617, %r616, %r615, 11;
	shf.l.wrap.b32 	%r618, %r615, %r616, 11;
	mov.b64 	%rd763, {%r618, %r617};
	mov.b64 	{%r619, %r620}, %rd727;
	shf.l.wrap.b32 	%r621, %r620, %r619, 30;
	shf.l.wrap.b32 	%r622, %r619, %r620, 30;
	mov.b64 	%rd764, {%r622, %r621};
	mov.b64 	{%r623, %r624}, %rd717;
	shf.l.wrap.b32 	%r625, %r623, %r624, 18;
	shf.l.wrap.b32 	%r626, %r624, %r623, 18;
	mov.b64 	%rd765, {%r626, %r625};
	mov.b64 	{%r627, %r628}, %rd743;
	shf.l.wrap.b32 	%r629, %r628, %r627, 7;
	shf.l.wrap.b32 	%r630, %r627, %r628, 7;
	mov.b64 	%rd766, {%r630, %r629};
	mov.b64 	{%r631, %r632}, %rd731;
	shf.l.wrap.b32 	%r633, %r632, %r631, 29;
	shf.l.wrap.b32 	%r634, %r631, %r632, 29;
	mov.b64 	%rd767, {%r634, %r633};
	mov.b64 	{%r635, %r636}, %rd742;
	shf.l.wrap.b32 	%r637, %r635, %r636, 20;
	shf.l.wrap.b32 	%r638, %r636, %r635, 20;
	mov.b64 	%rd768, {%r638, %r637};
	mov.b64 	{%r639, %r640}, %rd721;
	shf.l.wrap.b32 	%r641, %r640, %r639, 12;
	shf.l.wrap.b32 	%r642, %r639, %r640, 12;
	mov.b64 	%rd769, {%r642, %r641};
	not.b64 	%rd770, %rd769;
	and.b64  	%rd771, %rd763, %rd770;
	xor.b64  	%rd772, %rd713, %rd771;
	not.b64 	%rd773, %rd763;
	and.b64  	%rd774, %rd751, %rd773;
	xor.b64  	%rd775, %rd769, %rd774;
	not.b64 	%rd776, %rd751;
	and.b64  	%rd777, %rd757, %rd776;
	xor.b64  	%rd778, %rd763, %rd777;
	not.b64 	%rd779, %rd757;
	and.b64  	%rd780, %rd713, %rd779;
	xor.b64  	%rd781, %rd751, %rd780;
	not.b64 	%rd782, %rd713;
	and.b64  	%rd783, %rd769, %rd782;
	xor.b64  	%rd784, %rd757, %rd783;
	not.b64 	%rd785, %rd768;
	and.b64  	%rd786, %rd747, %rd785;
	xor.b64  	%rd787, %rd752, %rd786;
	not.b64 	%rd788, %rd747;
	and.b64  	%rd789, %rd754, %rd788;
	xor.b64  	%rd790, %rd768, %rd789;
	not.b64 	%rd791, %rd754;
	and.b64  	%rd792, %rd767, %rd791;
	xor.b64  	%rd793, %rd747, %rd792;
	not.b64 	%rd794, %rd767;
	and.b64  	%rd795, %rd752, %rd794;
	xor.b64  	%rd796, %rd754, %rd795;
	not.b64 	%rd797, %rd752;
	and.b64  	%rd798, %rd768, %rd797;
	xor.b64  	%rd799, %rd767, %rd798;
	not.b64 	%rd800, %rd748;
	and.b64  	%rd801, %rd762, %rd800;
	xor.b64  	%rd802, %rd746, %rd801;
	not.b64 	%rd803, %rd762;
	and.b64  	%rd804, %rd761, %rd803;
	xor.b64  	%rd805, %rd748, %rd804;
	not.b64 	%rd806, %rd761;
	and.b64  	%rd807, %rd765, %rd806;
	xor.b64  	%rd808, %rd762, %rd807;
	not.b64 	%rd809, %rd765;
	and.b64  	%rd810, %rd746, %rd809;
	xor.b64  	%rd811, %rd761, %rd810;
	not.b64 	%rd812, %rd746;
	and.b64  	%rd813, %rd748, %rd812;
	xor.b64  	%rd814, %rd765, %rd813;
	not.b64 	%rd815, %rd753;
	and.b64  	%rd816, %rd749, %rd815;
	xor.b64  	%rd817, %rd758, %rd816;
	not.b64 	%rd818, %rd749;
	and.b64  	%rd819, %rd750, %rd818;
	xor.b64  	%rd820, %rd753, %rd819;
	not.b64 	%rd821, %rd750;
	and.b64  	%rd822, %rd760, %rd821;
	xor.b64  	%rd823, %rd749, %rd822;
	not.b64 	%rd824, %rd760;
	and.b64  	%rd825, %rd758, %rd824;
	xor.b64  	%rd826, %rd750, %rd825;
	not.b64 	%rd827, %rd758;
	and.b64  	%rd828, %rd753, %rd827;
	xor.b64  	%rd829, %rd760, %rd828;
	not.b64 	%rd830, %rd755;
	and.b64  	%rd831, %rd766, %rd830;
	xor.b64  	%rd832, %rd764, %rd831;
	not.b64 	%rd833, %rd766;
	and.b64  	%rd834, %rd759, %rd833;
	xor.b64  	%rd835, %rd755, %rd834;
	not.b64 	%rd836, %rd759;
	and.b64  	%rd837, %rd756, %rd836;
	xor.b64  	%rd838, %rd766, %rd837;
	not.b64 	%rd839, %rd756;
	and.b64  	%rd840, %rd764, %rd839;
	xor.b64  	%rd841, %rd759, %rd840;
	not.b64 	%rd842, %rd764;
	and.b64  	%rd843, %rd755, %rd842;
	xor.b64  	%rd844, %rd756, %rd843;
	xor.b64  	%rd845, %rd772, 32907;
	xor.b64  	%rd846, %rd787, %rd845;
	xor.b64  	%rd847, %rd846, %rd802;
	xor.b64  	%rd848, %rd847, %rd817;
	xor.b64  	%rd849, %rd848, %rd832;
	xor.b64  	%rd850, %rd790, %rd775;
	xor.b64  	%rd851, %rd850, %rd805;
	xor.b64  	%rd852, %rd851, %rd820;
	xor.b64  	%rd853, %rd852, %rd835;
	xor.b64  	%rd854, %rd793, %rd778;
	xor.b64  	%rd855, %rd854, %rd808;
	xor.b64  	%rd856, %rd855, %rd823;
	xor.b64  	%rd857, %rd856, %rd838;
	xor.b64  	%rd858, %rd796, %rd781;
	xor.b64  	%rd859, %rd858, %rd811;
	xor.b64  	%rd860, %rd859, %rd826;
	xor.b64  	%rd861, %rd860, %rd841;
	xor.b64  	%rd862, %rd799, %rd784;
	xor.b64  	%rd863, %rd862, %rd814;
	xor.b64  	%rd864, %rd863, %rd829;
	xor.b64  	%rd865, %rd864, %rd844;
	mov.b64 	{%r643, %r644}, %rd853;
	shf.l.wrap.b32 	%r645, %r643, %r644, 1;
	shf.l.wrap.b32 	%r646, %r644, %r643, 1;
	mov.b64 	%rd866, {%r646, %r645};
	xor.b64  	%rd867, %rd866, %rd865;
	xor.b64  	%rd868, %rd867, %rd845;
	xor.b64  	%rd869, %rd867, %rd787;
	xor.b64  	%rd870, %rd867, %rd802;
	xor.b64  	%rd871, %rd867, %rd817;
	xor.b64  	%rd872, %rd867, %rd832;
	mov.b64 	{%r647, %r648}, %rd857;
	shf.l.wrap.b32 	%r649, %r647, %r648, 1;
	shf.l.wrap.b32 	%r650, %r648, %r647, 1;
	mov.b64 	%rd873, {%r650, %r649};
	xor.b64  	%rd874, %rd873, %rd849;
	xor.b64  	%rd875, %rd874, %rd775;
	xor.b64  	%rd876, %rd874, %rd790;
	xor.b64  	%rd877, %rd874, %rd805;
	xor.b64  	%rd878, %rd874, %rd820;
	xor.b64  	%rd879, %rd874, %rd835;
	mov.b64 	{%r651, %r652}, %rd861;
	shf.l.wrap.b32 	%r653, %r651, %r652, 1;
	shf.l.wrap.b32 	%r654, %r652, %r651, 1;
	mov.b64 	%rd880, {%r654, %r653};
	xor.b64  	%rd881, %rd880, %rd853;
	xor.b64  	%rd882, %rd881, %rd778;
	xor.b64  	%rd883, %rd881, %rd793;
	xor.b64  	%rd884, %rd881, %rd808;
	xor.b64  	%rd885, %rd881, %rd823;
	xor.b64  	%rd886, %rd881, %rd838;
	mov.b64 	{%r655, %r656}, %rd865;
	shf.l.wrap.b32 	%r657, %r655, %r656, 1;
	shf.l.wrap.b32 	%r658, %r656, %r655, 1;
	mov.b64 	%rd887, {%r658, %r657};
	xor.b64  	%rd888, %rd887, %rd857;
	xor.b64  	%rd889, %rd888, %rd781;
	xor.b64  	%rd890, %rd888, %rd796;
	xor.b64  	%rd891, %rd888, %rd811;
	xor.b64  	%rd892, %rd888, %rd826;
	xor.b64  	%rd893, %rd888, %rd841;
	mov.b64 	{%r659, %r660}, %rd849;
	shf.l.wrap.b32 	%r661, %r659, %r660, 1;
	shf.l.wrap.b32 	%r662, %r660, %r659, 1;
	mov.b64 	%rd894, {%r662, %r661};
	xor.b64  	%rd895, %rd894, %rd861;
	xor.b64  	%rd896, %rd895, %rd784;
	xor.b64  	%rd897, %rd895, %rd799;
	xor.b64  	%rd898, %rd895, %rd814;
	xor.b64  	%rd899, %rd895, %rd829;
	xor.b64  	%rd900, %rd895, %rd844;
	mov.b64 	{%r663, %r664}, %rd875;
	shf.l.wrap.b32 	%r665, %r663, %r664, 1;
	shf.l.wrap.b32 	%r666, %r664, %r663, 1;
	mov.b64 	%rd901, {%r666, %r665};
	mov.b64 	{%r667, %r668}, %rd870;
	shf.l.wrap.b32 	%r669, %r667, %r668, 3;
	shf.l.wrap.b32 	%r670, %r668, %r667, 3;
	mov.b64 	%rd902, {%r670, %r669};
	mov.b64 	{%r671, %r672}, %rd883;
	shf.l.wrap.b32 	%r673, %r671, %r672, 6;
	shf.l.wrap.b32 	%r674, %r672, %r671, 6;
	mov.b64 	%rd903, {%r674, %r673};
	mov.b64 	{%r675, %r676}, %rd877;
	shf.l.wrap.b32 	%r677, %r675, %r676, 10;
	shf.l.wrap.b32 	%r678, %r676, %r675, 10;
	mov.b64 	%rd904, {%r678, %r677};
	mov.b64 	{%r679, %r680}, %rd885;
	shf.l.wrap.b32 	%r681, %r679, %r680, 15;
	shf.l.wrap.b32 	%r682, %r680, %r679, 15;
	mov.b64 	%rd905, {%r682, %r681};
	mov.b64 	{%r683, %r684}, %rd892;
	shf.l.wrap.b32 	%r685, %r683, %r684, 21;
	shf.l.wrap.b32 	%r686, %r684, %r683, 21;
	mov.b64 	%rd906, {%r686, %r685};
	mov.b64 	{%r687, %r688}, %rd889;
	shf.l.wrap.b32 	%r689, %r687, %r688, 28;
	shf.l.wrap.b32 	%r690, %r688, %r687, 28;
	mov.b64 	%rd907, {%r690, %r689};
	mov.b64 	{%r691, %r692}, %rd869;
	shf.l.wrap.b32 	%r693, %r692, %r691, 4;
	shf.l.wrap.b32 	%r694, %r691, %r692, 4;
	mov.b64 	%rd908, {%r694, %r693};
	mov.b64 	{%r695, %r696}, %rd878;
	shf.l.wrap.b32 	%r697, %r696, %r695, 13;
	shf.l.wrap.b32 	%r698, %r695, %r696, 13;
	mov.b64 	%rd909, {%r698, %r697};
	mov.b64 	{%r699, %r700}, %rd890;
	shf.l.wrap.b32 	%r701, %r700, %r699, 23;
	shf.l.wrap.b32 	%r702, %r699, %r700, 23;
	mov.b64 	%rd910, {%r702, %r701};
	mov.b64 	{%r703, %r704}, %rd879;
	shf.l.wrap.b32 	%r705, %r703, %r704, 2;
	shf.l.wrap.b32 	%r706, %r704, %r703, 2;
	mov.b64 	%rd911, {%r706, %r705};
	mov.b64 	{%r707, %r708}, %rd900;
	shf.l.wrap.b32 	%r709, %r707, %r708, 14;
	shf.l.wrap.b32 	%r710, %r708, %r707, 14;
	mov.b64 	%rd912, {%r710, %r709};
	mov.b64 	{%r711, %r712}, %rd896;
	shf.l.wrap.b32 	%r713, %r711, %r712, 27;
	shf.l.wrap.b32 	%r714, %r712, %r711, 27;
	mov.b64 	%rd913, {%r714, %r713};
	mov.b64 	{%r715, %r716}, %rd871;
	shf.l.wrap.b32 	%r717, %r716, %r715, 9;
	shf.l.wrap.b32 	%r718, %r715, %r716, 9;
	mov.b64 	%rd914, {%r718, %r717};
	mov.b64 	{%r719, %r720}, %rd893;
	shf.l.wrap.b32 	%r721, %r720, %r719, 24;
	shf.l.wrap.b32 	%r722, %r719, %r720, 24;
	mov.b64 	%rd915, {%r722, %r721};
	mov.b64 	{%r723, %r724}, %rd899;
	shf.l.wrap.b32 	%r725, %r723, %r724, 8;
	shf.l.wrap.b32 	%r726, %r724, %r723, 8;
	mov.b64 	%rd916, {%r726, %r725};
	mov.b64 	{%r727, %r728}, %rd891;
	shf.l.wrap.b32 	%r729, %r727, %r728, 25;
	shf.l.wrap.b32 	%r730, %r728, %r727, 25;
	mov.b64 	%rd917, {%r730, %r729};
	mov.b64 	{%r731, %r732}, %rd884;
	shf.l.wrap.b32 	%r733, %r732, %r731, 11;
	shf.l.wrap.b32 	%r734, %r731, %r732, 11;
	mov.b64 	%rd918, {%r734, %r733};
	mov.b64 	{%r735, %r736}, %rd882;
	shf.l.wrap.b32 	%r737, %r736, %r735, 30;
	shf.l.wrap.b32 	%r738, %r735, %r736, 30;
	mov.b64 	%rd919, {%r738, %r737};
	mov.b64 	{%r739, %r740}, %rd872;
	shf.l.wrap.b32 	%r741, %r739, %r740, 18;
	shf.l.wrap.b32 	%r742, %r740, %r739, 18;
	mov.b64 	%rd920, {%r742, %r741};
	mov.b64 	{%r743, %r744}, %rd898;
	shf.l.wrap.b32 	%r745, %r744, %r743, 7;
	shf.l.wrap.b32 	%r746, %r743, %r744, 7;
	mov.b64 	%rd921, {%r746, %r745};
	mov.b64 	{%r747, %r748}, %rd886;
	shf.l.wrap.b32 	%r749, %r748, %r747, 29;
	shf.l.wrap.b32 	%r750, %r747, %r748, 29;
	mov.b64 	%rd922, {%r750, %r749};
	mov.b64 	{%r751, %r752}, %rd897;
	shf.l.wrap.b32 	%r753, %r751, %r752, 20;
	shf.l.wrap.b32 	%r754, %r752, %r751, 20;
	mov.b64 	%rd923, {%r754, %r753};
	mov.b64 	{%r755, %r756}, %rd876;
	shf.l.wrap.b32 	%r757, %r756, %r755, 12;
	shf.l.wrap.b32 	%r758, %r755, %r756, 12;
	mov.b64 	%rd924, {%r758, %r757};
	not.b64 	%rd925, %rd924;
	and.b64  	%rd926, %rd918, %rd925;
	xor.b64  	%rd927, %rd868, %rd926;
	not.b64 	%rd928, %rd918;
	and.b64  	%rd929, %rd906, %rd928;
	xor.b64  	%rd930, %rd924, %rd929;
	not.b64 	%rd931, %rd906;
	and.b64  	%rd932, %rd912, %rd931;
	xor.b64  	%rd933, %rd918, %rd932;
	not.b64 	%rd934, %rd912;
	and.b64  	%rd935, %rd868, %rd934;
	xor.b64  	%rd936, %rd906, %rd935;
	not.b64 	%rd937, %rd868;
	and.b64  	%rd938, %rd924, %rd937;
	xor.b64  	%rd939, %rd912, %rd938;
	not.b64 	%rd940, %rd923;
	and.b64  	%rd941, %rd902, %rd940;
	xor.b64  	%rd942, %rd907, %rd941;
	not.b64 	%rd943, %rd902;
	and.b64  	%rd944, %rd909, %rd943;
	xor.b64  	%rd945, %rd923, %rd944;
	not.b64 	%rd946, %rd909;
	and.b64  	%rd947, %rd922, %rd946;
	xor.b64  	%rd948, %rd902, %rd947;
	not.b64 	%rd949, %rd922;
	and.b64  	%rd950, %rd907, %rd949;
	xor.b64  	%rd951, %rd909, %rd950;
	not.b64 	%rd952, %rd907;
	and.b64  	%rd953, %rd923, %rd952;
	xor.b64  	%rd954, %rd922, %rd953;
	not.b64 	%rd955, %rd903;
	and.b64  	%rd956, %rd917, %rd955;
	xor.b64  	%rd957, %rd901, %rd956;
	not.b64 	%rd958, %rd917;
	and.b64  	%rd959, %rd916, %rd958;
	xor.b64  	%rd960, %rd903, %rd959;
	not.b64 	%rd961, %rd916;
	and.b64  	%rd962, %rd920, %rd961;
	xor.b64  	%rd963, %rd917, %rd962;
	not.b64 	%rd964, %rd920;
	and.b64  	%rd965, %rd901, %rd964;
	xor.b64  	%rd966, %rd916, %rd965;
	not.b64 	%rd967, %rd901;
	and.b64  	%rd968, %rd903, %rd967;
	xor.b64  	%rd969, %rd920, %rd968;
	not.b64 	%rd970, %rd908;
	and.b64  	%rd971, %rd904, %rd970;
	xor.b64  	%rd972, %rd913, %rd971;
	not.b64 	%rd973, %rd904;
	and.b64  	%rd974, %rd905, %rd973;
	xor.b64  	%rd975, %rd908, %rd974;
	not.b64 	%rd976, %rd905;
	and.b64  	%rd977, %rd915, %rd976;
	xor.b64  	%rd978, %rd904, %rd977;
	not.b64 	%rd979, %rd915;
	and.b64  	%rd980, %rd913, %rd979;
	xor.b64  	%rd981, %rd905, %rd980;
	not.b64 	%rd982, %rd913;
	and.b64  	%rd983, %rd908, %rd982;
	xor.b64  	%rd984, %rd915, %rd983;
	not.b64 	%rd985, %rd910;
	and.b64  	%rd986, %rd921, %rd985;
	xor.b64  	%rd987, %rd919, %rd986;
	not.b64 	%rd988, %rd921;
	and.b64  	%rd989, %rd914, %rd988;
	xor.b64  	%rd990, %rd910, %rd989;
	not.b64 	%rd991, %rd914;
	and.b64  	%rd992, %rd911, %rd991;
	xor.b64  	%rd993, %rd921, %rd992;
	not.b64 	%rd994, %rd911;
	and.b64  	%rd995, %rd919, %rd994;
	xor.b64  	%rd996, %rd914, %rd995;
	not.b64 	%rd997, %rd919;
	and.b64  	%rd998, %rd910, %rd997;
	xor.b64  	%rd999, %rd911, %rd998;
	xor.b64  	%rd1000, %rd927, 2147483649;
	xor.b64  	%rd1001, %rd942, %rd1000;
	xor.b64  	%rd1002, %rd1001, %rd957;
	xor.b64  	%rd1003, %rd1002, %rd972;
	xor.b64  	%rd1004, %rd1003, %rd987;
	xor.b64  	%rd1005, %rd945, %rd930;
	xor.b64  	%rd1006, %rd1005, %rd960;
	xor.b64  	%rd1007, %rd1006, %rd975;
	xor.b64  	%rd1008, %rd1007, %rd990;
	xor.b64  	%rd1009, %rd948, %rd933;
	xor.b64  	%rd1010, %rd1009, %rd963;
	xor.b64  	%rd1011, %rd1010, %rd978;
	xor.b64  	%rd1012, %rd1011, %rd993;
	xor.b64  	%rd1013, %rd951, %rd936;
	xor.b64  	%rd1014, %rd1013, %rd966;
	xor.b64  	%rd1015, %rd1014, %rd981;
	xor.b64  	%rd1016, %rd1015, %rd996;
	xor.b64  	%rd1017, %rd954, %rd939;
	xor.b64  	%rd1018, %rd1017, %rd969;
	xor.b64  	%rd1019, %rd1018, %rd984;
	xor.b64  	%rd1020, %rd1019, %rd999;
	mov.b64 	{%r759, %r760}, %rd1008;
	shf.l.wrap.b32 	%r761, %r759, %r760, 1;
	shf.l.wrap.b32 	%r762, %r760, %r759, 1;
	mov.b64 	%rd1021, {%r762, %r761};
	xor.b64  	%rd1022, %rd1021, %rd1020;
	xor.b64  	%rd1023, %rd1022, %rd1000;
	xor.b64  	%rd1024, %rd1022, %rd942;
	xor.b64  	%rd1025, %rd1022, %rd957;
	xor.b64  	%rd1026, %rd1022, %rd972;
	xor.b64  	%rd1027, %rd1022, %rd987;
	mov.b64 	{%r763, %r764}, %rd1012;
	shf.l.wrap.b32 	%r765, %r763, %r764, 1;
	shf.l.wrap.b32 	%r766, %r764, %r763, 1;
	mov.b64 	%rd1028, {%r766, %r765};
	xor.b64  	%rd1029, %rd1028, %rd1004;
	xor.b64  	%rd1030, %rd1029, %rd930;
	xor.b64  	%rd1031, %rd1029, %rd945;
	xor.b64  	%rd1032, %rd1029, %rd960;
	xor.b64  	%rd1033, %rd1029, %rd975;
	xor.b64  	%rd1034, %rd1029, %rd990;
	mov.b64 	{%r767, %r768}, %rd1016;
	shf.l.wrap.b32 	%r769, %r767, %r768, 1;
	shf.l.wrap.b32 	%r770, %r768, %r767, 1;
	mov.b64 	%rd1035, {%r770, %r769};
	xor.b64  	%rd1036, %rd1035, %rd1008;
	xor.b64  	%rd1037, %rd1036, %rd933;
	xor.b64  	%rd1038, %rd1036, %rd948;
	xor.b64  	%rd1039, %rd1036, %rd963;
	xor.b64  	%rd1040, %rd1036, %rd978;
	xor.b64  	%rd1041, %rd1036, %rd993;
	mov.b64 	{%r771, %r772}, %rd1020;
	shf.l.wrap.b32 	%r773, %r771, %r772, 1;
	shf.l.wrap.b32 	%r774, %r772, %r771, 1;
	mov.b64 	%rd1042, {%r774, %r773};
	xor.b64  	%rd1043, %rd1042, %rd1012;
	xor.b64  	%rd1044, %rd1043, %rd936;
	xor.b64  	%rd1045, %rd1043, %rd951;
	xor.b64  	%rd1046, %rd1043, %rd966;
	xor.b64  	%rd1047, %rd1043, %rd981;
	xor.b64  	%rd1048, %rd1043, %rd996;
	mov.b64 	{%r775, %r776}, %rd1004;
	shf.l.wrap.b32 	%r777, %r775, %r776, 1;
	shf.l.wrap.b32 	%r778, %r776, %r775, 1;
	mov.b64 	%rd1049, {%r778, %r777};
	xor.b64  	%rd1050, %rd1049, %rd1016;
	xor.b64  	%rd1051, %rd1050, %rd939;
	xor.b64  	%rd1052, %rd1050, %rd954;
	xor.b64  	%rd1053, %rd1050, %rd969;
	xor.b64  	%rd1054, %rd1050, %rd984;
	xor.b64  	%rd1055, %rd1050, %rd999;
	mov.b64 	{%r779, %r780}, %rd1030;
	shf.l.wrap.b32 	%r781, %r779, %r780, 1;
	shf.l.wrap.b32 	%r782, %r780, %r779, 1;
	mov.b64 	%rd1056, {%r782, %r781};
	mov.b64 	{%r783, %r784}, %rd1025;
	shf.l.wrap.b32 	%r785, %r783, %r784, 3;
	shf.l.wrap.b32 	%r786, %r784, %r783, 3;
	mov.b64 	%rd1057, {%r786, %r785};
	mov.b64 	{%r787, %r788}, %rd1038;
	shf.l.wrap.b32 	%r789, %r787, %r788, 6;
	shf.l.wrap.b32 	%r790, %r788, %r787, 6;
	mov.b64 	%rd1058, {%r790, %r789};
	mov.b64 	{%r791, %r792}, %rd1032;
	shf.l.wrap.b32 	%r793, %r791, %r792, 10;
	shf.l.wrap.b32 	%r794, %r792, %r791, 10;
	mov.b64 	%rd1059, {%r794, %r793};
	mov.b64 	{%r795, %r796}, %rd1040;
	shf.l.wrap.b32 	%r797, %r795, %r796, 15;
	shf.l.wrap.b32 	%r798, %r796, %r795, 15;
	mov.b64 	%rd1060, {%r798, %r797};
	mov.b64 	{%r799, %r800}, %rd1047;
	shf.l.wrap.b32 	%r801, %r799, %r800, 21;
	shf.l.wrap.b32 	%r802, %r800, %r799, 21;
	mov.b64 	%rd1061, {%r802, %r801};
	mov.b64 	{%r803, %r804}, %rd1044;
	shf.l.wrap.b32 	%r805, %r803, %r804, 28;
	shf.l.wrap.b32 	%r806, %r804, %r803, 28;
	mov.b64 	%rd1062, {%r806, %r805};
	mov.b64 	{%r807, %r808}, %rd1024;
	shf.l.wrap.b32 	%r809, %r808, %r807, 4;
	shf.l.wrap.b32 	%r810, %r807, %r808, 4;
	mov.b64 	%rd1063, {%r810, %r809};
	mov.b64 	{%r811, %r812}, %rd1033;
	shf.l.wrap.b32 	%r813, %r812, %r811, 13;
	shf.l.wrap.b32 	%r814, %r811, %r812, 13;
	mov.b64 	%rd1064, {%r814, %r813};
	mov.b64 	{%r815, %r816}, %rd1045;
	shf.l.wrap.b32 	%r817, %r816, %r815, 23;
	shf.l.wrap.b32 	%r818, %r815, %r816, 23;
	mov.b64 	%rd1065, {%r818, %r817};
	mov.b64 	{%r819, %r820}, %rd1034;
	shf.l.wrap.b32 	%r821, %r819, %r820, 2;
	shf.l.wrap.b32 	%r822, %r820, %r819, 2;
	mov.b64 	%rd1066, {%r822, %r821};
	mov.b64 	{%r823, %r824}, %rd1055;
	shf.l.wrap.b32 	%r825, %r823, %r824, 14;
	shf.l.wrap.b32 	%r826, %r824, %r823, 14;
	mov.b64 	%rd1067, {%r826, %r825};
	mov.b64 	{%r827, %r828}, %rd1051;
	shf.l.wrap.b32 	%r829, %r827, %r828, 27;
	shf.l.wrap.b32 	%r830, %r828, %r827, 27;
	mov.b64 	%rd1068, {%r830, %r829};
	mov.b64 	{%r831, %r832}, %rd1026;
	shf.l.wrap.b32 	%r833, %r832, %r831, 9;
	shf.l.wrap.b32 	%r834, %r831, %r832, 9;
	mov.b64 	%rd1069, {%r834, %r833};
	mov.b64 	{%r835, %r836}, %rd1048;
	shf.l.wrap.b32 	%r837, %r836, %r835, 24;
	shf.l.wrap.b32 	%r838, %r835, %r836, 24;
	mov.b64 	%rd1070, {%r838, %r837};
	mov.b64 	{%r839, %r840}, %rd1054;
	shf.l.wrap.b32 	%r841, %r839, %r840, 8;
	shf.l.wrap.b32 	%r842, %r840, %r839, 8;
	mov.b64 	%rd1071, {%r842, %r841};
	mov.b64 	{%r843, %r844}, %rd1046;
	shf.l.wrap.b32 	%r845, %r843, %r844, 25;
	shf.l.wrap.b32 	%r846, %r844, %r843, 25;
	mov.b64 	%rd1072, {%r846, %r845};
	mov.b64 	{%r847, %r848}, %rd1039;
	shf.l.wrap.b32 	%r849, %r848, %r847, 11;
	shf.l.wrap.b32 	%r850, %r847, %r848, 11;
	mov.b64 	%rd1073, {%r850, %r849};
	mov.b64 	{%r851, %r852}, %rd1037;
	shf.l.wrap.b32 	%r853, %r852, %r851, 30;
	shf.l.wrap.b32 	%r854, %r851, %r852, 30;
	mov.b64 	%rd1074, {%r854, %r853};
	mov.b64 	{%r855, %r856}, %rd1027;
	shf.l.wrap.b32 	%r857, %r855, %r856, 18;
	shf.l.wrap.b32 	%r858, %r856, %r855, 18;
	mov.b64 	%rd1075, {%r858, %r857};
	mov.b64 	{%r859, %r860}, %rd1053;
	shf.l.wrap.b32 	%r861, %r860, %r859, 7;
	shf.l.wrap.b32 	%r862, %r859, %r860, 7;
	mov.b64 	%rd1076, {%r862, %r861};
	mov.b64 	{%r863, %r864}, %rd1041;
	shf.l.wrap.b32 	%r865, %r864, %r863, 29;
	shf.l.wrap.b32 	%r866, %r863, %r864, 29;
	mov.b64 	%rd1077, {%r866, %r865};
	mov.b64 	{%r867, %r868}, %rd1052;
	shf.l.wrap.b32 	%r869, %r867, %r868, 20;
	shf.l.wrap.b32 	%r870, %r868, %r867, 20;
	mov.b64 	%rd1078, {%r870, %r869};
	mov.b64 	{%r871, %r872}, %rd1031;
	shf.l.wrap.b32 	%r873, %r872, %r871, 12;
	shf.l.wrap.b32 	%r874, %r871, %r872, 12;
	mov.b64 	%rd1079, {%r874, %r873};
	not.b64 	%rd1080, %rd1079;
	and.b64  	%rd1081, %rd1073, %rd1080;
	xor.b64  	%rd1082, %rd1023, %rd1081;
	not.b64 	%rd1083, %rd1073;
	and.b64  	%rd1084, %rd1061, %rd1083;
	xor.b64  	%rd1085, %rd1079, %rd1084;
	not.b64 	%rd1086, %rd1061;
	and.b64  	%rd1087, %rd1067, %rd1086;
	xor.b64  	%rd1088, %rd1073, %rd1087;
	not.b64 	%rd1089, %rd1067;
	and.b64  	%rd1090, %rd1023, %rd1089;
	xor.b64  	%rd1091, %rd1061, %rd1090;
	not.b64 	%rd1092, %rd1023;
	and.b64  	%rd1093, %rd1079, %rd1092;
	xor.b64  	%rd1094, %rd1067, %rd1093;
	not.b64 	%rd1095, %rd1078;
	and.b64  	%rd1096, %rd1057, %rd1095;
	xor.b64  	%rd1097, %rd1062, %rd1096;
	not.b64 	%rd1098, %rd1057;
	and.b64  	%rd1099, %rd1064, %rd1098;
	xor.b64  	%rd1100, %rd1078, %rd1099;
	not.b64 	%rd1101, %rd1064;
	and.b64  	%rd1102, %rd1077, %rd1101;
	xor.b64  	%rd1103, %rd1057, %rd1102;
	not.b64 	%rd1104, %rd1077;
	and.b64  	%rd1105, %rd1062, %rd1104;
	xor.b64  	%rd1106, %rd1064, %rd1105;
	not.b64 	%rd1107, %rd1062;
	and.b64  	%rd1108, %rd1078, %rd1107;
	xor.b64  	%rd1109, %rd1077, %rd1108;
	not.b64 	%rd1110, %rd1058;
	and.b64  	%rd1111, %rd1072, %rd1110;
	xor.b64  	%rd1112, %rd1056, %rd1111;
	not.b64 	%rd1113, %rd1072;
	and.b64  	%rd1114, %rd1071, %rd1113;
	xor.b64  	%rd1115, %rd1058, %rd1114;
	not.b64 	%rd1116, %rd1071;
	and.b64  	%rd1117, %rd1075, %rd1116;
	xor.b64  	%rd1118, %rd1072, %rd1117;
	not.b64 	%rd1119, %rd1075;
	and.b64  	%rd1120, %rd1056, %rd1119;
	xor.b64  	%rd1121, %rd1071, %rd1120;
	not.b64 	%rd1122, %rd1056;
	and.b64  	%rd1123, %rd1058, %rd1122;
	xor.b64  	%rd1124, %rd1075, %rd1123;
	not.b64 	%rd1125, %rd1063;
	and.b64  	%rd1126, %rd1059, %rd1125;
	xor.b64  	%rd1127, %rd1068, %rd1126;
	not.b64 	%rd1128, %rd1059;
	and.b64  	%rd1129, %rd1060, %rd1128;
	xor.b64  	%rd1130, %rd1063, %rd1129;
	not.b64 	%rd1131, %rd1060;
	and.b64  	%rd1132, %rd1070, %rd1131;
	xor.b64  	%rd1133, %rd1059, %rd1132;
	not.b64 	%rd1134, %rd1070;
	and.b64  	%rd1135, %rd1068, %rd1134;
	xor.b64  	%rd1136, %rd1060, %rd1135;
	not.b64 	%rd1137, %rd1068;
	and.b64  	%rd1138, %rd1063, %rd1137;
	xor.b64  	%rd1139, %rd1070, %rd1138;
	not.b64 	%rd1140, %rd1065;
	and.b64  	%rd1141, %rd1076, %rd1140;
	xor.b64  	%rd1142, %rd1074, %rd1141;
	not.b64 	%rd1143, %rd1076;
	and.b64  	%rd1144, %rd1069, %rd1143;
	xor.b64  	%rd1145, %rd1065, %rd1144;
	not.b64 	%rd1146, %rd1069;
	and.b64  	%rd1147, %rd1066, %rd1146;
	xor.b64  	%rd1148, %rd1076, %rd1147;
	not.b64 	%rd1149, %rd1066;
	and.b64  	%rd1150, %rd1074, %rd1149;
	xor.b64  	%rd1151, %rd1069, %rd1150;
	not.b64 	%rd1152, %rd1074;
	and.b64  	%rd1153, %rd1065, %rd1152;
	xor.b64  	%rd1154, %rd1066, %rd1153;
	xor.b64  	%rd1155, %rd1082, -9223372034707259263;
	xor.b64  	%rd1156, %rd1097, %rd1155;
	xor.b64  	%rd1157, %rd1156, %rd1112;
	xor.b64  	%rd1158, %rd1157, %rd1127;
	xor.b64  	%rd1159, %rd1158, %rd1142;
	xor.b64  	%rd1160, %rd1100, %rd1085;
	xor.b64  	%rd1161, %rd1160, %rd1115;
	xor.b64  	%rd1162, %rd1161, %rd1130;
	xor.b64  	%rd1163, %rd1162, %rd1145;
	xor.b64  	%rd1164, %rd1103, %rd1088;
	xor.b64  	%rd1165, %rd1164, %rd1118;
	xor.b64  	%rd1166, %rd1165, %rd1133;
	xor.b64  	%rd1167, %rd1166, %rd1148;
	xor.b64  	%rd1168, %rd1106, %rd1091;
	xor.b64  	%rd1169, %rd1168, %rd1121;
	xor.b64  	%rd1170, %rd1169, %rd1136;
	xor.b64  	%rd1171, %rd1170, %rd1151;
	xor.b64  	%rd1172, %rd1109, %rd1094;
	xor.b64  	%rd1173, %rd1172, %rd1124;
	xor.b64  	%rd1174, %rd1173, %rd1139;
	xor.b64  	%rd1175, %rd1174, %rd1154;
	mov.b64 	{%r875, %r876}, %rd1163;
	shf.l.wrap.b32 	%r877, %r875, %r876, 1;
	shf.l.wrap.b32 	%r878, %r876, %r875, 1;
	mov.b64 	%rd1176, {%r878, %r877};
	xor.b64  	%rd1177, %rd1176, %rd1175;
	xor.b64  	%rd1178, %rd1177, %rd1155;
	xor.b64  	%rd1179, %rd1177, %rd1097;
	xor.b64  	%rd1180, %rd1177, %rd1112;
	xor.b64  	%rd1181, %rd1177, %rd1127;
	xor.b64  	%rd1182, %rd1177, %rd1142;
	mov.b64 	{%r879, %r880}, %rd1167;
	shf.l.wrap.b32 	%r881, %r879, %r880, 1;
	shf.l.wrap.b32 	%r882, %r880, %r879, 1;
	mov.b64 	%rd1183, {%r882, %r881};
	xor.b64  	%rd1184, %rd1183, %rd1159;
	xor.b64  	%rd1185, %rd1184, %rd1085;
	xor.b64  	%rd1186, %rd1184, %rd1100;
	xor.b64  	%rd1187, %rd1184, %rd1115;
	xor.b64  	%rd1188, %rd1184, %rd1130;
	xor.b64  	%rd1189, %rd1184, %rd1145;
	mov.b64 	{%r883, %r884}, %rd1171;
	shf.l.wrap.b32 	%r885, %r883, %r884, 1;
	shf.l.wrap.b32 	%r886, %r884, %r883, 1;
	mov.b64 	%rd1190, {%r886, %r885};
	xor.b64  	%rd1191, %rd1190, %rd1163;
	xor.b64  	%rd1192, %rd1191, %rd1088;
	xor.b64  	%rd1193, %rd1191, %rd1103;
	xor.b64  	%rd1194, %rd1191, %rd1118;
	xor.b64  	%rd1195, %rd1191, %rd1133;
	xor.b64  	%rd1196, %rd1191, %rd1148;
	mov.b64 	{%r887, %r888}, %rd1175;
	shf.l.wrap.b32 	%r889, %r887, %r888, 1;
	shf.l.wrap.b32 	%r890, %r888, %r887, 1;
	mov.b64 	%rd1197, {%r890, %r889};
	xor.b64  	%rd1198, %rd1197, %rd1167;
	xor.b64  	%rd1199, %rd1198, %rd1091;
	xor.b64  	%rd1200, %rd1198, %rd1106;
	xor.b64  	%rd1201, %rd1198, %rd1121;
	xor.b64  	%rd1202, %rd1198, %rd1136;
	xor.b64  	%rd1203, %rd1198, %rd1151;
	mov.b64 	{%r891, %r892}, %rd1159;
	shf.l.wrap.b32 	%r893, %r891, %r892, 1;
	shf.l.wrap.b32 	%r894, %r892, %r891, 1;
	mov.b64 	%rd1204, {%r894, %r893};
	xor.b64  	%rd1205, %rd1204, %rd1171;
	xor.b64  	%rd1206, %rd1205, %rd1094;
	xor.b64  	%rd1207, %rd1205, %rd1109;
	xor.b64  	%rd1208, %rd1205, %rd1124;
	xor.b64  	%rd1209, %rd1205, %rd1139;
	xor.b64  	%rd1210, %rd1205, %rd1154;
	mov.b64 	{%r895, %r896}, %rd1185;
	shf.l.wrap.b32 	%r897, %r895, %r896, 1;
	shf.l.wrap.b32 	%r898, %r896, %r895, 1;
	mov.b64 	%rd1211, {%r898, %r897};
	mov.b64 	{%r899, %r900}, %rd1180;
	shf.l.wrap.b32 	%r901, %r899, %r900, 3;
	shf.l.wrap.b32 	%r902, %r900, %r899, 3;
	mov.b64 	%rd1212, {%r902, %r901};
	mov.b64 	{%r903, %r904}, %rd1193;
	shf.l.wrap.b32 	%r905, %r903, %r904, 6;
	shf.l.wrap.b32 	%r906, %r904, %r903, 6;
	mov.b64 	%rd1213, {%r906, %r905};
	mov.b64 	{%r907, %r908}, %rd1187;
	shf.l.wrap.b32 	%r909, %r907, %r908, 10;
	shf.l.wrap.b32 	%r910, %r908, %r907, 10;
	mov.b64 	%rd1214, {%r910, %r909};
	mov.b64 	{%r911, %r912}, %rd1195;
	shf.l.wrap.b32 	%r913, %r911, %r912, 15;
	shf.l.wrap.b32 	%r914, %r912, %r911, 15;
	mov.b64 	%rd1215, {%r914, %r913};
	mov.b64 	{%r915, %r916}, %rd1202;
	shf.l.wrap.b32 	%r917, %r915, %r916, 21;
	shf.l.wrap.b32 	%r918, %r916, %r915, 21;
	mov.b64 	%rd1216, {%r918, %r917};
	mov.b64 	{%r919, %r920}, %rd1199;
	shf.l.wrap.b32 	%r921, %r919, %r920, 28;
	shf.l.wrap.b32 	%r922, %r920, %r919, 28;
	mov.b64 	%rd1217, {%r922, %r921};
	mov.b64 	{%r923, %r924}, %rd1179;
	shf.l.wrap.b32 	%r925, %r924, %r923, 4;
	shf.l.wrap.b32 	%r926, %r923, %r924, 4;
	mov.b64 	%rd1218, {%r926, %r925};
	mov.b64 	{%r927, %r928}, %rd1188;
	shf.l.wrap.b32 	%r929, %r928, %r927, 13;
	shf.l.wrap.b32 	%r930, %r927, %r928, 13;
	mov.b64 	%rd1219, {%r930, %r929};
	mov.b64 	{%r931, %r932}, %rd1200;
	shf.l.wrap.b32 	%r933, %r932, %r931, 23;
	shf.l.wrap.b32 	%r934, %r931, %r932, 23;
	mov.b64 	%rd1220, {%r934, %r933};
	mov.b64 	{%r935, %r936}, %rd1189;
	shf.l.wrap.b32 	%r937, %r935, %r936, 2;
	shf.l.wrap.b32 	%r938, %r936, %r935, 2;
	mov.b64 	%rd1221, {%r938, %r937};
	mov.b64 	{%r939, %r940}, %rd1210;
	shf.l.wrap.b32 	%r941, %r939, %r940, 14;
	shf.l.wrap.b32 	%r942, %r940, %r939, 14;
	mov.b64 	%rd1222, {%r942, %r941};
	mov.b64 	{%r943, %r944}, %rd1206;
	shf.l.wrap.b32 	%r945, %r943, %r944, 27;
	shf.l.wrap.b32 	%r946, %r944, %r943, 27;
	mov.b64 	%rd1223, {%r946, %r945};
	mov.b64 	{%r947, %r948}, %rd1181;
	shf.l.wrap.b32 	%r949, %r948, %r947, 9;
	shf.l.wrap.b32 	%r950, %r947, %r948, 9;
	mov.b64 	%rd1224, {%r950, %r949};
	mov.b64 	{%r951, %r952}, %rd1203;
	shf.l.wrap.b32 	%r953, %r952, %r951, 24;
	shf.l.wrap.b32 	%r954, %r951, %r952, 24;
	mov.b64 	%rd1225, {%r954, %r953};
	mov.b64 	{%r955, %r956}, %rd1209;
	shf.l.wrap.b32 	%r957, %r955, %r956, 8;
	shf.l.wrap.b32 	%r958, %r956, %r955, 8;
	mov.b64 	%rd1226, {%r958, %r957};
	mov.b64 	{%r959, %r960}, %rd1201;
	shf.l.wrap.b32 	%r961, %r959, %r960, 25;
	shf.l.wrap.b32 	%r962, %r960, %r959, 25;
	mov.b64 	%rd1227, {%r962, %r961};
	mov.b64 	{%r963, %r964}, %rd1194;
	shf.l.wrap.b32 	%r965, %r964, %r963, 11;
	shf.l.wrap.b32 	%r966, %r963, %r964, 11;
	mov.b64 	%rd1228, {%r966, %r965};
	mov.b64 	{%r967, %r968}, %rd1192;
	shf.l.wrap.b32 	%r969, %r968, %r967, 30;
	shf.l.wrap.b32 	%r970, %r967, %r968, 30;
	mov.b64 	%rd1229, {%r970, %r969};
	mov.b64 	{%r971, %r972}, %rd1182;
	shf.l.wrap.b32 	%r973, %r971, %r972, 18;
	shf.l.wrap.b32 	%r974, %r972, %r971, 18;
	mov.b64 	%rd1230, {%r974, %r973};
	mov.b64 	{%r975, %r976}, %rd1208;
	shf.l.wrap.b32 	%r977, %r976, %r975, 7;
	shf.l.wrap.b32 	%r978, %r975, %r976, 7;
	mov.b64 	%rd1231, {%r978, %r977};
	mov.b64 	{%r979, %r980}, %rd1196;
	shf.l.wrap.b32 	%r981, %r980, %r979, 29;
	shf.l.wrap.b32 	%r982, %r979, %r980, 29;
	mov.b64 	%rd1232, {%r982, %r981};
	mov.b64 	{%r983, %r984}, %rd1207;
	shf.l.wrap.b32 	%r985, %r983, %r984, 20;
	shf.l.wrap.b32 	%r986, %r984, %r983, 20;
	mov.b64 	%rd1233, {%r986, %r985};
	mov.b64 	{%r987, %r988}, %rd1186;
	shf.l.wrap.b32 	%r989, %r988, %r987, 12;
	shf.l.wrap.b32 	%r990, %r987, %r988, 12;
	mov.b64 	%rd1234, {%r990, %r989};
	not.b64 	%rd1235, %rd1234;
	and.b64  	%rd1236, %rd1228, %rd1235;
	xor.b64  	%rd1237, %rd1178, %rd1236;
	not.b64 	%rd1238, %rd1228;
	and.b64  	%rd1239, %rd1216, %rd1238;
	xor.b64  	%rd1240, %rd1234, %rd1239;
	not.b64 	%rd1241, %rd1216;
	and.b64  	%rd1242, %rd1222, %rd1241;
	xor.b64  	%rd1243, %rd1228, %rd1242;
	not.b64 	%rd1244, %rd1222;
	and.b64  	%rd1245, %rd1178, %rd1244;
	xor.b64  	%rd1246, %rd1216, %rd1245;
	not.b64 	%rd1247, %rd1178;
	and.b64  	%rd1248, %rd1234, %rd1247;
	xor.b64  	%rd1249, %rd1222, %rd1248;
	not.b64 	%rd1250, %rd1233;
	and.b64  	%rd1251, %rd1212, %rd1250;
	xor.b64  	%rd1252, %rd1217, %rd1251;
	not.b64 	%rd1253, %rd1212;
	and.b64  	%rd1254, %rd1219, %rd1253;
	xor.b64  	%rd1255, %rd1233, %rd1254;
	not.b64 	%rd1256, %rd1219;
	and.b64  	%rd1257, %rd1232, %rd1256;
	xor.b64  	%rd1258, %rd1212, %rd1257;
	not.b64 	%rd1259, %rd1232;
	and.b64  	%rd1260, %rd1217, %rd1259;
	xor.b64  	%rd1261, %rd1219, %rd1260;
	not.b64 	%rd1262, %rd1217;
	and.b64  	%rd1263, %rd1233, %rd1262;
	xor.b64  	%rd1264, %rd1232, %rd1263;
	not.b64 	%rd1265, %rd1213;
	and.b64  	%rd1266, %rd1227, %rd1265;
	xor.b64  	%rd1267, %rd1211, %rd1266;
	not.b64 	%rd1268, %rd1227;
	and.b64  	%rd1269, %rd1226, %rd1268;
	xor.b64  	%rd1270, %rd1213, %rd1269;
	not.b64 	%rd1271, %rd1226;
	and.b64  	%rd1272, %rd1230, %rd1271;
	xor.b64  	%rd1273, %rd1227, %rd1272;
	not.b64 	%rd1274, %rd1230;
	and.b64  	%rd1275, %rd1211, %rd1274;
	xor.b64  	%rd1276, %rd1226, %rd1275;
	not.b64 	%rd1277, %rd1211;
	and.b64  	%rd1278, %rd1213, %rd1277;
	xor.b64  	%rd1279, %rd1230, %rd1278;
	not.b64 	%rd1280, %rd1218;
	and.b64  	%rd1281, %rd1214, %rd1280;
	xor.b64  	%rd1282, %rd1223, %rd1281;
	not.b64 	%rd1283, %rd1214;
	and.b64  	%rd1284, %rd1215, %rd1283;
	xor.b64  	%rd1285, %rd1218, %rd1284;
	not.b64 	%rd1286, %rd1215;
	and.b64  	%rd1287, %rd1225, %rd1286;
	xor.b64  	%rd1288, %rd1214, %rd1287;
	not.b64 	%rd1289, %rd1225;
	and.b64  	%rd1290, %rd1223, %rd1289;
	xor.b64  	%rd1291, %rd1215, %rd1290;
	not.b64 	%rd1292, %rd1223;
	and.b64  	%rd1293, %rd1218, %rd1292;
	xor.b64  	%rd1294, %rd1225, %rd1293;
	not.b64 	%rd1295, %rd1220;
	and.b64  	%rd1296, %rd1231, %rd1295;
	xor.b64  	%rd1297, %rd1229, %rd1296;
	not.b64 	%rd1298, %rd1231;
	and.b64  	%rd1299, %rd1224, %rd1298;
	xor.b64  	%rd1300, %rd1220, %rd1299;
	not.b64 	%rd1301, %rd1224;
	and.b64  	%rd1302, %rd1221, %rd1301;
	xor.b64  	%rd1303, %rd1231, %rd1302;
	not.b64 	%rd1304, %rd1221;
	and.b64  	%rd1305, %rd1229, %rd1304;
	xor.b64  	%rd1306, %rd1224, %rd1305;
	not.b64 	%rd1307, %rd1229;
	and.b64  	%rd1308, %rd1220, %rd1307;
	xor.b64  	%rd1309, %rd1221, %rd1308;
	xor.b64  	%rd1310, %rd1237, -9223372036854743031;
	xor.b64  	%rd1311, %rd1252, %rd1310;
	xor.b64  	%rd1312, %rd1311, %rd1267;
	xor.b64  	%rd1313, %rd1312, %rd1282;
	xor.b64  	%rd1314, %rd1313, %rd1297;
	xor.b64  	%rd1315, %rd1255, %rd1240;
	xor.b64  	%rd1316, %rd1315, %rd1270;
	xor.b64  	%rd1317, %rd1316, %rd1285;
	xor.b64  	%rd1318, %rd1317, %rd1300;
	xor.b64  	%rd1319, %rd1258, %rd1243;
	xor.b64  	%rd1320, %rd1319, %rd1273;
	xor.b64  	%rd1321, %rd1320, %rd1288;
	xor.b64  	%rd1322, %rd1321, %rd1303;
	xor.b64  	%rd1323, %rd1261, %rd1246;
	xor.b64  	%rd1324, %rd1323, %rd1276;
	xor.b64  	%rd1325, %rd1324, %rd1291;
	xor.b64  	%rd1326, %rd1325, %rd1306;
	xor.b64  	%rd1327, %rd1264, %rd1249;
	xor.b64  	%rd1328, %rd1327, %rd1279;
	xor.b64  	%rd1329, %rd1328, %rd1294;
	xor.b64  	%rd1330, %rd1329, %rd1309;
	mov.b64 	{%r991, %r992}, %rd1318;
	shf.l.wrap.b32 	%r993, %r991, %r992, 1;
	shf.l.wrap.b32 	%r994, %r992, %r991, 1;
	mov.b64 	%rd1331, {%r994, %r993};
	xor.b64  	%rd1332, %rd1331, %rd1330;
	xor.b64  	%rd1333, %rd1332, %rd1310;
	xor.b64  	%rd1334, %rd1332, %rd1252;
	xor.b64  	%rd1335, %rd1332, %rd1267;
	xor.b64  	%rd1336, %rd1332, %rd1282;
	xor.b64  	%rd1337, %rd1332, %rd1297;
	mov.b64 	{%r995, %r996}, %rd1322;
	shf.l.wrap.b32 	%r997, %r995, %r996, 1;
	shf.l.wrap.b32 	%r998, %r996, %r995, 1;
	mov.b64 	%rd1338, {%r998, %r997};
	xor.b64  	%rd1339, %rd1338, %rd1314;
	xor.b64  	%rd1340, %rd1339, %rd1240;
	xor.b64  	%rd1341, %rd1339, %rd1255;
	xor.b64  	%rd1342, %rd1339, %rd1270;
	xor.b64  	%rd1343, %rd1339, %rd1285;
	xor.b64  	%rd1344, %rd1339, %rd1300;
	mov.b64 	{%r999, %r1000}, %rd1326;
	shf.l.wrap.b32 	%r1001, %r999, %r1000, 1;
	shf.l.wrap.b32 	%r1002, %r1000, %r999, 1;
	mov.b64 	%rd1345, {%r1002, %r1001};
	xor.b64  	%rd1346, %rd1345, %rd1318;
	xor.b64  	%rd1347, %rd1346, %rd1243;
	xor.b64  	%rd1348, %rd1346, %rd1258;
	xor.b64  	%rd1349, %rd1346, %rd1273;
	xor.b64  	%rd1350, %rd1346, %rd1288;
	xor.b64  	%rd1351, %rd1346, %rd1303;
	mov.b64 	{%r1003, %r1004}, %rd1330;
	shf.l.wrap.b32 	%r1005, %r1003, %r1004, 1;
	shf.l.wrap.b32 	%r1006, %r1004, %r1003, 1;
	mov.b64 	%rd1352, {%r1006, %r1005};
	xor.b64  	%rd1353, %rd1352, %rd1322;
	xor.b64  	%rd1354, %rd1353, %rd1246;
	xor.b64  	%rd1355, %rd1353, %rd1261;
	xor.b64  	%rd1356, %rd1353, %rd1276;
	xor.b64  	%rd1357, %rd1353, %rd1291;
	xor.b64  	%rd1358, %rd1353, %rd1306;
	mov.b64 	{%r1007, %r1008}, %rd1314;
	shf.l.wrap.b32 	%r1009, %r1007, %r1008, 1;
	shf.l.wrap.b32 	%r1010, %r1008, %r1007, 1;
	mov.b64 	%rd1359, {%r1010, %r1009};
	xor.b64  	%rd1360, %rd1359, %rd1326;
	xor.b64  	%rd1361, %rd1360, %rd1249;
	xor.b64  	%rd1362, %rd1360, %rd1264;
	xor.b64  	%rd1363, %rd1360, %rd1279;
	xor.b64  	%rd1364, %rd1360, %rd1294;
	xor.b64  	%rd1365, %rd1360, %rd1309;
	mov.b64 	{%r1011, %r1012}, %rd1340;
	shf.l.wrap.b32 	%r1013, %r1011, %r1012, 1;
	shf.l.wrap.b32 	%r1014, %r1012, %r1011, 1;
	mov.b64 	%rd1366, {%r1014, %r1013};
	mov.b64 	{%r1015, %r1016}, %rd1335;
	shf.l.wrap.b32 	%r1017, %r1015, %r1016, 3;
	shf.l.wrap.b32 	%r1018, %r1016, %r1015, 3;
	mov.b64 	%rd1367, {%r1018, %r1017};
	mov.b64 	{%r1019, %r1020}, %rd1348;
	shf.l.wrap.b32 	%r1021, %r1019, %r1020, 6;
	shf.l.wrap.b32 	%r1022, %r1020, %r1019, 6;
	mov.b64 	%rd1368, {%r1022, %r1021};
	mov.b64 	{%r1023, %r1024}, %rd1342;
	shf.l.wrap.b32 	%r1025, %r1023, %r1024, 10;
	shf.l.wrap.b32 	%r1026, %r1024, %r1023, 10;
	mov.b64 	%rd1369, {%r1026, %r1025};
	mov.b64 	{%r1027, %r1028}, %rd1350;
	shf.l.wrap.b32 	%r1029, %r1027, %r1028, 15;
	shf.l.wrap.b32 	%r1030, %r1028, %r1027, 15;
	mov.b64 	%rd1370, {%r1030, %r1029};
	mov.b64 	{%r1031, %r1032}, %rd1357;
	shf.l.wrap.b32 	%r1033, %r1031, %r1032, 21;
	shf.l.wrap.b32 	%r1034, %r1032, %r1031, 21;
	mov.b64 	%rd1371, {%r1034, %r1033};
	mov.b64 	{%r1035, %r1036}, %rd1354;
	shf.l.wrap.b32 	%r1037, %r1035, %r1036, 28;
	shf.l.wrap.b32 	%r1038, %r1036, %r1035, 28;
	mov.b64 	%rd1372, {%r1038, %r1037};
	mov.b64 	{%r1039, %r1040}, %rd1334;
	shf.l.wrap.b32 	%r1041, %r1040, %r1039, 4;
	shf.l.wrap.b32 	%r1042, %r1039, %r1040, 4;
	mov.b64 	%rd1373, {%r1042, %r1041};
	mov.b64 	{%r1043, %r1044}, %rd1343;
	shf.l.wrap.b32 	%r1045, %r1044, %r1043, 13;
	shf.l.wrap.b32 	%r1046, %r1043, %r1044, 13;
	mov.b64 	%rd1374, {%r1046, %r1045};
	mov.b64 	{%r1047, %r1048}, %rd1355;
	shf.l.wrap.b32 	%r1049, %r1048, %r1047, 23;
	shf.l.wrap.b32 	%r1050, %r1047, %r1048, 23;
	mov.b64 	%rd1375, {%r1050, %r1049};
	mov.b64 	{%r1051, %r1052}, %rd1344;
	shf.l.wrap.b32 	%r1053, %r1051, %r1052, 2;
	shf.l.wrap.b32 	%r1054, %r1052, %r1051, 2;
	mov.b64 	%rd1376, {%r1054, %r1053};
	mov.b64 	{%r1055, %r1056}, %rd1365;
	shf.l.wrap.b32 	%r1057, %r1055, %r1056, 14;
	shf.l.wrap.b32 	%r1058, %r1056, %r1055, 14;
	mov.b64 	%rd1377, {%r1058, %r1057};
	mov.b64 	{%r1059, %r1060}, %rd1361;
	shf.l.wrap.b32 	%r1061, %r1059, %r1060, 27;
	shf.l.wrap.b32 	%r1062, %r1060, %r1059, 27;
	mov.b64 	%rd1378, {%r1062, %r1061};
	mov.b64 	{%r1063, %r1064}, %rd1336;
	shf.l.wrap.b32 	%r1065, %r1064, %r1063, 9;
	shf.l.wrap.b32 	%r1066, %r1063, %r1064, 9;
	mov.b64 	%rd1379, {%r1066, %r1065};
	mov.b64 	{%r1067, %r1068}, %rd1358;
	shf.l.wrap.b32 	%r1069, %r1068, %r1067, 24;
	shf.l.wrap.b32 	%r1070, %r1067, %r1068, 24;
	mov.b64 	%rd1380, {%r1070, %r1069};
	mov.b64 	{%r1071, %r1072}, %rd1364;
	shf.l.wrap.b32 	%r1073, %r1071, %r1072, 8;
	shf.l.wrap.b32 	%r1074, %r1072, %r1071, 8;
	mov.b64 	%rd1381, {%r1074, %r1073};
	mov.b64 	{%r1075, %r1076}, %rd1356;
	shf.l.wrap.b32 	%r1077, %r1075, %r1076, 25;
	shf.l.wrap.b32 	%r1078, %r1076, %r1075, 25;
	mov.b64 	%rd1382, {%r1078, %r1077};
	mov.b64 	{%r1079, %r1080}, %rd1349;
	shf.l.wrap.b32 	%r1081, %r1080, %r1079, 11;
	shf.l.wrap.b32 	%r1082, %r1079, %r1080, 11;
	mov.b64 	%rd1383, {%r1082, %r1081};
	mov.b64 	{%r1083, %r1084}, %rd1347;
	shf.l.wrap.b32 	%r1085, %r1084, %r1083, 30;
	shf.l.wrap.b32 	%r1086, %r1083, %r1084, 30;
	mov.b64 	%rd1384, {%r1086, %r1085};
	mov.b64 	{%r1087, %r1088}, %rd1337;
	shf.l.wrap.b32 	%r1089, %r1087, %r1088, 18;
	shf.l.wrap.b32 	%r1090, %r1088, %r1087, 18;
	mov.b64 	%rd1385, {%r1090, %r1089};
	mov.b64 	{%r1091, %r1092}, %rd1363;
	shf.l.wrap.b32 	%r1093, %r1092, %r1091, 7;
	shf.l.wrap.b32 	%r1094, %r1091, %r1092, 7;
	mov.b64 	%rd1386, {%r1094, %r1093};
	mov.b64 	{%r1095, %r1096}, %rd1351;
	shf.l.wrap.b32 	%r1097, %r1096, %r1095, 29;
	shf.l.wrap.b32 	%r1098, %r1095, %r1096, 29;
	mov.b64 	%rd1387, {%r1098, %r1097};
	mov.b64 	{%r1099, %r1100}, %rd1362;
	shf.l.wrap.b32 	%r1101, %r1099, %r1100, 20;
	shf.l.wrap.b32 	%r1102, %r1100, %r1099, 20;
	mov.b64 	%rd1388, {%r1102, %r1101};
	mov.b64 	{%r1103, %r1104}, %rd1341;
	shf.l.wrap.b32 	%r1105, %r1104, %r1103, 12;
	shf.l.wrap.b32 	%r1106, %r1103, %r1104, 12;
	mov.b64 	%rd1389, {%r1106, %r1105};
	not.b64 	%rd1390, %rd1389;
	and.b64  	%rd1391, %rd1383, %rd1390;
	xor.b64  	%rd1392, %rd1333, %rd1391;
	not.b64 	%rd1393, %rd1383;
	and.b64  	%rd1394, %rd1371, %rd1393;
	xor.b64  	%rd1395, %rd1389, %rd1394;
	not.b64 	%rd1396, %rd1371;
	and.b64  	%rd1397, %rd1377, %rd1396;
	xor.b64  	%rd1398, %rd1383, %rd1397;
	not.b64 	%rd1399, %rd1377;
	and.b64  	%rd1400, %rd1333, %rd1399;
	xor.b64  	%rd1401, %rd1371, %rd1400;
	not.b64 	%rd1402, %rd1333;
	and.b64  	%rd1403, %rd1389, %rd1402;
	xor.b64  	%rd1404, %rd1377, %rd1403;
	not.b64 	%rd1405, %rd1388;
	and.b64  	%rd1406, %rd1367, %rd1405;
	xor.b64  	%rd1407, %rd1372, %rd1406;
	not.b64 	%rd1408, %rd1367;
	and.b64  	%rd1409, %rd1374, %rd1408;
	xor.b64  	%rd1410, %rd1388, %rd1409;
	not.b64 	%rd1411, %rd1374;
	and.b64  	%rd1412, %rd1387, %rd1411;
	xor.b64  	%rd1413, %rd1367, %rd1412;
	not.b64 	%rd1414, %rd1387;
	and.b64  	%rd1415, %rd1372, %rd1414;
	xor.b64  	%rd1416, %rd1374, %rd1415;
	not.b64 	%rd1417, %rd1372;
	and.b64  	%rd1418, %rd1388, %rd1417;
	xor.b64  	%rd1419, %rd1387, %rd1418;
	not.b64 	%rd1420, %rd1368;
	and.b64  	%rd1421, %rd1382, %rd1420;
	xor.b64  	%rd1422, %rd1366, %rd1421;
	not.b64 	%rd1423, %rd1382;
	and.b64  	%rd1424, %rd1381, %rd1423;
	xor.b64  	%rd1425, %rd1368, %rd1424;
	not.b64 	%rd1426, %rd1381;
	and.b64  	%rd1427, %rd1385, %rd1426;
	xor.b64  	%rd1428, %rd1382, %rd1427;
	not.b64 	%rd1429, %rd1385;
	and.b64  	%rd1430, %rd1366, %rd1429;
	xor.b64  	%rd1431, %rd1381, %rd1430;
	not.b64 	%rd1432, %rd1366;
	and.b64  	%rd1433, %rd1368, %rd1432;
	xor.b64  	%rd1434, %rd1385, %rd1433;
	not.b64 	%rd1435, %rd1373;
	and.b64  	%rd1436, %rd1369, %rd1435;
	xor.b64  	%rd1437, %rd1378, %rd1436;
	not.b64 	%rd1438, %rd1369;
	and.b64  	%rd1439, %rd1370, %rd1438;
	xor.b64  	%rd1440, %rd1373, %rd1439;
	not.b64 	%rd1441, %rd1370;
	and.b64  	%rd1442, %rd1380, %rd1441;
	xor.b64  	%rd1443, %rd1369, %rd1442;
	not.b64 	%rd1444, %rd1380;
	and.b64  	%rd1445, %rd1378, %rd1444;
	xor.b64  	%rd1446, %rd1370, %rd1445;
	not.b64 	%rd1447, %rd1378;
	and.b64  	%rd1448, %rd1373, %rd1447;
	xor.b64  	%rd1449, %rd1380, %rd1448;
	not.b64 	%rd1450, %rd1375;
	and.b64  	%rd1451, %rd1386, %rd1450;
	xor.b64  	%rd1452, %rd1384, %rd1451;
	not.b64 	%rd1453, %rd1386;
	and.b64  	%rd1454, %rd1379, %rd1453;
	xor.b64  	%rd1455, %rd1375, %rd1454;
	not.b64 	%rd1456, %rd1379;
	and.b64  	%rd1457, %rd1376, %rd1456;
	xor.b64  	%rd1458, %rd1386, %rd1457;
	not.b64 	%rd1459, %rd1376;
	and.b64  	%rd1460, %rd1384, %rd1459;
	xor.b64  	%rd1461, %rd1379, %rd1460;
	not.b64 	%rd1462, %rd1384;
	and.b64  	%rd1463, %rd1375, %rd1462;
	xor.b64  	%rd1464, %rd1376, %rd1463;
	xor.b64  	%rd1465, %rd1392, 138;
	xor.b64  	%rd1466, %rd1407, %rd1465;
	xor.b64  	%rd1467, %rd1466, %rd1422;
	xor.b64  	%rd1468, %rd1467, %rd1437;
	xor.b64  	%rd1469, %rd1468, %rd1452;
	xor.b64  	%rd1470, %rd1410, %rd1395;
	xor.b64  	%rd1471, %rd1470, %rd1425;
	xor.b64  	%rd1472, %rd1471, %rd1440;
	xor.b64  	%rd1473, %rd1472, %rd1455;
	xor.b64  	%rd1474, %rd1413, %rd1398;
	xor.b64  	%rd1475, %rd1474, %rd1428;
	xor.b64  	%rd1476, %rd1475, %rd1443;
	xor.b64  	%rd1477, %rd1476, %rd1458;
	xor.b64  	%rd1478, %rd1416, %rd1401;
	xor.b64  	%rd1479, %rd1478, %rd1431;
	xor.b64  	%rd1480, %rd1479, %rd1446;
	xor.b64  	%rd1481, %rd1480, %rd1461;
	xor.b64  	%rd1482, %rd1419, %rd1404;
	xor.b64  	%rd1483, %rd1482, %rd1434;
	xor.b64  	%rd1484, %rd1483, %rd1449;
	xor.b64  	%rd1485, %rd1484, %rd1464;
	mov.b64 	{%r1107, %r1108}, %rd1473;
	shf.l.wrap.b32 	%r1109, %r1107, %r1108, 1;
	shf.l.wrap.b32 	%r1110, %r1108, %r1107, 1;
	mov.b64 	%rd1486, {%r1110, %r1109};
	xor.b64  	%rd1487, %rd1486, %rd1485;
	xor.b64  	%rd1488, %rd1487, %rd1465;
	xor.b64  	%rd1489, %rd1487, %rd1407;
	xor.b64  	%rd1490, %rd1487, %rd1422;
	xor.b64  	%rd1491, %rd1487, %rd1437;
	xor.b64  	%rd1492, %rd1487, %rd1452;
	mov.b64 	{%r1111, %r1112}, %rd1477;
	shf.l.wrap.b32 	%r1113, %r1111, %r1112, 1;
	shf.l.wrap.b32 	%r1114, %r1112, %r1111, 1;
	mov.b64 	%rd1493, {%r1114, %r1113};
	xor.b64  	%rd1494, %rd1493, %rd1469;
	xor.b64  	%rd1495, %rd1494, %rd1395;
	xor.b64  	%rd1496, %rd1494, %rd1410;
	xor.b64  	%rd1497, %rd1494, %rd1425;
	xor.b64  	%rd1498, %rd1494, %rd1440;
	xor.b64  	%rd1499, %rd1494, %rd1455;
	mov.b64 	{%r1115, %r1116}, %rd1481;
	shf.l.wrap.b32 	%r1117, %r1115, %r1116, 1;
	shf.l.wrap.b32 	%r1118, %r1116, %r1115, 1;
	mov.b64 	%rd1500, {%r1118, %r1117};
	xor.b64  	%rd1501, %rd1500, %rd1473;
	xor.b64  	%rd1502, %rd1501, %rd1398;
	xor.b64  	%rd1503, %rd1501, %rd1413;
	xor.b64  	%rd1504, %rd1501, %rd1428;
	xor.b64  	%rd1505, %rd1501, %rd1443;
	xor.b64  	%rd1506, %rd1501, %rd1458;
	mov.b64 	{%r1119, %r1120}, %rd1485;
	shf.l.wrap.b32 	%r1121, %r1119, %r1120, 1;
	shf.l.wrap.b32 	%r1122, %r1120, %r1119, 1;
	mov.b64 	%rd1507, {%r1122, %r1121};
	xor.b64  	%rd1508, %rd1507, %rd1477;
	xor.b64  	%rd1509, %rd1508, %rd1401;
	xor.b64  	%rd1510, %rd1508, %rd1416;
	xor.b64  	%rd1511, %rd1508, %rd1431;
	xor.b64  	%rd1512, %rd1508, %rd1446;
	xor.b64  	%rd1513, %rd1508, %rd1461;
	mov.b64 	{%r1123, %r1124}, %rd1469;
	shf.l.wrap.b32 	%r1125, %r1123, %r1124, 1;
	shf.l.wrap.b32 	%r1126, %r1124, %r1123, 1;
	mov.b64 	%rd1514, {%r1126, %r1125};
	xor.b64  	%rd1515, %rd1514, %rd1481;
	xor.b64  	%rd1516, %rd1515, %rd1404;
	xor.b64  	%rd1517, %rd1515, %rd1419;
	xor.b64  	%rd1518, %rd1515, %rd1434;
	xor.b64  	%rd1519, %rd1515, %rd1449;
	xor.b64  	%rd1520, %rd1515, %rd1464;
	mov.b64 	{%r1127, %r1128}, %rd1495;
	shf.l.wrap.b32 	%r1129, %r1127, %r1128, 1;
	shf.l.wrap.b32 	%r1130, %r1128, %r1127, 1;
	mov.b64 	%rd1521, {%r1130, %r1129};
	mov.b64 	{%r1131, %r1132}, %rd1490;
	shf.l.wrap.b32 	%r1133, %r1131, %r1132, 3;
	shf.l.wrap.b32 	%r1134, %r1132, %r1131, 3;
	mov.b64 	%rd1522, {%r1134, %r1133};
	mov.b64 	{%r1135, %r1136}, %rd1503;
	shf.l.wrap.b32 	%r1137, %r1135, %r1136, 6;
	shf.l.wrap.b32 	%r1138, %r1136, %r1135, 6;
	mov.b64 	%rd1523, {%r1138, %r1137};
	mov.b64 	{%r1139, %r1140}, %rd1497;
	shf.l.wrap.b32 	%r1141, %r1139, %r1140, 10;
	shf.l.wrap.b32 	%r1142, %r1140, %r1139, 10;
	mov.b64 	%rd1524, {%r1142, %r1141};
	mov.b64 	{%r1143, %r1144}, %rd1505;
	shf.l.wrap.b32 	%r1145, %r1143, %r1144, 15;
	shf.l.wrap.b32 	%r1146, %r1144, %r1143, 15;
	mov.b64 	%rd1525, {%r1146, %r1145};
	mov.b64 	{%r1147, %r1148}, %rd1512;
	shf.l.wrap.b32 	%r1149, %r1147, %r1148, 21;
	shf.l.wrap.b32 	%r1150, %r1148, %r1147, 21;
	mov.b64 	%rd1526, {%r1150, %r1149};
	mov.b64 	{%r1151, %r1152}, %rd1509;
	shf.l.wrap.b32 	%r1153, %r1151, %r1152, 28;
	shf.l.wrap.b32 	%r1154, %r1152, %r1151, 28;
	mov.b64 	%rd1527, {%r1154, %r1153};
	mov.b64 	{%r1155, %r1156}, %rd1489;
	shf.l.wrap.b32 	%r1157, %r1156, %r1155, 4;
	shf.l.wrap.b32 	%r1158, %r1155, %r1156, 4;
	mov.b64 	%rd1528, {%r1158, %r1157};
	mov.b64 	{%r1159, %r1160}, %rd1498;
	shf.l.wrap.b32 	%r1161, %r1160, %r1159, 13;
	shf.l.wrap.b32 	%r1162, %r1159, %r1160, 13;
	mov.b64 	%rd1529, {%r1162, %r1161};
	mov.b64 	{%r1163, %r1164}, %rd1510;
	shf.l.wrap.b32 	%r1165, %r1164, %r1163, 23;
	shf.l.wrap.b32 	%r1166, %r1163, %r1164, 23;
	mov.b64 	%rd1530, {%r1166, %r1165};
	mov.b64 	{%r1167, %r1168}, %rd1499;
	shf.l.wrap.b32 	%r1169, %r1167, %r1168, 2;
	shf.l.wrap.b32 	%r1170, %r1168, %r1167, 2;
	mov.b64 	%rd1531, {%r1170, %r1169};
	mov.b64 	{%r1171, %r1172}, %rd1520;
	shf.l.wrap.b32 	%r1173, %r1171, %r1172, 14;
	shf.l.wrap.b32 	%r1174, %r1172, %r1171, 14;
	mov.b64 	%rd1532, {%r1174, %r1173};
	mov.b64 	{%r1175, %r1176}, %rd1516;
	shf.l.wrap.b32 	%r1177, %r1175, %r1176, 27;
	shf.l.wrap.b32 	%r1178, %r1176, %r1175, 27;
	mov.b64 	%rd1533, {%r1178, %r1177};
	mov.b64 	{%r1179, %r1180}, %rd1491;
	shf.l.wrap.b32 	%r1181, %r1180, %r1179, 9;
	shf.l.wrap.b32 	%r1182, %r1179, %r1180, 9;
	mov.b64 	%rd1534, {%r1182, %r1181};
	mov.b64 	{%r1183, %r1184}, %rd1513;
	shf.l.wrap.b32 	%r1185, %r1184, %r1183, 24;
	shf.l.wrap.b32 	%r1186, %r1183, %r1184, 24;
	mov.b64 	%rd1535, {%r1186, %r1185};
	mov.b64 	{%r1187, %r1188}, %rd1519;
	shf.l.wrap.b32 	%r1189, %r1187, %r1188, 8;
	shf.l.wrap.b32 	%r1190, %r1188, %r1187, 8;
	mov.b64 	%rd1536, {%r1190, %r1189};
	mov.b64 	{%r1191, %r1192}, %rd1511;
	shf.l.wrap.b32 	%r1193, %r1191, %r1192, 25;
	shf.l.wrap.b32 	%r1194, %r1192, %r1191, 25;
	mov.b64 	%rd1537, {%r1194, %r1193};
	mov.b64 	{%r1195, %r1196}, %rd1504;
	shf.l.wrap.b32 	%r1197, %r1196, %r1195, 11;
	shf.l.wrap.b32 	%r1198, %r1195, %r1196, 11;
	mov.b64 	%rd1538, {%r1198, %r1197};
	mov.b64 	{%r1199, %r1200}, %rd1502;
	shf.l.wrap.b32 	%r1201, %r1200, %r1199, 30;
	shf.l.wrap.b32 	%r1202, %r1199, %r1200, 30;
	mov.b64 	%rd1539, {%r1202, %r1201};
	mov.b64 	{%r1203, %r1204}, %rd1492;
	shf.l.wrap.b32 	%r1205, %r1203, %r1204, 18;
	shf.l.wrap.b32 	%r1206, %r1204, %r1203, 18;
	mov.b64 	%rd1540, {%r1206, %r1205};
	mov.b64 	{%r1207, %r1208}, %rd1518;
	shf.l.wrap.b32 	%r1209, %r1208, %r1207, 7;
	shf.l.wrap.b32 	%r1210, %r1207, %r1208, 7;
	mov.b64 	%rd1541, {%r1210, %r1209};
	mov.b64 	{%r1211, %r1212}, %rd1506;
	shf.l.wrap.b32 	%r1213, %r1212, %r1211, 29;
	shf.l.wrap.b32 	%r1214, %r1211, %r1212, 29;
	mov.b64 	%rd1542, {%r1214, %r1213};
	mov.b64 	{%r1215, %r1216}, %rd1517;
	shf.l.wrap.b32 	%r1217, %r1215, %r1216, 20;
	shf.l.wrap.b32 	%r1218, %r1216, %r1215, 20;
	mov.b64 	%rd1543, {%r1218, %r1217};
	mov.b64 	{%r1219, %r1220}, %rd1496;
	shf.l.wrap.b32 	%r1221, %r1220, %r1219, 12;
	shf.l.wrap.b32 	%r1222, %r1219, %r1220, 12;
	mov.b64 	%rd1544, {%r1222, %r1221};
	not.b64 	%rd1545, %rd1544;
	and.b64  	%rd1546, %rd1538, %rd1545;
	xor.b64  	%rd1547, %rd1488, %rd1546;
	not.b64 	%rd1548, %rd1538;
	and.b64  	%rd1549, %rd1526, %rd1548;
	xor.b64  	%rd1550, %rd1544, %rd1549;
	not.b64 	%rd1551, %rd1526;
	and.b64  	%rd1552, %rd1532, %rd1551;
	xor.b64  	%rd1553, %rd1538, %rd1552;
	not.b64 	%rd1554, %rd1532;
	and.b64  	%rd1555, %rd1488, %rd1554;
	xor.b64  	%rd1556, %rd1526, %rd1555;
	not.b64 	%rd1557, %rd1488;
	and.b64  	%rd1558, %rd1544, %rd1557;
	xor.b64  	%rd1559, %rd1532, %rd1558;
	not.b64 	%rd1560, %rd1543;
	and.b64  	%rd1561, %rd1522, %rd1560;
	xor.b64  	%rd1562, %rd1527, %rd1561;
	not.b64 	%rd1563, %rd1522;
	and.b64  	%rd1564, %rd1529, %rd1563;
	xor.b64  	%rd1565, %rd1543, %rd1564;
	not.b64 	%rd1566, %rd1529;
	and.b64  	%rd1567, %rd1542, %rd1566;
	xor.b64  	%rd1568, %rd1522, %rd1567;
	not.b64 	%rd1569, %rd1542;
	and.b64  	%rd1570, %rd1527, %rd1569;
	xor.b64  	%rd1571, %rd1529, %rd1570;
	not.b64 	%rd1572, %rd1527;
	and.b64  	%rd1573, %rd1543, %rd1572;
	xor.b64  	%rd1574, %rd1542, %rd1573;
	not.b64 	%rd1575, %rd1523;
	and.b64  	%rd1576, %rd1537, %rd1575;
	xor.b64  	%rd1577, %rd1521, %rd1576;
	not.b64 	%rd1578, %rd1537;
	and.b64  	%rd1579, %rd1536, %rd1578;
	xor.b64  	%rd1580, %rd1523, %rd1579;
	not.b64 	%rd1581, %rd1536;
	and.b64  	%rd1582, %rd1540, %rd1581;
	xor.b64  	%rd1583, %rd1537, %rd1582;
	not.b64 	%rd1584, %rd1540;
	and.b64  	%rd1585, %rd1521, %rd1584;
	xor.b64  	%rd1586, %rd1536, %rd1585;
	not.b64 	%rd1587, %rd1521;
	and.b64  	%rd1588, %rd1523, %rd1587;
	xor.b64  	%rd1589, %rd1540, %rd1588;
	not.b64 	%rd1590, %rd1528;
	and.b64  	%rd1591, %rd1524, %rd1590;
	xor.b64  	%rd1592, %rd1533, %rd1591;
	not.b64 	%rd1593, %rd1524;
	and.b64  	%rd1594, %rd1525, %rd1593;
	xor.b64  	%rd1595, %rd1528, %rd1594;
	not.b64 	%rd1596, %rd1525;
	and.b64  	%rd1597, %rd1535, %rd1596;
	xor.b64  	%rd1598, %rd1524, %rd1597;
	not.b64 	%rd1599, %rd1535;
	and.b64  	%rd1600, %rd1533, %rd1599;
	xor.b64  	%rd1601, %rd1525, %rd1600;
	not.b64 	%rd1602, %rd1533;
	and.b64  	%rd1603, %rd1528, %rd1602;
	xor.b64  	%rd1604, %rd1535, %rd1603;
	not.b64 	%rd1605, %rd1530;
	and.b64  	%rd1606, %rd1541, %rd1605;
	xor.b64  	%rd1607, %rd1539, %rd1606;
	not.b64 	%rd1608, %rd1541;
	and.b64  	%rd1609, %rd1534, %rd1608;
	xor.b64  	%rd1610, %rd1530, %rd1609;
	not.b64 	%rd1611, %rd1534;
	and.b64  	%rd1612, %rd1531, %rd1611;
	xor.b64  	%rd1613, %rd1541, %rd1612;
	not.b64 	%rd1614, %rd1531;
	and.b64  	%rd1615, %rd1539, %rd1614;
	xor.b64  	%rd1616, %rd1534, %rd1615;
	not.b64 	%rd1617, %rd1539;
	and.b64  	%rd1618, %rd1530, %rd1617;
	xor.b64  	%rd1619, %rd1531, %rd1618;
	xor.b64  	%rd1620, %rd1547, 136;
	xor.b64  	%rd1621, %rd1562, %rd1620;
	xor.b64  	%rd1622, %rd1621, %rd1577;
	xor.b64  	%rd1623, %rd1622, %rd1592;
	xor.b64  	%rd1624, %rd1623, %rd1607;
	xor.b64  	%rd1625, %rd1565, %rd1550;
	xor.b64  	%rd1626, %rd1625, %rd1580;
	xor.b64  	%rd1627, %rd1626, %rd1595;
	xor.b64  	%rd1628, %rd1627, %rd1610;
	xor.b64  	%rd1629, %rd1568, %rd1553;
	xor.b64  	%rd1630, %rd1629, %rd1583;
	xor.b64  	%rd1631, %rd1630, %rd1598;
	xor.b64  	%rd1632, %rd1631, %rd1613;
	xor.b64  	%rd1633, %rd1571, %rd1556;
	xor.b64  	%rd1634, %rd1633, %rd1586;
	xor.b64  	%rd1635, %rd1634, %rd1601;
	xor.b64  	%rd1636, %rd1635, %rd1616;
	xor.b64  	%rd1637, %rd1574, %rd1559;
	xor.b64  	%rd1638, %rd1637, %rd1589;
	xor.b64  	%rd1639, %rd1638, %rd1604;
	xor.b64  	%rd1640, %rd1639, %rd1619;
	mov.b64 	{%r1223, %r1224}, %rd1628;
	shf.l.wrap.b32 	%r1225, %r1223, %r1224, 1;
	shf.l.wrap.b32 	%r1226, %r1224, %r1223, 1;
	mov.b64 	%rd1641, {%r1226, %r1225};
	xor.b64  	%rd1642, %rd1641, %rd1640;
	xor.b64  	%rd1643, %rd1642, %rd1620;
	xor.b64  	%rd1644, %rd1642, %rd1562;
	xor.b64  	%rd1645, %rd1642, %rd1577;
	xor.b64  	%rd1646, %rd1642, %rd1592;
	xor.b64  	%rd1647, %rd1642, %rd1607;
	mov.b64 	{%r1227, %r1228}, %rd1632;
	shf.l.wrap.b32 	%r1229, %r1227, %r1228, 1;
	shf.l.wrap.b32 	%r1230, %r1228, %r1227, 1;
	mov.b64 	%rd1648, {%r1230, %r1229};
	xor.b64  	%rd1649, %rd1648, %rd1624;
	xor.b64  	%rd1650, %rd1649, %rd1550;
	xor.b64  	%rd1651, %rd1649, %rd1565;
	xor.b64  	%rd1652, %rd1649, %rd1580;
	xor.b64  	%rd1653, %rd1649, %rd1595;
	xor.b64  	%rd1654, %rd1649, %rd1610;
	mov.b64 	{%r1231, %r1232}, %rd1636;
	shf.l.wrap.b32 	%r1233, %r1231, %r1232, 1;
	shf.l.wrap.b32 	%r1234, %r1232, %r1231, 1;
	mov.b64 	%rd1655, {%r1234, %r1233};
	xor.b64  	%rd1656, %rd1655, %rd1628;
	xor.b64  	%rd1657, %rd1656, %rd1553;
	xor.b64  	%rd1658, %rd1656, %rd1568;
	xor.b64  	%rd1659, %rd1656, %rd1583;
	xor.b64  	%rd1660, %rd1656, %rd1598;
	xor.b64  	%rd1661, %rd1656, %rd1613;
	mov.b64 	{%r1235, %r1236}, %rd1640;
	shf.l.wrap.b32 	%r1237, %r1235, %r1236, 1;
	shf.l.wrap.b32 	%r1238, %r1236, %r1235, 1;
	mov.b64 	%rd1662, {%r1238, %r1237};
	xor.b64  	%rd1663, %rd1662, %rd1632;
	xor.b64  	%rd1664, %rd1663, %rd1556;
	xor.b64  	%rd1665, %rd1663, %rd1571;
	xor.b64  	%rd1666, %rd1663, %rd1586;
	xor.b64  	%rd1667, %rd1663, %rd1601;
	xor.b64  	%rd1668, %rd1663, %rd1616;
	mov.b64 	{%r1239, %r1240}, %rd1624;
	shf.l.wrap.b32 	%r1241, %r1239, %r1240, 1;
	shf.l.wrap.b32 	%r1242, %r1240, %r1239, 1;
	mov.b64 	%rd1669, {%r1242, %r1241};
	xor.b64  	%rd1670, %rd1669, %rd1636;
	xor.b64  	%rd1671, %rd1670, %rd1559;
	xor.b64  	%rd1672, %rd1670, %rd1574;
	xor.b64  	%rd1673, %rd1670, %rd1589;
	xor.b64  	%rd1674, %rd1670, %rd1604;
	xor.b64  	%rd1675, %rd1670, %rd1619;
	mov.b64 	{%r1243, %r1244}, %rd1650;
	shf.l.wrap.b32 	%r1245, %r1243, %r1244, 1;
	shf.l.wrap.b32 	%r1246, %r1244, %r1243, 1;
	mov.b64 	%rd1676, {%r1246, %r1245};
	mov.b64 	{%r1247, %r1248}, %rd1645;
	shf.l.wrap.b32 	%r1249, %r1247, %r1248, 3;
	shf.l.wrap.b32 	%r1250, %r1248, %r1247, 3;
	mov.b64 	%rd1677, {%r1250, %r1249};
	mov.b64 	{%r1251, %r1252}, %rd1658;
	shf.l.wrap.b32 	%r1253, %r1251, %r1252, 6;
	shf.l.wrap.b32 	%r1254, %r1252, %r1251, 6;
	mov.b64 	%rd1678, {%r1254, %r1253};
	mov.b64 	{%r1255, %r1256}, %rd1652;
	shf.l.wrap.b32 	%r1257, %r1255, %r1256, 10;
	shf.l.wrap.b32 	%r1258, %r1256, %r1255, 10;
	mov.b64 	%rd1679, {%r1258, %r1257};
	mov.b64 	{%r1259, %r1260}, %rd1660;
	shf.l.wrap.b32 	%r1261, %r1259, %r1260, 15;
	shf.l.wrap.b32 	%r1262, %r1260, %r1259, 15;
	mov.b64 	%rd1680, {%r1262, %r1261};
	mov.b64 	{%r1263, %r1264}, %rd1667;
	shf.l.wrap.b32 	%r1265, %r1263, %r1264, 21;
	shf.l.wrap.b32 	%r1266, %r1264, %r1263, 21;
	mov.b64 	%rd1681, {%r1266, %r1265};
	mov.b64 	{%r1267, %r1268}, %rd1664;
	shf.l.wrap.b32 	%r1269, %r1267, %r1268, 28;
	shf.l.wrap.b32 	%r1270, %r1268, %r1267, 28;
	mov.b64 	%rd1682, {%r1270, %r1269};
	mov.b64 	{%r1271, %r1272}, %rd1644;
	shf.l.wrap.b32 	%r1273, %r1272, %r1271, 4;
	shf.l.wrap.b32 	%r1274, %r1271, %r1272, 4;
	mov.b64 	%rd1683, {%r1274, %r1273};
	mov.b64 	{%r1275, %r1276}, %rd1653;
	shf.l.wrap.b32 	%r1277, %r1276, %r1275, 13;
	shf.l.wrap.b32 	%r1278, %r1275, %r1276, 13;
	mov.b64 	%rd1684, {%r1278, %r1277};
	mov.b64 	{%r1279, %r1280}, %rd1665;
	shf.l.wrap.b32 	%r1281, %r1280, %r1279, 23;
	shf.l.wrap.b32 	%r1282, %r1279, %r1280, 23;
	mov.b64 	%rd1685, {%r1282, %r1281};
	mov.b64 	{%r1283, %r1284}, %rd1654;
	shf.l.wrap.b32 	%r1285, %r1283, %r1284, 2;
	shf.l.wrap.b32 	%r1286, %r1284, %r1283, 2;
	mov.b64 	%rd1686, {%r1286, %r1285};
	mov.b64 	{%r1287, %r1288}, %rd1675;
	shf.l.wrap.b32 	%r1289, %r1287, %r1288, 14;
	shf.l.wrap.b32 	%r1290, %r1288, %r1287, 14;
	mov.b64 	%rd1687, {%r1290, %r1289};
	mov.b64 	{%r1291, %r1292}, %rd1671;
	shf.l.wrap.b32 	%r1293, %r1291, %r1292, 27;
	shf.l.wrap.b32 	%r1294, %r1292, %r1291, 27;
	mov.b64 	%rd1688, {%r1294, %r1293};
	mov.b64 	{%r1295, %r1296}, %rd1646;
	shf.l.wrap.b32 	%r1297, %r1296, %r1295, 9;
	shf.l.wrap.b32 	%r1298, %r1295, %r1296, 9;
	mov.b64 	%rd1689, {%r1298, %r1297};
	mov.b64 	{%r1299, %r1300}, %rd1668;
	shf.l.wrap.b32 	%r1301, %r1300, %r1299, 24;
	shf.l.wrap.b32 	%r1302, %r1299, %r1300, 24;
	mov.b64 	%rd1690, {%r1302, %r1301};
	mov.b64 	{%r1303, %r1304}, %rd1674;
	shf.l.wrap.b32 	%r1305, %r1303, %r1304, 8;
	shf.l.wrap.b32 	%r1306, %r1304, %r1303, 8;
	mov.b64 	%rd1691, {%r1306, %r1305};
	mov.b64 	{%r1307, %r1308}, %rd1666;
	shf.l.wrap.b32 	%r1309, %r1307, %r1308, 25;
	shf.l.wrap.b32 	%r1310, %r1308, %r1307, 25;
	mov.b64 	%rd1692, {%r1310, %r1309};
	mov.b64 	{%r1311, %r1312}, %rd1659;
	shf.l.wrap.b32 	%r1313, %r1312, %r1311, 11;
	shf.l.wrap.b32 	%r1314, %r1311, %r1312, 11;
	mov.b64 	%rd1693, {%r1314, %r1313};
	mov.b64 	{%r1315, %r1316}, %rd1657;
	shf.l.wrap.b32 	%r1317, %r1316, %r1315, 30;
	shf.l.wrap.b32 	%r1318, %r1315, %r1316, 30;
	mov.b64 	%rd1694, {%r1318, %r1317};
	mov.b64 	{%r1319, %r1320}, %rd1647;
	shf.l.wrap.b32 	%r1321, %r1319, %r1320, 18;
	shf.l.wrap.b32 	%r1322, %r1320, %r1319, 18;
	mov.b64 	%rd1695, {%r1322, %r1321};
	mov.b64 	{%r1323, %r1324}, %rd1673;
	shf.l.wrap.b32 	%r1325, %r1324, %r1323, 7;
	shf.l.wrap.b32 	%r1326, %r1323, %r1324, 7;
	mov.b64 	%rd1696, {%r1326, %r1325};
	mov.b64 	{%r1327, %r1328}, %rd1661;
	shf.l.wrap.b32 	%r1329, %r1328, %r1327, 29;
	shf.l.wrap.b32 	%r1330, %r1327, %r1328, 29;
	mov.b64 	%rd1697, {%r1330, %r1329};
	mov.b64 	{%r1331, %r1332}, %rd1672;
	shf.l.wrap.b32 	%r1333, %r1331, %r1332, 20;
	shf.l.wrap.b32 	%r1334, %r1332, %r1331, 20;
	mov.b64 	%rd1698, {%r1334, %r1333};
	mov.b64 	{%r1335, %r1336}, %rd1651;
	shf.l.wrap.b32 	%r1337, %r1336, %r1335, 12;
	shf.l.wrap.b32 	%r1338, %r1335, %r1336, 12;
	mov.b64 	%rd1699, {%r1338, %r1337};
	not.b64 	%rd1700, %rd1699;
	and.b64  	%rd1701, %rd1693, %rd1700;
	xor.b64  	%rd1702, %rd1643, %rd1701;
	not.b64 	%rd1703, %rd1693;
	and.b64  	%rd1704, %rd1681, %rd1703;
	xor.b64  	%rd1705, %rd1699, %rd1704;
	not.b64 	%rd1706, %rd1681;
	and.b64  	%rd1707, %rd1687, %rd1706;
	xor.b64  	%rd1708, %rd1693, %rd1707;
	not.b64 	%rd1709, %rd1687;
	and.b64  	%rd1710, %rd1643, %rd1709;
	xor.b64  	%rd1711, %rd1681, %rd1710;
	not.b64 	%rd1712, %rd1643;
	and.b64  	%rd1713, %rd1699, %rd1712;
	xor.b64  	%rd1714, %rd1687, %rd1713;
	not.b64 	%rd1715, %rd1698;
	and.b64  	%rd1716, %rd1677, %rd1715;
	xor.b64  	%rd1717, %rd1682, %rd1716;
	not.b64 	%rd1718, %rd1677;
	and.b64  	%rd1719, %rd1684, %rd1718;
	xor.b64  	%rd1720, %rd1698, %rd1719;
	not.b64 	%rd1721, %rd1684;
	and.b64  	%rd1722, %rd1697, %rd1721;
	xor.b64  	%rd1723, %rd1677, %rd1722;
	not.b64 	%rd1724, %rd1697;
	and.b64  	%rd1725, %rd1682, %rd1724;
	xor.b64  	%rd1726, %rd1684, %rd1725;
	not.b64 	%rd1727, %rd1682;
	and.b64  	%rd1728, %rd1698, %rd1727;
	xor.b64  	%rd1729, %rd1697, %rd1728;
	not.b64 	%rd1730, %rd1678;
	and.b64  	%rd1731, %rd1692, %rd1730;
	xor.b64  	%rd1732, %rd1676, %rd1731;
	not.b64 	%rd1733, %rd1692;
	and.b64  	%rd1734, %rd1691, %rd1733;
	xor.b64  	%rd1735, %rd1678, %rd1734;
	not.b64 	%rd1736, %rd1691;
	and.b64  	%rd1737, %rd1695, %rd1736;
	xor.b64  	%rd1738, %rd1692, %rd1737;
	not.b64 	%rd1739, %rd1695;
	and.b64  	%rd1740, %rd1676, %rd1739;
	xor.b64  	%rd1741, %rd1691, %rd1740;
	not.b64 	%rd1742, %rd1676;
	and.b64  	%rd1743, %rd1678, %rd1742;
	xor.b64  	%rd1744, %rd1695, %rd1743;
	not.b64 	%rd1745, %rd1683;
	and.b64  	%rd1746, %rd1679, %rd1745;
	xor.b64  	%rd1747, %rd1688, %rd1746;
	not.b64 	%rd1748, %rd1679;
	and.b64  	%rd1749, %rd1680, %rd1748;
	xor.b64  	%rd1750, %rd1683, %rd1749;
	not.b64 	%rd1751, %rd1680;
	and.b64  	%rd1752, %rd1690, %rd1751;
	xor.b64  	%rd1753, %rd1679, %rd1752;
	not.b64 	%rd1754, %rd1690;
	and.b64  	%rd1755, %rd1688, %rd1754;
	xor.b64  	%rd1756, %rd1680, %rd1755;
	not.b64 	%rd1757, %rd1688;
	and.b64  	%rd1758, %rd1683, %rd1757;
	xor.b64  	%rd1759, %rd1690, %rd1758;
	not.b64 	%rd1760, %rd1685;
	and.b64  	%rd1761, %rd1696, %rd1760;
	xor.b64  	%rd1762, %rd1694, %rd1761;
	not.b64 	%rd1763, %rd1696;
	and.b64  	%rd1764, %rd1689, %rd1763;
	xor.b64  	%rd1765, %rd1685, %rd1764;
	not.b64 	%rd1766, %rd1689;
	and.b64  	%rd1767, %rd1686, %rd1766;
	xor.b64  	%rd1768, %rd1696, %rd1767;
	not.b64 	%rd1769, %rd1686;
	and.b64  	%rd1770, %rd1694, %rd1769;
	xor.b64  	%rd1771, %rd1689, %rd1770;
	not.b64 	%rd1772, %rd1694;
	and.b64  	%rd1773, %rd1685, %rd1772;
	xor.b64  	%rd1774, %rd1686, %rd1773;
	xor.b64  	%rd1775, %rd1702, 2147516425;
	xor.b64  	%rd1776, %rd1717, %rd1775;
	xor.b64  	%rd1777, %rd1776, %rd1732;
	xor.b64  	%rd1778, %rd1777, %rd1747;
	xor.b64  	%rd1779, %rd1778, %rd1762;
	xor.b64  	%rd1780, %rd1720, %rd1705;
	xor.b64  	%rd1781, %rd1780, %rd1735;
	xor.b64  	%rd1782, %rd1781, %rd1750;
	xor.b64  	%rd1783, %rd1782, %rd1765;
	xor.b64  	%rd1784, %rd1723, %rd1708;
	xor.b64  	%rd1785, %rd1784, %rd1738;
	xor.b64  	%rd1786, %rd1785, %rd1753;
	xor.b64  	%rd1787, %rd1786, %rd1768;
	xor.b64  	%rd1788, %rd1726, %rd1711;
	xor.b64  	%rd1789, %rd1788, %rd1741;
	xor.b64  	%rd1790, %rd1789, %rd1756;
	xor.b64  	%rd1791, %rd1790, %rd1771;
	xor.b64  	%rd1792, %rd1729, %rd1714;
	xor.b64  	%rd1793, %rd1792, %rd1744;
	xor.b64  	%rd1794, %rd1793, %rd1759;
	xor.b64  	%rd1795, %rd1794, %rd1774;
	mov.b64 	{%r1339, %r1340}, %rd1783;
	shf.l.wrap.b32 	%r1341, %r1339, %r1340, 1;
	shf.l.wrap.b32 	%r1342, %r1340, %r1339, 1;
	mov.b64 	%rd1796, {%r1342, %r1341};
	xor.b64  	%rd1797, %rd1796, %rd1795;
	xor.b64  	%rd1798, %rd1797, %rd1775;
	xor.b64  	%rd1799, %rd1797, %rd1717;
	xor.b64  	%rd1800, %rd1797, %rd1732;
	xor.b64  	%rd1801, %rd1797, %rd1747;
	xor.b64  	%rd1802, %rd1797, %rd1762;
	mov.b64 	{%r1343, %r1344}, %rd1787;
	shf.l.wrap.b32 	%r1345, %r1343, %r1344, 1;
	shf.l.wrap.b32 	%r1346, %r1344, %r1343, 1;
	mov.b64 	%rd1803, {%r1346, %r1345};
	xor.b64  	%rd1804, %rd1803, %rd1779;
	xor.b64  	%rd1805, %rd1804, %rd1705;
	xor.b64  	%rd1806, %rd1804, %rd1720;
	xor.b64  	%rd1807, %rd1804, %rd1735;
	xor.b64  	%rd1808, %rd1804, %rd1750;
	xor.b64  	%rd1809, %rd1804, %rd1765;
	mov.b64 	{%r1347, %r1348}, %rd1791;
	shf.l.wrap.b32 	%r1349, %r1347, %r1348, 1;
	shf.l.wrap.b32 	%r1350, %r1348, %r1347, 1;
	mov.b64 	%rd1810, {%r1350, %r1349};
	xor.b64  	%rd1811, %rd1810, %rd1783;
	xor.b64  	%rd1812, %rd1811, %rd1708;
	xor.b64  	%rd1813, %rd1811, %rd1723;
	xor.b64  	%rd1814, %rd1811, %rd1738;
	xor.b64  	%rd1815, %rd1811, %rd1753;
	xor.b64  	%rd1816, %rd1811, %rd1768;
	mov.b64 	{%r1351, %r1352}, %rd1795;
	shf.l.wrap.b32 	%r1353, %r1351, %r1352, 1;
	shf.l.wrap.b32 	%r1354, %r1352, %r1351, 1;
	mov.b64 	%rd1817, {%r1354, %r1353};
	xor.b64  	%rd1818, %rd1817, %rd1787;
	xor.b64  	%rd1819, %rd1818, %rd1711;
	xor.b64  	%rd1820, %rd1818, %rd1726;
	xor.b64  	%rd1821, %rd1818, %rd1741;
	xor.b64  	%rd1822, %rd1818, %rd1756;
	xor.b64  	%rd1823, %rd1818, %rd1771;
	mov.b64 	{%r1355, %r1356}, %rd1779;
	shf.l.wrap.b32 	%r1357, %r1355, %r1356, 1;
	shf.l.wrap.b32 	%r1358, %r1356, %r1355, 1;
	mov.b64 	%rd1824, {%r1358, %r1357};
	xor.b64  	%rd1825, %rd1824, %rd1791;
	xor.b64  	%rd1826, %rd1825, %rd1714;
	xor.b64  	%rd1827, %rd1825, %rd1729;
	xor.b64  	%rd1828, %rd1825, %rd1744;
	xor.b64  	%rd1829, %rd1825, %rd1759;
	xor.b64  	%rd1830, %rd1825, %rd1774;
	mov.b64 	{%r1359, %r1360}, %rd1805;
	shf.l.wrap.b32 	%r1361, %r1359, %r1360, 1;
	shf.l.wrap.b32 	%r1362, %r1360, %r1359, 1;
	mov.b64 	%rd1831, {%r1362, %r1361};
	mov.b64 	{%r1363, %r1364}, %rd1800;
	shf.l.wrap.b32 	%r1365, %r1363, %r1364, 3;
	shf.l.wrap.b32 	%r1366, %r1364, %r1363, 3;
	mov.b64 	%rd1832, {%r1366, %r1365};
	mov.b64 	{%r1367, %r1368}, %rd1813;
	shf.l.wrap.b32 	%r1369, %r1367, %r1368, 6;
	shf.l.wrap.b32 	%r1370, %r1368, %r1367, 6;
	mov.b64 	%rd1833, {%r1370, %r1369};
	mov.b64 	{%r1371, %r1372}, %rd1807;
	shf.l.wrap.b32 	%r1373, %r1371, %r1372, 10;
	shf.l.wrap.b32 	%r1374, %r1372, %r1371, 10;
	mov.b64 	%rd1834, {%r1374, %r1373};
	mov.b64 	{%r1375, %r1376}, %rd1815;
	shf.l.wrap.b32 	%r1377, %r1375, %r1376, 15;
	shf.l.wrap.b32 	%r1378, %r1376, %r1375, 15;
	mov.b64 	%rd1835, {%r1378, %r1377};
	mov.b64 	{%r1379, %r1380}, %rd1822;
	shf.l.wrap.b32 	%r1381, %r1379, %r1380, 21;
	shf.l.wrap.b32 	%r1382, %r1380, %r1379, 21;
	mov.b64 	%rd1836, {%r1382, %r1381};
	mov.b64 	{%r1383, %r1384}, %rd1819;
	shf.l.wrap.b32 	%r1385, %r1383, %r1384, 28;
	shf.l.wrap.b32 	%r1386, %r1384, %r1383, 28;
	mov.b64 	%rd1837, {%r1386, %r1385};
	mov.b64 	{%r1387, %r1388}, %rd1799;
	shf.l.wrap.b32 	%r1389, %r1388, %r1387, 4;
	shf.l.wrap.b32 	%r1390, %r1387, %r1388, 4;
	mov.b64 	%rd1838, {%r1390, %r1389};
	mov.b64 	{%r1391, %r1392}, %rd1808;
	shf.l.wrap.b32 	%r1393, %r1392, %r1391, 13;
	shf.l.wrap.b32 	%r1394, %r1391, %r1392, 13;
	mov.b64 	%rd1839, {%r1394, %r1393};
	mov.b64 	{%r1395, %r1396}, %rd1820;
	shf.l.wrap.b32 	%r1397, %r1396, %r1395, 23;
	shf.l.wrap.b32 	%r1398, %r1395, %r1396, 23;
	mov.b64 	%rd1840, {%r1398, %r1397};
	mov.b64 	{%r1399, %r1400}, %rd1809;
	shf.l.wrap.b32 	%r1401, %r1399, %r1400, 2;
	shf.l.wrap.b32 	%r1402, %r1400, %r1399, 2;
	mov.b64 	%rd1841, {%r1402, %r1401};
	mov.b64 	{%r1403, %r1404}, %rd1830;
	shf.l.wrap.b32 	%r1405, %r1403, %r1404, 14;
	shf.l.wrap.b32 	%r1406, %r1404, %r1403, 14;
	mov.b64 	%rd1842, {%r1406, %r1405};
	mov.b64 	{%r1407, %r1408}, %rd1826;
	shf.l.wrap.b32 	%r1409, %r1407, %r1408, 27;
	shf.l.wrap.b32 	%r1410, %r1408, %r1407, 27;
	mov.b64 	%rd1843, {%r1410, %r1409};
	mov.b64 	{%r1411, %r1412}, %rd1801;
	shf.l.wrap.b32 	%r1413, %r1412, %r1411, 9;
	shf.l.wrap.b32 	%r1414, %r1411, %r1412, 9;
	mov.b64 	%rd1844, {%r1414, %r1413};
	mov.b64 	{%r1415, %r1416}, %rd1823;
	shf.l.wrap.b32 	%r1417, %r1416, %r1415, 24;
	shf.l.wrap.b32 	%r1418, %r1415, %r1416, 24;
	mov.b64 	%rd1845, {%r1418, %r1417};
	mov.b64 	{%r1419, %r1420}, %rd1829;
	shf.l.wrap.b32 	%r1421, %r1419, %r1420, 8;
	shf.l.wrap.b32 	%r1422, %r1420, %r1419, 8;
	mov.b64 	%rd1846, {%r1422, %r1421};
	mov.b64 	{%r1423, %r1424}, %rd1821;
	shf.l.wrap.b32 	%r1425, %r1423, %r1424, 25;
	shf.l.wrap.b32 	%r1426, %r1424, %r1423, 25;
	mov.b64 	%rd1847, {%r1426, %r1425};
	mov.b64 	{%r1427, %r1428}, %rd1814;
	shf.l.wrap.b32 	%r1429, %r1428, %r1427, 11;
	shf.l.wrap.b32 	%r1430, %r1427, %r1428, 11;
	mov.b64 	%rd1848, {%r1430, %r1429};
	mov.b64 	{%r1431, %r1432}, %rd1812;
	shf.l.wrap.b32 	%r1433, %r1432, %r1431, 30;
	shf.l.wrap.b32 	%r1434, %r1431, %r1432, 30;
	mov.b64 	%rd1849, {%r1434, %r1433};
	mov.b64 	{%r1435, %r1436}, %rd1802;
	shf.l.wrap.b32 	%r1437, %r1435, %r1436, 18;
	shf.l.wrap.b32 	%r1438, %r1436, %r1435, 18;
	mov.b64 	%rd1850, {%r1438, %r1437};
	mov.b64 	{%r1439, %r1440}, %rd1828;
	shf.l.wrap.b32 	%r1441, %r1440, %r1439, 7;
	shf.l.wrap.b32 	%r1442, %r1439, %r1440, 7;
	mov.b64 	%rd1851, {%r1442, %r1441};
	mov.b64 	{%r1443, %r1444}, %rd1816;
	shf.l.wrap.b32 	%r1445, %r1444, %r1443, 29;
	shf.l.wrap.b32 	%r1446, %r1443, %r1444, 29;
	mov.b64 	%rd1852, {%r1446, %r1445};
	mov.b64 	{%r1447, %r1448}, %rd1827;
	shf.l.wrap.b32 	%r1449, %r1447, %r1448, 20;
	shf.l.wrap.b32 	%r1450, %r1448, %r1447, 20;
	mov.b64 	%rd1853, {%r1450, %r1449};
	mov.b64 	{%r1451, %r1452}, %rd1806;
	shf.l.wrap.b32 	%r1453, %r1452, %r1451, 12;
	shf.l.wrap.b32 	%r1454, %r1451, %r1452, 12;
	mov.b64 	%rd1854, {%r1454, %r1453};
	not.b64 	%rd1855, %rd1854;
	and.b64  	%rd1856, %rd1848, %rd1855;
	xor.b64  	%rd1857, %rd1798, %rd1856;
	not.b64 	%rd1858, %rd1848;
	and.b64  	%rd1859, %rd1836, %rd1858;
	xor.b64  	%rd1860, %rd1854, %rd1859;
	not.b64 	%rd1861, %rd1836;
	and.b64  	%rd1862, %rd1842, %rd1861;
	xor.b64  	%rd1863, %rd1848, %rd1862;
	not.b64 	%rd1864, %rd1842;
	and.b64  	%rd1865, %rd1798, %rd1864;
	xor.b64  	%rd1866, %rd1836, %rd1865;
	not.b64 	%rd1867, %rd1798;
	and.b64  	%rd1868, %rd1854, %rd1867;
	xor.b64  	%rd1869, %rd1842, %rd1868;
	not.b64 	%rd1870, %rd1853;
	and.b64  	%rd1871, %rd1832, %rd1870;
	xor.b64  	%rd1872, %rd1837, %rd1871;
	not.b64 	%rd1873, %rd1832;
	and.b64  	%rd1874, %rd1839, %rd1873;
	xor.b64  	%rd1875, %rd1853, %rd1874;
	not.b64 	%rd1876, %rd1839;
	and.b64  	%rd1877, %rd1852, %rd1876;
	xor.b64  	%rd1878, %rd1832, %rd1877;
	not.b64 	%rd1879, %rd1852;
	and.b64  	%rd1880, %rd1837, %rd1879;
	xor.b64  	%rd1881, %rd1839, %rd1880;
	not.b64 	%rd1882, %rd1837;
	and.b64  	%rd1883, %rd1853, %rd1882;
	xor.b64  	%rd1884, %rd1852, %rd1883;
	not.b64 	%rd1885, %rd1833;
	and.b64  	%rd1886, %rd1847, %rd1885;
	xor.b64  	%rd1887, %rd1831, %rd1886;
	not.b64 	%rd1888, %rd1847;
	and.b64  	%rd1889, %rd1846, %rd1888;
	xor.b64  	%rd1890, %rd1833, %rd1889;
	not.b64 	%rd1891, %rd1846;
	and.b64  	%rd1892, %rd1850, %rd1891;
	xor.b64  	%rd1893, %rd1847, %rd1892;
	not.b64 	%rd1894, %rd1850;
	and.b64  	%rd1895, %rd1831, %rd1894;
	xor.b64  	%rd1896, %rd1846, %rd1895;
	not.b64 	%rd1897, %rd1831;
	and.b64  	%rd1898, %rd1833, %rd1897;
	xor.b64  	%rd1899, %rd1850, %rd1898;
	not.b64 	%rd1900, %rd1838;
	and.b64  	%rd1901, %rd1834, %rd1900;
	xor.b64  	%rd1902, %rd1843, %rd1901;
	not.b64 	%rd1903, %rd1834;
	and.b64  	%rd1904, %rd1835, %rd1903;
	xor.b64  	%rd1905, %rd1838, %rd1904;
	not.b64 	%rd1906, %rd1835;
	and.b64  	%rd1907, %rd1845, %rd1906;
	xor.b64  	%rd1908, %rd1834, %rd1907;
	not.b64 	%rd1909, %rd1845;
	and.b64  	%rd1910, %rd1843, %rd1909;
	xor.b64  	%rd1911, %rd1835, %rd1910;
	not.b64 	%rd1912, %rd1843;
	and.b64  	%rd1913, %rd1838, %rd1912;
	xor.b64  	%rd1914, %rd1845, %rd1913;
	not.b64 	%rd1915, %rd1840;
	and.b64  	%rd1916, %rd1851, %rd1915;
	xor.b64  	%rd1917, %rd1849, %rd1916;
	not.b64 	%rd1918, %rd1851;
	and.b64  	%rd1919, %rd1844, %rd1918;
	xor.b64  	%rd1920, %rd1840, %rd1919;
	not.b64 	%rd1921, %rd1844;
	and.b64  	%rd1922, %rd1841, %rd1921;
	xor.b64  	%rd1923, %rd1851, %rd1922;
	not.b64 	%rd1924, %rd1841;
	and.b64  	%rd1925, %rd1849, %rd1924;
	xor.b64  	%rd1926, %rd1844, %rd1925;
	not.b64 	%rd1927, %rd1849;
	and.b64  	%rd1928, %rd1840, %rd1927;
	xor.b64  	%rd1929, %rd1841, %rd1928;
	xor.b64  	%rd1930, %rd1857, 2147483658;
	xor.b64  	%rd1931, %rd1872, %rd1930;
	xor.b64  	%rd1932, %rd1931, %rd1887;
	xor.b64  	%rd1933, %rd1932, %rd1902;
	xor.b64  	%rd1934, %rd1933, %rd1917;
	xor.b64  	%rd1935, %rd1875, %rd1860;
	xor.b64  	%rd1936, %rd1935, %rd1890;
	xor.b64  	%rd1937, %rd1936, %rd1905;
	xor.b64  	%rd1938, %rd1937, %rd1920;
	xor.b64  	%rd1939, %rd1878, %rd1863;
	xor.b64  	%rd1940, %rd1939, %rd1893;
	xor.b64  	%rd1941, %rd1940, %rd1908;
	xor.b64  	%rd1942, %rd1941, %rd1923;
	xor.b64  	%rd1943, %rd1881, %rd1866;
	xor.b64  	%rd1944, %rd1943, %rd1896;
	xor.b64  	%rd1945, %rd1944, %rd1911;
	xor.b64  	%rd1946, %rd1945, %rd1926;
	xor.b64  	%rd1947, %rd1884, %rd1869;
	xor.b64  	%rd1948, %rd1947, %rd1899;
	xor.b64  	%rd1949, %rd1948, %rd1914;
	xor.b64  	%rd1950, %rd1949, %rd1929;
	mov.b64 	{%r1455, %r1456}, %rd1938;
	shf.l.wrap.b32 	%r1457, %r1455, %r1456, 1;
	shf.l.wrap.b32 	%r1458, %r1456, %r1455, 1;
	mov.b64 	%rd1951, {%r1458, %r1457};
	xor.b64  	%rd1952, %rd1951, %rd1950;
	xor.b64  	%rd1953, %rd1952, %rd1930;
	xor.b64  	%rd1954, %rd1952, %rd1872;
	xor.b64  	%rd1955, %rd1952, %rd1887;
	xor.b64  	%rd1956, %rd1952, %rd1902;
	xor.b64  	%rd1957, %rd1952, %rd1917;
	mov.b64 	{%r1459, %r1460}, %rd1942;
	shf.l.wrap.b32 	%r1461, %r1459, %r1460, 1;
	shf.l.wrap.b32 	%r1462, %r1460, %r1459, 1;
	mov.b64 	%rd1958, {%r1462, %r1461};
	xor.b64  	%rd1959, %rd1958, %rd1934;
	xor.b64  	%rd1960, %rd1959, %rd1860;
	xor.b64  	%rd1961, %rd1959, %rd1875;
	xor.b64  	%rd1962, %rd1959, %rd1890;
	xor.b64  	%rd1963, %rd1959, %rd1905;
	xor.b64  	%rd1964, %rd1959, %rd1920;
	mov.b64 	{%r1463, %r1464}, %rd1946;
	shf.l.wrap.b32 	%r1465, %r1463, %r1464, 1;
	shf.l.wrap.b32 	%r1466, %r1464, %r1463, 1;
	mov.b64 	%rd1965, {%r1466, %r1465};
	xor.b64  	%rd1966, %rd1965, %rd1938;
	xor.b64  	%rd1967, %rd1966, %rd1863;
	xor.b64  	%rd1968, %rd1966, %rd1878;
	xor.b64  	%rd1969, %rd1966, %rd1893;
	xor.b64  	%rd1970, %rd1966, %rd1908;
	xor.b64  	%rd1971, %rd1966, %rd1923;
	mov.b64 	{%r1467, %r1468}, %rd1950;
	shf.l.wrap.b32 	%r1469, %r1467, %r1468, 1;
	shf.l.wrap.b32 	%r1470, %r1468, %r1467, 1;
	mov.b64 	%rd1972, {%r1470, %r1469};
	xor.b64  	%rd1973, %rd1972, %rd1942;
	xor.b64  	%rd1974, %rd1973, %rd1866;
	xor.b64  	%rd1975, %rd1973, %rd1881;
	xor.b64  	%rd1976, %rd1973, %rd1896;
	xor.b64  	%rd1977, %rd1973, %rd1911;
	xor.b64  	%rd1978, %rd1973, %rd1926;
	mov.b64 	{%r1471, %r1472}, %rd1934;
	shf.l.wrap.b32 	%r1473, %r1471, %r1472, 1;
	shf.l.wrap.b32 	%r1474, %r1472, %r1471, 1;
	mov.b64 	%rd1979, {%r1474, %r1473};
	xor.b64  	%rd1980, %rd1979, %rd1946;
	xor.b64  	%rd1981, %rd1980, %rd1869;
	xor.b64  	%rd1982, %rd1980, %rd1884;
	xor.b64  	%rd1983, %rd1980, %rd1899;
	xor.b64  	%rd1984, %rd1980, %rd1914;
	xor.b64  	%rd1985, %rd1980, %rd1929;
	mov.b64 	{%r1475, %r1476}, %rd1960;
	shf.l.wrap.b32 	%r1477, %r1475, %r1476, 1;
	shf.l.wrap.b32 	%r1478, %r1476, %r1475, 1;
	mov.b64 	%rd1986, {%r1478, %r1477};
	mov.b64 	{%r1479, %r1480}, %rd1955;
	shf.l.wrap.b32 	%r1481, %r1479, %r1480, 3;
	shf.l.wrap.b32 	%r1482, %r1480, %r1479, 3;
	mov.b64 	%rd1987, {%r1482, %r1481};
	mov.b64 	{%r1483, %r1484}, %rd1968;
	shf.l.wrap.b32 	%r1485, %r1483, %r1484, 6;
	shf.l.wrap.b32 	%r1486, %r1484, %r1483, 6;
	mov.b64 	%rd1988, {%r1486, %r1485};
	mov.b64 	{%r1487, %r1488}, %rd1962;
	shf.l.wrap.b32 	%r1489, %r1487, %r1488, 10;
	shf.l.wrap.b32 	%r1490, %r1488, %r1487, 10;
	mov.b64 	%rd1989, {%r1490, %r1489};
	mov.b64 	{%r1491, %r1492}, %rd1970;
	shf.l.wrap.b32 	%r1493, %r1491, %r1492, 15;
	shf.l.wrap.b32 	%r1494, %r1492, %r1491, 15;
	mov.b64 	%rd1990, {%r1494, %r1493};
	mov.b64 	{%r1495, %r1496}, %rd1977;
	shf.l.wrap.b32 	%r1497, %r1495, %r1496, 21;
	shf.l.wrap.b32 	%r1498, %r1496, %r1495, 21;
	mov.b64 	%rd1991, {%r1498, %r1497};
	mov.b64 	{%r1499, %r1500}, %rd1974;
	shf.l.wrap.b32 	%r1501, %r1499, %r1500, 28;
	shf.l.wrap.b32 	%r1502, %r1500, %r1499, 28;
	mov.b64 	%rd1992, {%r1502, %r1501};
	mov.b64 	{%r1503, %r1504}, %rd1954;
	shf.l.wrap.b32 	%r1505, %r1504, %r1503, 4;
	shf.l.wrap.b32 	%r1506, %r1503, %r1504, 4;
	mov.b64 	%rd1993, {%r1506, %r1505};
	mov.b64 	{%r1507, %r1508}, %rd1963;
	shf.l.wrap.b32 	%r1509, %r1508, %r1507, 13;
	shf.l.wrap.b32 	%r1510, %r1507, %r1508, 13;
	mov.b64 	%rd1994, {%r1510, %r1509};
	mov.b64 	{%r1511, %r1512}, %rd1975;
	shf.l.wrap.b32 	%r1513, %r1512, %r1511, 23;
	shf.l.wrap.b32 	%r1514, %r1511, %r1512, 23;
	mov.b64 	%rd1995, {%r1514, %r1513};
	mov.b64 	{%r1515, %r1516}, %rd1964;
	shf.l.wrap.b32 	%r1517, %r1515, %r1516, 2;
	shf.l.wrap.b32 	%r1518, %r1516, %r1515, 2;
	mov.b64 	%rd1996, {%r1518, %r1517};
	mov.b64 	{%r1519, %r1520}, %rd1985;
	shf.l.wrap.b32 	%r1521, %r1519, %r1520, 14;
	shf.l.wrap.b32 	%r1522, %r1520, %r1519, 14;
	mov.b64 	%rd1997, {%r1522, %r1521};
	mov.b64 	{%r1523, %r1524}, %rd1981;
	shf.l.wrap.b32 	%r1525, %r1523, %r1524, 27;
	shf.l.wrap.b32 	%r1526, %r1524, %r1523, 27;
	mov.b64 	%rd1998, {%r1526, %r1525};
	mov.b64 	{%r1527, %r1528}, %rd1956;
	shf.l.wrap.b32 	%r1529, %r1528, %r1527, 9;
	shf.l.wrap.b32 	%r1530, %r1527, %r1528, 9;
	mov.b64 	%rd1999, {%r1530, %r1529};
	mov.b64 	{%r1531, %r1532}, %rd1978;
	shf.l.wrap.b32 	%r1533, %r1532, %r1531, 24;
	shf.l.wrap.b32 	%r1534, %r1531, %r1532, 24;
	mov.b64 	%rd2000, {%r1534, %r1533};
	mov.b64 	{%r1535, %r1536}, %rd1984;
	shf.l.wrap.b32 	%r1537, %r1535, %r1536, 8;
	shf.l.wrap.b32 	%r1538, %r1536, %r1535, 8;
	mov.b64 	%rd2001, {%r1538, %r1537};
	mov.b64 	{%r1539, %r1540}, %rd1976;
	shf.l.wrap.b32 	%r1541, %r1539, %r1540, 25;
	shf.l.wrap.b32 	%r1542, %r1540, %r1539, 25;
	mov.b64 	%rd2002, {%r1542, %r1541};
	mov.b64 	{%r1543, %r1544}, %rd1969;
	shf.l.wrap.b32 	%r1545, %r1544, %r1543, 11;
	shf.l.wrap.b32 	%r1546, %r1543, %r1544, 11;
	mov.b64 	%rd2003, {%r1546, %r1545};
	mov.b64 	{%r1547, %r1548}, %rd1967;
	shf.l.wrap.b32 	%r1549, %r1548, %r1547, 30;
	shf.l.wrap.b32 	%r1550, %r1547, %r1548, 30;
	mov.b64 	%rd2004, {%r1550, %r1549};
	mov.b64 	{%r1551, %r1552}, %rd1957;
	shf.l.wrap.b32 	%r1553, %r1551, %r1552, 18;
	shf.l.wrap.b32 	%r1554, %r1552, %r1551, 18;
	mov.b64 	%rd2005, {%r1554, %r1553};
	mov.b64 	{%r1555, %r1556}, %rd1983;
	shf.l.wrap.b32 	%r1557, %r1556, %r1555, 7;
	shf.l.wrap.b32 	%r1558, %r1555, %r1556, 7;
	mov.b64 	%rd2006, {%r1558, %r1557};
	mov.b64 	{%r1559, %r1560}, %rd1971;
	shf.l.wrap.b32 	%r1561, %r1560, %r1559, 29;
	shf.l.wrap.b32 	%r1562, %r1559, %r1560, 29;
	mov.b64 	%rd2007, {%r1562, %r1561};
	mov.b64 	{%r1563, %r1564}, %rd1982;
	shf.l.wrap.b32 	%r1565, %r1563, %r1564, 20;
	shf.l.wrap.b32 	%r1566, %r1564, %r1563, 20;
	mov.b64 	%rd2008, {%r1566, %r1565};
	mov.b64 	{%r1567, %r1568}, %rd1961;
	shf.l.wrap.b32 	%r1569, %r1568, %r1567, 12;
	shf.l.wrap.b32 	%r1570, %r1567, %r1568, 12;
	mov.b64 	%rd2009, {%r1570, %r1569};
	not.b64 	%rd2010, %rd2009;
	and.b64  	%rd2011, %rd2003, %rd2010;
	xor.b64  	%rd2012, %rd1953, %rd2011;
	not.b64 	%rd2013, %rd2003;
	and.b64  	%rd2014, %rd1991, %rd2013;
	xor.b64  	%rd2015, %rd2009, %rd2014;
	not.b64 	%rd2016, %rd1991;
	and.b64  	%rd2017, %rd1997, %rd2016;
	xor.b64  	%rd2018, %rd2003, %rd2017;
	not.b64 	%rd2019, %rd1997;
	and.b64  	%rd2020, %rd1953, %rd2019;
	xor.b64  	%rd2021, %rd1991, %rd2020;
	not.b64 	%rd2022, %rd1953;
	and.b64  	%rd2023, %rd2009, %rd2022;
	xor.b64  	%rd2024, %rd1997, %rd2023;
	not.b64 	%rd2025, %rd2008;
	and.b64  	%rd2026, %rd1987, %rd2025;
	xor.b64  	%rd2027, %rd1992, %rd2026;
	not.b64 	%rd2028, %rd1987;
	and.b64  	%rd2029, %rd1994, %rd2028;
	xor.b64  	%rd2030, %rd2008, %rd2029;
	not.b64 	%rd2031, %rd1994;
	and.b64  	%rd2032, %rd2007, %rd2031;
	xor.b64  	%rd2033, %rd1987, %rd2032;
	not.b64 	%rd2034, %rd2007;
	and.b64  	%rd2035, %rd1992, %rd2034;
	xor.b64  	%rd2036, %rd1994, %rd2035;
	not.b64 	%rd2037, %rd1992;
	and.b64  	%rd2038, %rd2008, %rd2037;
	xor.b64  	%rd2039, %rd2007, %rd2038;
	not.b64 	%rd2040, %rd1988;
	and.b64  	%rd2041, %rd2002, %rd2040;
	xor.b64  	%rd2042, %rd1986, %rd2041;
	not.b64 	%rd2043, %rd2002;
	and.b64  	%rd2044, %rd2001, %rd2043;
	xor.b64  	%rd2045, %rd1988, %rd2044;
	not.b64 	%rd2046, %rd2001;
	and.b64  	%rd2047, %rd2005, %rd2046;
	xor.b64  	%rd2048, %rd2002, %rd2047;
	not.b64 	%rd2049, %rd2005;
	and.b64  	%rd2050, %rd1986, %rd2049;
	xor.b64  	%rd2051, %rd2001, %rd2050;
	not.b64 	%rd2052, %rd1986;
	and.b64  	%rd2053, %rd1988, %rd2052;
	xor.b64  	%rd2054, %rd2005, %rd2053;
	not.b64 	%rd2055, %rd1993;
	and.b64  	%rd2056, %rd1989, %rd2055;
	xor.b64  	%rd2057, %rd1998, %rd2056;
	not.b64 	%rd2058, %rd1989;
	and.b64  	%rd2059, %rd1990, %rd2058;
	xor.b64  	%rd2060, %rd1993, %rd2059;
	not.b64 	%rd2061, %rd1990;
	and.b64  	%rd2062, %rd2000, %rd2061;
	xor.b64  	%rd2063, %rd1989, %rd2062;
	not.b64 	%rd2064, %rd2000;
	and.b64  	%rd2065, %rd1998, %rd2064;
	xor.b64  	%rd2066, %rd1990, %rd2065;
	not.b64 	%rd2067, %rd1998;
	and.b64  	%rd2068, %rd1993, %rd2067;
	xor.b64  	%rd2069, %rd2000, %rd2068;
	not.b64 	%rd2070, %rd1995;
	and.b64  	%rd2071, %rd2006, %rd2070;
	xor.b64  	%rd2072, %rd2004, %rd2071;
	not.b64 	%rd2073, %rd2006;
	and.b64  	%rd2074, %rd1999, %rd2073;
	xor.b64  	%rd2075, %rd1995, %rd2074;
	not.b64 	%rd2076, %rd1999;
	and.b64  	%rd2077, %rd1996, %rd2076;
	xor.b64  	%rd2078, %rd2006, %rd2077;
	not.b64 	%rd2079, %rd1996;
	and.b64  	%rd2080, %rd2004, %rd2079;
	xor.b64  	%rd2081, %rd1999, %rd2080;
	not.b64 	%rd2082, %rd2004;
	and.b64  	%rd2083, %rd1995, %rd2082;
	xor.b64  	%rd2084, %rd1996, %rd2083;
	xor.b64  	%rd2085, %rd2012, 2147516555;
	xor.b64  	%rd2086, %rd2027, %rd2085;
	xor.b64  	%rd2087, %rd2086, %rd2042;
	xor.b64  	%rd2088, %rd2087, %rd2057;
	xor.b64  	%rd2089, %rd2088, %rd2072;
	xor.b64  	%rd2090, %rd2030, %rd2015;
	xor.b64  	%rd2091, %rd2090, %rd2045;
	xor.b64  	%rd2092, %rd2091, %rd2060;
	xor.b64  	%rd2093, %rd2092, %rd2075;
	xor.b64  	%rd2094, %rd2033, %rd2018;
	xor.b64  	%rd2095, %rd2094, %rd2048;
	xor.b64  	%rd2096, %rd2095, %rd2063;
	xor.b64  	%rd2097, %rd2096, %rd2078;
	xor.b64  	%rd2098, %rd2036, %rd2021;
	xor.b64  	%rd2099, %rd2098, %rd2051;
	xor.b64  	%rd2100, %rd2099, %rd2066;
	xor.b64  	%rd2101, %rd2100, %rd2081;
	xor.b64  	%rd2102, %rd2039, %rd2024;
	xor.b64  	%rd2103, %rd2102, %rd2054;
	xor.b64  	%rd2104, %rd2103, %rd2069;
	xor.b64  	%rd2105, %rd2104, %rd2084;
	mov.b64 	{%r1571, %r1572}, %rd2093;
	shf.l.wrap.b32 	%r1573, %r1571, %r1572, 1;
	shf.l.wrap.b32 	%r1574, %r1572, %r1571, 1;
	mov.b64 	%rd2106, {%r1574, %r1573};
	xor.b64  	%rd2107, %rd2106, %rd2105;
	xor.b64  	%rd2108, %rd2107, %rd2085;
	xor.b64  	%rd2109, %rd2107, %rd2027;
	xor.b64  	%rd2110, %rd2107, %rd2042;
	xor.b64  	%rd2111, %rd2107, %rd2057;
	xor.b64  	%rd2112, %rd2107, %rd2072;
	mov.b64 	{%r1575, %r1576}, %rd2097;
	shf.l.wrap.b32 	%r1577, %r1575, %r1576, 1;
	shf.l.wrap.b32 	%r1578, %r1576, %r1575, 1;
	mov.b64 	%rd2113, {%r1578, %r1577};
	xor.b64  	%rd2114, %rd2113, %rd2089;
	xor.b64  	%rd2115, %rd2114, %rd2015;
	xor.b64  	%rd2116, %rd2114, %rd2030;
	xor.b64  	%rd2117, %rd2114, %rd2045;
	xor.b64  	%rd2118, %rd2114, %rd2060;
	xor.b64  	%rd2119, %rd2114, %rd2075;
	mov.b64 	{%r1579, %r1580}, %rd2101;
	shf.l.wrap.b32 	%r1581, %r1579, %r1580, 1;
	shf.l.wrap.b32 	%r1582, %r1580, %r1579, 1;
	mov.b64 	%rd2120, {%r1582, %r1581};
	xor.b64  	%rd2121, %rd2120, %rd2093;
	xor.b64  	%rd2122, %rd2121, %rd2018;
	xor.b64  	%rd2123, %rd2121, %rd2033;
	xor.b64  	%rd2124, %rd2121, %rd2048;
	xor.b64  	%rd2125, %rd2121, %rd2063;
	xor.b64  	%rd2126, %rd2121, %rd2078;
	mov.b64 	{%r1583, %r1584}, %rd2105;
	shf.l.wrap.b32 	%r1585, %r1583, %r1584, 1;
	shf.l.wrap.b32 	%r1586, %r1584, %r1583, 1;
	mov.b64 	%rd2127, {%r1586, %r1585};
	xor.b64  	%rd2128, %rd2127, %rd2097;
	xor.b64  	%rd2129, %rd2128, %rd2021;
	xor.b64  	%rd2130, %rd2128, %rd2036;
	xor.b64  	%rd2131, %rd2128, %rd2051;
	xor.b64  	%rd2132, %rd2128, %rd2066;
	xor.b64  	%rd2133, %rd2128, %rd2081;
	mov.b64 	{%r1587, %r1588}, %rd2089;
	shf.l.wrap.b32 	%r1589, %r1587, %r1588, 1;
	shf.l.wrap.b32 	%r1590, %r1588, %r1587, 1;
	mov.b64 	%rd2134, {%r1590, %r1589};
	xor.b64  	%rd2135, %rd2134, %rd2101;
	xor.b64  	%rd2136, %rd2135, %rd2024;
	xor.b64  	%rd2137, %rd2135, %rd2039;
	xor.b64  	%rd2138, %rd2135, %rd2054;
	xor.b64  	%rd2139, %rd2135, %rd2069;
	xor.b64  	%rd2140, %rd2135, %rd2084;
	mov.b64 	{%r1591, %r1592}, %rd2115;
	shf.l.wrap.b32 	%r1593, %r1591, %r1592, 1;
	shf.l.wrap.b32 	%r1594, %r1592, %r1591, 1;
	mov.b64 	%rd2141, {%r1594, %r1593};
	mov.b64 	{%r1595, %r1596}, %rd2110;
	shf.l.wrap.b32 	%r1597, %r1595, %r1596, 3;
	shf.l.wrap.b32 	%r1598, %r1596, %r1595, 3;
	mov.b64 	%rd2142, {%r1598, %r1597};
	mov.b64 	{%r1599, %r1600}, %rd2123;
	shf.l.wrap.b32 	%r1601, %r1599, %r1600, 6;
	shf.l.wrap.b32 	%r1602, %r1600, %r1599, 6;
	mov.b64 	%rd2143, {%r1602, %r1601};
	mov.b64 	{%r1603, %r1604}, %rd2117;
	shf.l.wrap.b32 	%r1605, %r1603, %r1604, 10;
	shf.l.wrap.b32 	%r1606, %r1604, %r1603, 10;
	mov.b64 	%rd2144, {%r1606, %r1605};
	mov.b64 	{%r1607, %r1608}, %rd2125;
	shf.l.wrap.b32 	%r1609, %r1607, %r1608, 15;
	shf.l.wrap.b32 	%r1610, %r1608, %r1607, 15;
	mov.b64 	%rd2145, {%r1610, %r1609};
	mov.b64 	{%r1611, %r1612}, %rd2132;
	shf.l.wrap.b32 	%r1613, %r1611, %r1612, 21;
	shf.l.wrap.b32 	%r1614, %r1612, %r1611, 21;
	mov.b64 	%rd2146, {%r1614, %r1613};
	mov.b64 	{%r1615, %r1616}, %rd2129;
	shf.l.wrap.b32 	%r1617, %r1615, %r1616, 28;
	shf.l.wrap.b32 	%r1618, %r1616, %r1615, 28;
	mov.b64 	%rd2147, {%r1618, %r1617};
	mov.b64 	{%r1619, %r1620}, %rd2109;
	shf.l.wrap.b32 	%r1621, %r1620, %r1619, 4;
	shf.l.wrap.b32 	%r1622, %r1619, %r1620, 4;
	mov.b64 	%rd2148, {%r1622, %r1621};
	mov.b64 	{%r1623, %r1624}, %rd2118;
	shf.l.wrap.b32 	%r1625, %r1624, %r1623, 13;
	shf.l.wrap.b32 	%r1626, %r1623, %r1624, 13;
	mov.b64 	%rd2149, {%r1626, %r1625};
	mov.b64 	{%r1627, %r1628}, %rd2130;
	shf.l.wrap.b32 	%r1629, %r1628, %r1627, 23;
	shf.l.wrap.b32 	%r1630, %r1627, %r1628, 23;
	mov.b64 	%rd2150, {%r1630, %r1629};
	mov.b64 	{%r1631, %r1632}, %rd2119;
	shf.l.wrap.b32 	%r1633, %r1631, %r1632, 2;
	shf.l.wrap.b32 	%r1634, %r1632, %r1631, 2;
	mov.b64 	%rd2151, {%r1634, %r1633};
	mov.b64 	{%r1635, %r1636}, %rd2140;
	shf.l.wrap.b32 	%r1637, %r1635, %r1636, 14;
	shf.l.wrap.b32 	%r1638, %r1636, %r1635, 14;
	mov.b64 	%rd2152, {%r1638, %r1637};
	mov.b64 	{%r1639, %r1640}, %rd2136;
	shf.l.wrap.b32 	%r1641, %r1639, %r1640, 27;
	shf.l.wrap.b32 	%r1642, %r1640, %r1639, 27;
	mov.b64 	%rd2153, {%r1642, %r1641};
	mov.b64 	{%r1643, %r1644}, %rd2111;
	shf.l.wrap.b32 	%r1645, %r1644, %r1643, 9;
	shf.l.wrap.b32 	%r1646, %r1643, %r1644, 9;
	mov.b64 	%rd2154, {%r1646, %r1645};
	mov.b64 	{%r1647, %r1648}, %rd2133;
	shf.l.wrap.b32 	%r1649, %r1648, %r1647, 24;
	shf.l.wrap.b32 	%r1650, %r1647, %r1648, 24;
	mov.b64 	%rd2155, {%r1650, %r1649};
	mov.b64 	{%r1651, %r1652}, %rd2139;
	shf.l.wrap.b32 	%r1653, %r1651, %r1652, 8;
	shf.l.wrap.b32 	%r1654, %r1652, %r1651, 8;
	mov.b64 	%rd2156, {%r1654, %r1653};
	mov.b64 	{%r1655, %r1656}, %rd2131;
	shf.l.wrap.b32 	%r1657, %r1655, %r1656, 25;
	shf.l.wrap.b32 	%r1658, %r1656, %r1655, 25;
	mov.b64 	%rd2157, {%r1658, %r1657};
	mov.b64 	{%r1659, %r1660}, %rd2124;
	shf.l.wrap.b32 	%r1661, %r1660, %r1659, 11;
	shf.l.wrap.b32 	%r1662, %r1659, %r1660, 11;
	mov.b64 	%rd2158, {%r1662, %r1661};
	mov.b64 	{%r1663, %r1664}, %rd2122;
	shf.l.wrap.b32 	%r1665, %r1664, %r1663, 30;
	shf.l.wrap.b32 	%r1666, %r1663, %r1664, 30;
	mov.b64 	%rd2159, {%r1666, %r1665};
	mov.b64 	{%r1667, %r1668}, %rd2112;
	shf.l.wrap.b32 	%r1669, %r1667, %r1668, 18;
	shf.l.wrap.b32 	%r1670, %r1668, %r1667, 18;
	mov.b64 	%rd2160, {%r1670, %r1669};
	mov.b64 	{%r1671, %r1672}, %rd2138;
	shf.l.wrap.b32 	%r1673, %r1672, %r1671, 7;
	shf.l.wrap.b32 	%r1674, %r1671, %r1672, 7;
	mov.b64 	%rd2161, {%r1674, %r1673};
	mov.b64 	{%r1675, %r1676}, %rd2126;
	shf.l.wrap.b32 	%r1677, %r1676, %r1675, 29;
	shf.l.wrap.b32 	%r1678, %r1675, %r1676, 29;
	mov.b64 	%rd2162, {%r1678, %r1677};
	mov.b64 	{%r1679, %r1680}, %rd2137;
	shf.l.wrap.b32 	%r1681, %r1679, %r1680, 20;
	shf.l.wrap.b32 	%r1682, %r1680, %r1679, 20;
	mov.b64 	%rd2163, {%r1682, %r1681};
	mov.b64 	{%r1683, %r1684}, %rd2116;
	shf.l.wrap.b32 	%r1685, %r1684, %r1683, 12;
	shf.l.wrap.b32 	%r1686, %r1683, %r1684, 12;
	mov.b64 	%rd2164, {%r1686, %r1685};
	not.b64 	%rd2165, %rd2164;
	and.b64  	%rd2166, %rd2158, %rd2165;
	xor.b64  	%rd2167, %rd2108, %rd2166;
	not.b64 	%rd2168, %rd2158;
	and.b64  	%rd2169, %rd2146, %rd2168;
	xor.b64  	%rd2170, %rd2164, %rd2169;
	not.b64 	%rd2171, %rd2146;
	and.b64  	%rd2172, %rd2152, %rd2171;
	xor.b64  	%rd2173, %rd2158, %rd2172;
	not.b64 	%rd2174, %rd2152;
	and.b64  	%rd2175, %rd2108, %rd2174;
	xor.b64  	%rd2176, %rd2146, %rd2175;
	not.b64 	%rd2177, %rd2108;
	and.b64  	%rd2178, %rd2164, %rd2177;
	xor.b64  	%rd2179, %rd2152, %rd2178;
	not.b64 	%rd2180, %rd2163;
	and.b64  	%rd2181, %rd2142, %rd2180;
	xor.b64  	%rd2182, %rd2147, %rd2181;
	not.b64 	%rd2183, %rd2142;
	and.b64  	%rd2184, %rd2149, %rd2183;
	xor.b64  	%rd2185, %rd2163, %rd2184;
	not.b64 	%rd2186, %rd2149;
	and.b64  	%rd2187, %rd2162, %rd2186;
	xor.b64  	%rd2188, %rd2142, %rd2187;
	not.b64 	%rd2189, %rd2162;
	and.b64  	%rd2190, %rd2147, %rd2189;
	xor.b64  	%rd2191, %rd2149, %rd2190;
	not.b64 	%rd2192, %rd2147;
	and.b64  	%rd2193, %rd2163, %rd2192;
	xor.b64  	%rd2194, %rd2162, %rd2193;
	not.b64 	%rd2195, %rd2143;
	and.b64  	%rd2196, %rd2157, %rd2195;
	xor.b64  	%rd2197, %rd2141, %rd2196;
	not.b64 	%rd2198, %rd2157;
	and.b64  	%rd2199, %rd2156, %rd2198;
	xor.b64  	%rd2200, %rd2143, %rd2199;
	not.b64 	%rd2201, %rd2156;
	and.b64  	%rd2202, %rd2160, %rd2201;
	xor.b64  	%rd2203, %rd2157, %rd2202;
	not.b64 	%rd2204, %rd2160;
	and.b64  	%rd2205, %rd2141, %rd2204;
	xor.b64  	%rd2206, %rd2156, %rd2205;
	not.b64 	%rd2207, %rd2141;
	and.b64  	%rd2208, %rd2143, %rd2207;
	xor.b64  	%rd2209, %rd2160, %rd2208;
	not.b64 	%rd2210, %rd2148;
	and.b64  	%rd2211, %rd2144, %rd2210;
	xor.b64  	%rd2212, %rd2153, %rd2211;
	not.b64 	%rd2213, %rd2144;
	and.b64  	%rd2214, %rd2145, %rd2213;
	xor.b64  	%rd2215, %rd2148, %rd2214;
	not.b64 	%rd2216, %rd2145;
	and.b64  	%rd2217, %rd2155, %rd2216;
	xor.b64  	%rd2218, %rd2144, %rd2217;
	not.b64 	%rd2219, %rd2155;
	and.b64  	%rd2220, %rd2153, %rd2219;
	xor.b64  	%rd2221, %rd2145, %rd2220;
	not.b64 	%rd2222, %rd2153;
	and.b64  	%rd2223, %rd2148, %rd2222;
	xor.b64  	%rd2224, %rd2155, %rd2223;
	not.b64 	%rd2225, %rd2150;
	and.b64  	%rd2226, %rd2161, %rd2225;
	xor.b64  	%rd2227, %rd2159, %rd2226;
	not.b64 	%rd2228, %rd2161;
	and.b64  	%rd2229, %rd2154, %rd2228;
	xor.b64  	%rd2230, %rd2150, %rd2229;
	not.b64 	%rd2231, %rd2154;
	and.b64  	%rd2232, %rd2151, %rd2231;
	xor.b64  	%rd2233, %rd2161, %rd2232;
	not.b64 	%rd2234, %rd2151;
	and.b64  	%rd2235, %rd2159, %rd2234;
	xor.b64  	%rd2236, %rd2154, %rd2235;
	not.b64 	%rd2237, %rd2159;
	and.b64  	%rd2238, %rd2150, %rd2237;
	xor.b64  	%rd2239, %rd2151, %rd2238;
	xor.b64  	%rd2240, %rd2167, -9223372036854775669;
	xor.b64  	%rd2241, %rd2182, %rd2240;
	xor.b64  	%rd2242, %rd2241, %rd2197;
	xor.b64  	%rd2243, %rd2242, %rd2212;
	xor.b64  	%rd2244, %rd2243, %rd2227;
	xor.b64  	%rd2245, %rd2185, %rd2170;
	xor.b64  	%rd2246, %rd2245, %rd2200;
	xor.b64  	%rd2247, %rd2246, %rd2215;
	xor.b64  	%rd2248, %rd2247, %rd2230;
	xor.b64  	%rd2249, %rd2188, %rd2173;
	xor.b64  	%rd2250, %rd2249, %rd2203;
	xor.b64  	%rd2251, %rd2250, %rd2218;
	xor.b64  	%rd2252, %rd2251, %rd2233;
	xor.b64  	%rd2253, %rd2191, %rd2176;
	xor.b64  	%rd2254, %rd2253, %rd2206;
	xor.b64  	%rd2255, %rd2254, %rd2221;
	xor.b64  	%rd2256, %rd2255, %rd2236;
	xor.b64  	%rd2257, %rd2194, %rd2179;
	xor.b64  	%rd2258, %rd2257, %rd2209;
	xor.b64  	%rd2259, %rd2258, %rd2224;
	xor.b64  	%rd2260, %rd2259, %rd2239;
	mov.b64 	{%r1687, %r1688}, %rd2248;
	shf.l.wrap.b32 	%r1689, %r1687, %r1688, 1;
	shf.l.wrap.b32 	%r1690, %r1688, %r1687, 1;
	mov.b64 	%rd2261, {%r1690, %r1689};
	xor.b64  	%rd2262, %rd2261, %rd2260;
	xor.b64  	%rd2263, %rd2262, %rd2240;
	xor.b64  	%rd2264, %rd2262, %rd2182;
	xor.b64  	%rd2265, %rd2262, %rd2197;
	xor.b64  	%rd2266, %rd2262, %rd2212;
	xor.b64  	%rd2267, %rd2262, %rd2227;
	mov.b64 	{%r1691, %r1692}, %rd2252;
	shf.l.wrap.b32 	%r1693, %r1691, %r1692, 1;
	shf.l.wrap.b32 	%r1694, %r1692, %r1691, 1;
	mov.b64 	%rd2268, {%r1694, %r1693};
	xor.b64  	%rd2269, %rd2268, %rd2244;
	xor.b64  	%rd2270, %rd2269, %rd2170;
	xor.b64  	%rd2271, %rd2269, %rd2185;
	xor.b64  	%rd2272, %rd2269, %rd2200;
	xor.b64  	%rd2273, %rd2269, %rd2215;
	xor.b64  	%rd2274, %rd2269, %rd2230;
	mov.b64 	{%r1695, %r1696}, %rd2256;
	shf.l.wrap.b32 	%r1697, %r1695, %r1696, 1;
	shf.l.wrap.b32 	%r1698, %r1696, %r1695, 1;
	mov.b64 	%rd2275, {%r1698, %r1697};
	xor.b64  	%rd2276, %rd2275, %rd2248;
	xor.b64  	%rd2277, %rd2276, %rd2173;
	xor.b64  	%rd2278, %rd2276, %rd2188;
	xor.b64  	%rd2279, %rd2276, %rd2203;
	xor.b64  	%rd2280, %rd2276, %rd2218;
	xor.b64  	%rd2281, %rd2276, %rd2233;
	mov.b64 	{%r1699, %r1700}, %rd2260;
	shf.l.wrap.b32 	%r1701, %r1699, %r1700, 1;
	shf.l.wrap.b32 	%r1702, %r1700, %r1699, 1;
	mov.b64 	%rd2282, {%r1702, %r1701};
	xor.b64  	%rd2283, %rd2282, %rd2252;
	xor.b64  	%rd2284, %rd2283, %rd2176;
	xor.b64  	%rd2285, %rd2283, %rd2191;
	xor.b64  	%rd2286, %rd2283, %rd2206;
	xor.b64  	%rd2287, %rd2283, %rd2221;
	xor.b64  	%rd2288, %rd2283, %rd2236;
	mov.b64 	{%r1703, %r1704}, %rd2244;
	shf.l.wrap.b32 	%r1705, %r1703, %r1704, 1;
	shf.l.wrap.b32 	%r1706, %r1704, %r1703, 1;
	mov.b64 	%rd2289, {%r1706, %r1705};
	xor.b64  	%rd2290, %rd2289, %rd2256;
	xor.b64  	%rd2291, %rd2290, %rd2179;
	xor.b64  	%rd2292, %rd2290, %rd2194;
	xor.b64  	%rd2293, %rd2290, %rd2209;
	xor.b64  	%rd2294, %rd2290, %rd2224;
	xor.b64  	%rd2295, %rd2290, %rd2239;
	mov.b64 	{%r1707, %r1708}, %rd2270;
	shf.l.wrap.b32 	%r1709, %r1707, %r1708, 1;
	shf.l.wrap.b32 	%r1710, %r1708, %r1707, 1;
	mov.b64 	%rd2296, {%r1710, %r1709};
	mov.b64 	{%r1711, %r1712}, %rd2265;
	shf.l.wrap.b32 	%r1713, %r1711, %r1712, 3;
	shf.l.wrap.b32 	%r1714, %r1712, %r1711, 3;
	mov.b64 	%rd2297, {%r1714, %r1713};
	mov.b64 	{%r1715, %r1716}, %rd2278;
	shf.l.wrap.b32 	%r1717, %r1715, %r1716, 6;
	shf.l.wrap.b32 	%r1718, %r1716, %r1715, 6;
	mov.b64 	%rd2298, {%r1718, %r1717};
	mov.b64 	{%r1719, %r1720}, %rd2272;
	shf.l.wrap.b32 	%r1721, %r1719, %r1720, 10;
	shf.l.wrap.b32 	%r1722, %r1720, %r1719, 10;
	mov.b64 	%rd2299, {%r1722, %r1721};
	mov.b64 	{%r1723, %r1724}, %rd2280;
	shf.l.wrap.b32 	%r1725, %r1723, %r1724, 15;
	shf.l.wrap.b32 	%r1726, %r1724, %r1723, 15;
	mov.b64 	%rd2300, {%r1726, %r1725};
	mov.b64 	{%r1727, %r1728}, %rd2287;
	shf.l.wrap.b32 	%r1729, %r1727, %r1728, 21;
	shf.l.wrap.b32 	%r1730, %r1728, %r1727, 21;
	mov.b64 	%rd2301, {%r1730, %r1729};
	mov.b64 	{%r1731, %r1732}, %rd2284;
	shf.l.wrap.b32 	%r1733, %r1731, %r1732, 28;
	shf.l.wrap.b32 	%r1734, %r1732, %r1731, 28;
	mov.b64 	%rd2302, {%r1734, %r1733};
	mov.b64 	{%r1735, %r1736}, %rd2264;
	shf.l.wrap.b32 	%r1737, %r1736, %r1735, 4;
	shf.l.wrap.b32 	%r1738, %r1735, %r1736, 4;
	mov.b64 	%rd2303, {%r1738, %r1737};
	mov.b64 	{%r1739, %r1740}, %rd2273;
	shf.l.wrap.b32 	%r1741, %r1740, %r1739, 13;
	shf.l.wrap.b32 	%r1742, %r1739, %r1740, 13;
	mov.b64 	%rd2304, {%r1742, %r1741};
	mov.b64 	{%r1743, %r1744}, %rd2285;
	shf.l.wrap.b32 	%r1745, %r1744, %r1743, 23;
	shf.l.wrap.b32 	%r1746, %r1743, %r1744, 23;
	mov.b64 	%rd2305, {%r1746, %r1745};
	mov.b64 	{%r1747, %r1748}, %rd2274;
	shf.l.wrap.b32 	%r1749, %r1747, %r1748, 2;
	shf.l.wrap.b32 	%r1750, %r1748, %r1747, 2;
	mov.b64 	%rd2306, {%r1750, %r1749};
	mov.b64 	{%r1751, %r1752}, %rd2295;
	shf.l.wrap.b32 	%r1753, %r1751, %r1752, 14;
	shf.l.wrap.b32 	%r1754, %r1752, %r1751, 14;
	mov.b64 	%rd2307, {%r1754, %r1753};
	mov.b64 	{%r1755, %r1756}, %rd2291;
	shf.l.wrap.b32 	%r1757, %r1755, %r1756, 27;
	shf.l.wrap.b32 	%r1758, %r1756, %r1755, 27;
	mov.b64 	%rd2308, {%r1758, %r1757};
	mov.b64 	{%r1759, %r1760}, %rd2266;
	shf.l.wrap.b32 	%r1761, %r1760, %r1759, 9;
	shf.l.wrap.b32 	%r1762, %r1759, %r1760, 9;
	mov.b64 	%rd2309, {%r1762, %r1761};
	mov.b64 	{%r1763, %r1764}, %rd2288;
	shf.l.wrap.b32 	%r1765, %r1764, %r1763, 24;
	shf.l.wrap.b32 	%r1766, %r1763, %r1764, 24;
	mov.b64 	%rd2310, {%r1766, %r1765};
	mov.b64 	{%r1767, %r1768}, %rd2294;
	shf.l.wrap.b32 	%r1769, %r1767, %r1768, 8;
	shf.l.wrap.b32 	%r1770, %r1768, %r1767, 8;
	mov.b64 	%rd2311, {%r1770, %r1769};
	mov.b64 	{%r1771, %r1772}, %rd2286;
	shf.l.wrap.b32 	%r1773, %r1771, %r1772, 25;
	shf.l.wrap.b32 	%r1774, %r1772, %r1771, 25;
	mov.b64 	%rd2312, {%r1774, %r1773};
	mov.b64 	{%r1775, %r1776}, %rd2279;
	shf.l.wrap.b32 	%r1777, %r1776, %r1775, 11;
	shf.l.wrap.b32 	%r1778, %r1775, %r1776, 11;
	mov.b64 	%rd2313, {%r1778, %r1777};
	mov.b64 	{%r1779, %r1780}, %rd2277;
	shf.l.wrap.b32 	%r1781, %r1780, %r1779, 30;
	shf.l.wrap.b32 	%r1782, %r1779, %r1780, 30;
	mov.b64 	%rd2314, {%r1782, %r1781};
	mov.b64 	{%r1783, %r1784}, %rd2267;
	shf.l.wrap.b32 	%r1785, %r1783, %r1784, 18;
	shf.l.wrap.b32 	%r1786, %r1784, %r1783, 18;
	mov.b64 	%rd2315, {%r1786, %r1785};
	mov.b64 	{%r1787, %r1788}, %rd2293;
	shf.l.wrap.b32 	%r1789, %r1788, %r1787, 7;
	shf.l.wrap.b32 	%r1790, %r1787, %r1788, 7;
	mov.b64 	%rd2316, {%r1790, %r1789};
	mov.b64 	{%r1791, %r1792}, %rd2281;
	shf.l.wrap.b32 	%r1793, %r1792, %r1791, 29;
	shf.l.wrap.b32 	%r1794, %r1791, %r1792, 29;
	mov.b64 	%rd2317, {%r1794, %r1793};
	mov.b64 	{%r1795, %r1796}, %rd2292;
	shf.l.wrap.b32 	%r1797, %r1795, %r1796, 20;
	shf.l.wrap.b32 	%r1798, %r1796, %r1795, 20;
	mov.b64 	%rd2318, {%r1798, %r1797};
	mov.b64 	{%r1799, %r1800}, %rd2271;
	shf.l.wrap.b32 	%r1801, %r1800, %r1799, 12;
	shf.l.wrap.b32 	%r1802, %r1799, %r1800, 12;
	mov.b64 	%rd2319, {%r1802, %r1801};
	not.b64 	%rd2320, %rd2319;
	and.b64  	%rd2321, %rd2313, %rd2320;
	xor.b64  	%rd2322, %rd2263, %rd2321;
	not.b64 	%rd2323, %rd2313;
	and.b64  	%rd2324, %rd2301, %rd2323;
	xor.b64  	%rd2325, %rd2319, %rd2324;
	not.b64 	%rd2326, %rd2301;
	and.b64  	%rd2327, %rd2307, %rd2326;
	xor.b64  	%rd2328, %rd2313, %rd2327;
	not.b64 	%rd2329, %rd2307;
	and.b64  	%rd2330, %rd2263, %rd2329;
	xor.b64  	%rd2331, %rd2301, %rd2330;
	not.b64 	%rd2332, %rd2263;
	and.b64  	%rd2333, %rd2319, %rd2332;
	xor.b64  	%rd2334, %rd2307, %rd2333;
	not.b64 	%rd2335, %rd2318;
	and.b64  	%rd2336, %rd2297, %rd2335;
	xor.b64  	%rd2337, %rd2302, %rd2336;
	not.b64 	%rd2338, %rd2297;
	and.b64  	%rd2339, %rd2304, %rd2338;
	xor.b64  	%rd2340, %rd2318, %rd2339;
	not.b64 	%rd2341, %rd2304;
	and.b64  	%rd2342, %rd2317, %rd2341;
	xor.b64  	%rd2343, %rd2297, %rd2342;
	not.b64 	%rd2344, %rd2317;
	and.b64  	%rd2345, %rd2302, %rd2344;
	xor.b64  	%rd2346, %rd2304, %rd2345;
	not.b64 	%rd2347, %rd2302;
	and.b64  	%rd2348, %rd2318, %rd2347;
	xor.b64  	%rd2349, %rd2317, %rd2348;
	not.b64 	%rd2350, %rd2298;
	and.b64  	%rd2351, %rd2312, %rd2350;
	xor.b64  	%rd2352, %rd2296, %rd2351;
	not.b64 	%rd2353, %rd2312;
	and.b64  	%rd2354, %rd2311, %rd2353;
	xor.b64  	%rd2355, %rd2298, %rd2354;
	not.b64 	%rd2356, %rd2311;
	and.b64  	%rd2357, %rd2315, %rd2356;
	xor.b64  	%rd2358, %rd2312, %rd2357;
	not.b64 	%rd2359, %rd2315;
	and.b64  	%rd2360, %rd2296, %rd2359;
	xor.b64  	%rd2361, %rd2311, %rd2360;
	not.b64 	%rd2362, %rd2296;
	and.b64  	%rd2363, %rd2298, %rd2362;
	xor.b64  	%rd2364, %rd2315, %rd2363;
	not.b64 	%rd2365, %rd2303;
	and.b64  	%rd2366, %rd2299, %rd2365;
	xor.b64  	%rd2367, %rd2308, %rd2366;
	not.b64 	%rd2368, %rd2299;
	and.b64  	%rd2369, %rd2300, %rd2368;
	xor.b64  	%rd2370, %rd2303, %rd2369;
	not.b64 	%rd2371, %rd2300;
	and.b64  	%rd2372, %rd2310, %rd2371;
	xor.b64  	%rd2373, %rd2299, %rd2372;
	not.b64 	%rd2374, %rd2310;
	and.b64  	%rd2375, %rd2308, %rd2374;
	xor.b64  	%rd2376, %rd2300, %rd2375;
	not.b64 	%rd2377, %rd2308;
	and.b64  	%rd2378, %rd2303, %rd2377;
	xor.b64  	%rd2379, %rd2310, %rd2378;
	not.b64 	%rd2380, %rd2305;
	and.b64  	%rd2381, %rd2316, %rd2380;
	xor.b64  	%rd2382, %rd2314, %rd2381;
	not.b64 	%rd2383, %rd2316;
	and.b64  	%rd2384, %rd2309, %rd2383;
	xor.b64  	%rd2385, %rd2305, %rd2384;
	not.b64 	%rd2386, %rd2309;
	and.b64  	%rd2387, %rd2306, %rd2386;
	xor.b64  	%rd2388, %rd2316, %rd2387;
	not.b64 	%rd2389, %rd2306;
	and.b64  	%rd2390, %rd2314, %rd2389;
	xor.b64  	%rd2391, %rd2309, %rd2390;
	not.b64 	%rd2392, %rd2314;
	and.b64  	%rd2393, %rd2305, %rd2392;
	xor.b64  	%rd2394, %rd2306, %rd2393;
	xor.b64  	%rd2395, %rd2322, -9223372036854742903;
	xor.b64  	%rd2396, %rd2337, %rd2395;
	xor.b64  	%rd2397, %rd2396, %rd2352;
	xor.b64  	%rd2398, %rd2397, %rd2367;
	xor.b64  	%rd2399, %rd2398, %rd2382;
	xor.b64  	%rd2400, %rd2340, %rd2325;
	xor.b64  	%rd2401, %rd2400, %rd2355;
	xor.b64  	%rd2402, %rd2401, %rd2370;
	xor.b64  	%rd2403, %rd2402, %rd2385;
	xor.b64  	%rd2404, %rd2343, %rd2328;
	xor.b64  	%rd2405, %rd2404, %rd2358;
	xor.b64  	%rd2406, %rd2405, %rd2373;
	xor.b64  	%rd2407, %rd2406, %rd2388;
	xor.b64  	%rd2408, %rd2346, %rd2331;
	xor.b64  	%rd2409, %rd2408, %rd2361;
	xor.b64  	%rd2410, %rd2409, %rd2376;
	xor.b64  	%rd2411, %rd2410, %rd2391;
	xor.b64  	%rd2412, %rd2349, %rd2334;
	xor.b64  	%rd2413, %rd2412, %rd2364;
	xor.b64  	%rd2414, %rd2413, %rd2379;
	xor.b64  	%rd2415, %rd2414, %rd2394;
	mov.b64 	{%r1803, %r1804}, %rd2403;
	shf.l.wrap.b32 	%r1805, %r1803, %r1804, 1;
	shf.l.wrap.b32 	%r1806, %r1804, %r1803, 1;
	mov.b64 	%rd2416, {%r1806, %r1805};
	xor.b64  	%rd2417, %rd2416, %rd2415;
	xor.b64  	%rd2418, %rd2417, %rd2395;
	xor.b64  	%rd2419, %rd2417, %rd2337;
	xor.b64  	%rd2420, %rd2417, %rd2352;
	xor.b64  	%rd2421, %rd2417, %rd2367;
	xor.b64  	%rd2422, %rd2417, %rd2382;
	mov.b64 	{%r1807, %r1808}, %rd2407;
	shf.l.wrap.b32 	%r1809, %r1807, %r1808, 1;
	shf.l.wrap.b32 	%r1810, %r1808, %r1807, 1;
	mov.b64 	%rd2423, {%r1810, %r1809};
	xor.b64  	%rd2424, %rd2423, %rd2399;
	xor.b64  	%rd2425, %rd2424, %rd2325;
	xor.b64  	%rd2426, %rd2424, %rd2340;
	xor.b64  	%rd2427, %rd2424, %rd2355;
	xor.b64  	%rd2428, %rd2424, %rd2370;
	xor.b64  	%rd2429, %rd2424, %rd2385;
	mov.b64 	{%r1811, %r1812}, %rd2411;
	shf.l.wrap.b32 	%r1813, %r1811, %r1812, 1;
	shf.l.wrap.b32 	%r1814, %r1812, %r1811, 1;
	mov.b64 	%rd2430, {%r1814, %r1813};
	xor.b64  	%rd2431, %rd2430, %rd2403;
	xor.b64  	%rd2432, %rd2431, %rd2328;
	xor.b64  	%rd2433, %rd2431, %rd2343;
	xor.b64  	%rd2434, %rd2431, %rd2358;
	xor.b64  	%rd2435, %rd2431, %rd2373;
	xor.b64  	%rd2436, %rd2431, %rd2388;
	mov.b64 	{%r1815, %r1816}, %rd2415;
	shf.l.wrap.b32 	%r1817, %r1815, %r1816, 1;
	shf.l.wrap.b32 	%r1818, %r1816, %r1815, 1;
	mov.b64 	%rd2437, {%r1818, %r1817};
	xor.b64  	%rd2438, %rd2437, %rd2407;
	xor.b64  	%rd2439, %rd2438, %rd2331;
	xor.b64  	%rd2440, %rd2438, %rd2346;
	xor.b64  	%rd2441, %rd2438, %rd2361;
	xor.b64  	%rd2442, %rd2438, %rd2376;
	xor.b64  	%rd2443, %rd2438, %rd2391;
	mov.b64 	{%r1819, %r1820}, %rd2399;
	shf.l.wrap.b32 	%r1821, %r1819, %r1820, 1;
	shf.l.wrap.b32 	%r1822, %r1820, %r1819, 1;
	mov.b64 	%rd2444, {%r1822, %r1821};
	xor.b64  	%rd2445, %rd2444, %rd2411;
	xor.b64  	%rd2446, %rd2445, %rd2334;
	xor.b64  	%rd2447, %rd2445, %rd2349;
	xor.b64  	%rd2448, %rd2445, %rd2364;
	xor.b64  	%rd2449, %rd2445, %rd2379;
	xor.b64  	%rd2450, %rd2445, %rd2394;
	mov.b64 	{%r1823, %r1824}, %rd2425;
	shf.l.wrap.b32 	%r1825, %r1823, %r1824, 1;
	shf.l.wrap.b32 	%r1826, %r1824, %r1823, 1;
	mov.b64 	%rd2451, {%r1826, %r1825};
	mov.b64 	{%r1827, %r1828}, %rd2420;
	shf.l.wrap.b32 	%r1829, %r1827, %r1828, 3;
	shf.l.wrap.b32 	%r1830, %r1828, %r1827, 3;
	mov.b64 	%rd2452, {%r1830, %r1829};
	mov.b64 	{%r1831, %r1832}, %rd2433;
	shf.l.wrap.b32 	%r1833, %r1831, %r1832, 6;
	shf.l.wrap.b32 	%r1834, %r1832, %r1831, 6;
	mov.b64 	%rd2453, {%r1834, %r1833};
	mov.b64 	{%r1835, %r1836}, %rd2427;
	shf.l.wrap.b32 	%r1837, %r1835, %r1836, 10;
	shf.l.wrap.b32 	%r1838, %r1836, %r1835, 10;
	mov.b64 	%rd2454, {%r1838, %r1837};
	mov.b64 	{%r1839, %r1840}, %rd2435;
	shf.l.wrap.b32 	%r1841, %r1839, %r1840, 15;
	shf.l.wrap.b32 	%r1842, %r1840, %r1839, 15;
	mov.b64 	%rd2455, {%r1842, %r1841};
	mov.b64 	{%r1843, %r1844}, %rd2442;
	shf.l.wrap.b32 	%r1845, %r1843, %r1844, 21;
	shf.l.wrap.b32 	%r1846, %r1844, %r1843, 21;
	mov.b64 	%rd2456, {%r1846, %r1845};
	mov.b64 	{%r1847, %r1848}, %rd2439;
	shf.l.wrap.b32 	%r1849, %r1847, %r1848, 28;
	shf.l.wrap.b32 	%r1850, %r1848, %r1847, 28;
	mov.b64 	%rd2457, {%r1850, %r1849};
	mov.b64 	{%r1851, %r1852}, %rd2419;
	shf.l.wrap.b32 	%r1853, %r1852, %r1851, 4;
	shf.l.wrap.b32 	%r1854, %r1851, %r1852, 4;
	mov.b64 	%rd2458, {%r1854, %r1853};
	mov.b64 	{%r1855, %r1856}, %rd2428;
	shf.l.wrap.b32 	%r1857, %r1856, %r1855, 13;
	shf.l.wrap.b32 	%r1858, %r1855, %r1856, 13;
	mov.b64 	%rd2459, {%r1858, %r1857};
	mov.b64 	{%r1859, %r1860}, %rd2440;
	shf.l.wrap.b32 	%r1861, %r1860, %r1859, 23;
	shf.l.wrap.b32 	%r1862, %r1859, %r1860, 23;
	mov.b64 	%rd2460, {%r1862, %r1861};
	mov.b64 	{%r1863, %r1864}, %rd2429;
	shf.l.wrap.b32 	%r1865, %r1863, %r1864, 2;
	shf.l.wrap.b32 	%r1866, %r1864, %r1863, 2;
	mov.b64 	%rd2461, {%r1866, %r1865};
	mov.b64 	{%r1867, %r1868}, %rd2450;
	shf.l.wrap.b32 	%r1869, %r1867, %r1868, 14;
	shf.l.wrap.b32 	%r1870, %r1868, %r1867, 14;
	mov.b64 	%rd2462, {%r1870, %r1869};
	mov.b64 	{%r1871, %r1872}, %rd2446;
	shf.l.wrap.b32 	%r1873, %r1871, %r1872, 27;
	shf.l.wrap.b32 	%r1874, %r1872, %r1871, 27;
	mov.b64 	%rd2463, {%r1874, %r1873};
	mov.b64 	{%r1875, %r1876}, %rd2421;
	shf.l.wrap.b32 	%r1877, %r1876, %r1875, 9;
	shf.l.wrap.b32 	%r1878, %r1875, %r1876, 9;
	mov.b64 	%rd2464, {%r1878, %r1877};
	mov.b64 	{%r1879, %r1880}, %rd2443;
	shf.l.wrap.b32 	%r1881, %r1880, %r1879, 24;
	shf.l.wrap.b32 	%r1882, %r1879, %r1880, 24;
	mov.b64 	%rd2465, {%r1882, %r1881};
	mov.b64 	{%r1883, %r1884}, %rd2449;
	shf.l.wrap.b32 	%r1885, %r1883, %r1884, 8;
	shf.l.wrap.b32 	%r1886, %r1884, %r1883, 8;
	mov.b64 	%rd2466, {%r1886, %r1885};
	mov.b64 	{%r1887, %r1888}, %rd2441;
	shf.l.wrap.b32 	%r1889, %r1887, %r1888, 25;
	shf.l.wrap.b32 	%r1890, %r1888, %r1887, 25;
	mov.b64 	%rd2467, {%r1890, %r1889};
	mov.b64 	{%r1891, %r1892}, %rd2434;
	shf.l.wrap.b32 	%r1893, %r1892, %r1891, 11;
	shf.l.wrap.b32 	%r1894, %r1891, %r1892, 11;
	mov.b64 	%rd2468, {%r1894, %r1893};
	mov.b64 	{%r1895, %r1896}, %rd2432;
	shf.l.wrap.b32 	%r1897, %r1896, %r1895, 30;
	shf.l.wrap.b32 	%r1898, %r1895, %r1896, 30;
	mov.b64 	%rd2469, {%r1898, %r1897};
	mov.b64 	{%r1899, %r1900}, %rd2422;
	shf.l.wrap.b32 	%r1901, %r1899, %r1900, 18;
	shf.l.wrap.b32 	%r1902, %r1900, %r1899, 18;
	mov.b64 	%rd2470, {%r1902, %r1901};
	mov.b64 	{%r1903, %r1904}, %rd2448;
	shf.l.wrap.b32 	%r1905, %r1904, %r1903, 7;
	shf.l.wrap.b32 	%r1906, %r1903, %r1904, 7;
	mov.b64 	%rd2471, {%r1906, %r1905};
	mov.b64 	{%r1907, %r1908}, %rd2436;
	shf.l.wrap.b32 	%r1909, %r1908, %r1907, 29;
	shf.l.wrap.b32 	%r1910, %r1907, %r1908, 29;
	mov.b64 	%rd2472, {%r1910, %r1909};
	mov.b64 	{%r1911, %r1912}, %rd2447;
	shf.l.wrap.b32 	%r1913, %r1911, %r1912, 20;
	shf.l.wrap.b32 	%r1914, %r1912, %r1911, 20;
	mov.b64 	%rd2473, {%r1914, %r1913};
	mov.b64 	{%r1915, %r1916}, %rd2426;
	shf.l.wrap.b32 	%r1917, %r1916, %r1915, 12;
	shf.l.wrap.b32 	%r1918, %r1915, %r1916, 12;
	mov.b64 	%rd2474, {%r1918, %r1917};
	not.b64 	%rd2475, %rd2474;
	and.b64  	%rd2476, %rd2468, %rd2475;
	xor.b64  	%rd2477, %rd2418, %rd2476;
	not.b64 	%rd2478, %rd2468;
	and.b64  	%rd2479, %rd2456, %rd2478;
	xor.b64  	%rd2480, %rd2474, %rd2479;
	not.b64 	%rd2481, %rd2456;
	and.b64  	%rd2482, %rd2462, %rd2481;
	xor.b64  	%rd2483, %rd2468, %rd2482;
	not.b64 	%rd2484, %rd2462;
	and.b64  	%rd2485, %rd2418, %rd2484;
	xor.b64  	%rd2486, %rd2456, %rd2485;
	not.b64 	%rd2487, %rd2418;
	and.b64  	%rd2488, %rd2474, %rd2487;
	xor.b64  	%rd2489, %rd2462, %rd2488;
	not.b64 	%rd2490, %rd2473;
	and.b64  	%rd2491, %rd2452, %rd2490;
	xor.b64  	%rd2492, %rd2457, %rd2491;
	not.b64 	%rd2493, %rd2452;
	and.b64  	%rd2494, %rd2459, %rd2493;
	xor.b64  	%rd2495, %rd2473, %rd2494;
	not.b64 	%rd2496, %rd2459;
	and.b64  	%rd2497, %rd2472, %rd2496;
	xor.b64  	%rd2498, %rd2452, %rd2497;
	not.b64 	%rd2499, %rd2472;
	and.b64  	%rd2500, %rd2457, %rd2499;
	xor.b64  	%rd2501, %rd2459, %rd2500;
	not.b64 	%rd2502, %rd2457;
	and.b64  	%rd2503, %rd2473, %rd2502;
	xor.b64  	%rd2504, %rd2472, %rd2503;
	not.b64 	%rd2505, %rd2453;
	and.b64  	%rd2506, %rd2467, %rd2505;
	xor.b64  	%rd2507, %rd2451, %rd2506;
	not.b64 	%rd2508, %rd2467;
	and.b64  	%rd2509, %rd2466, %rd2508;
	xor.b64  	%rd2510, %rd2453, %rd2509;
	not.b64 	%rd2511, %rd2466;
	and.b64  	%rd2512, %rd2470, %rd2511;
	xor.b64  	%rd2513, %rd2467, %rd2512;
	not.b64 	%rd2514, %rd2470;
	and.b64  	%rd2515, %rd2451, %rd2514;
	xor.b64  	%rd2516, %rd2466, %rd2515;
	not.b64 	%rd2517, %rd2451;
	and.b64  	%rd2518, %rd2453, %rd2517;
	xor.b64  	%rd2519, %rd2470, %rd2518;
	not.b64 	%rd2520, %rd2458;
	and.b64  	%rd2521, %rd2454, %rd2520;
	xor.b64  	%rd2522, %rd2463, %rd2521;
	not.b64 	%rd2523, %rd2454;
	and.b64  	%rd2524, %rd2455, %rd2523;
	xor.b64  	%rd2525, %rd2458, %rd2524;
	not.b64 	%rd2526, %rd2455;
	and.b64  	%rd2527, %rd2465, %rd2526;
	xor.b64  	%rd2528, %rd2454, %rd2527;
	not.b64 	%rd2529, %rd2465;
	and.b64  	%rd2530, %rd2463, %rd2529;
	xor.b64  	%rd2531, %rd2455, %rd2530;
	not.b64 	%rd2532, %rd2463;
	and.b64  	%rd2533, %rd2458, %rd2532;
	xor.b64  	%rd2534, %rd2465, %rd2533;
	not.b64 	%rd2535, %rd2460;
	and.b64  	%rd2536, %rd2471, %rd2535;
	xor.b64  	%rd2537, %rd2469, %rd2536;
	not.b64 	%rd2538, %rd2471;
	and.b64  	%rd2539, %rd2464, %rd2538;
	xor.b64  	%rd2540, %rd2460, %rd2539;
	not.b64 	%rd2541, %rd2464;
	and.b64  	%rd2542, %rd2461, %rd2541;
	xor.b64  	%rd2543, %rd2471, %rd2542;
	not.b64 	%rd2544, %rd2461;
	and.b64  	%rd2545, %rd2469, %rd2544;
	xor.b64  	%rd2546, %rd2464, %rd2545;
	not.b64 	%rd2547, %rd2469;
	and.b64  	%rd2548, %rd2460, %rd2547;
	xor.b64  	%rd2549, %rd2461, %rd2548;
	xor.b64  	%rd2550, %rd2477, -9223372036854743037;
	xor.b64  	%rd2551, %rd2492, %rd2550;
	xor.b64  	%rd2552, %rd2551, %rd2507;
	xor.b64  	%rd2553, %rd2552, %rd2522;
	xor.b64  	%rd2554, %rd2553, %rd2537;
	xor.b64  	%rd2555, %rd2495, %rd2480;
	xor.b64  	%rd2556, %rd2555, %rd2510;
	xor.b64  	%rd2557, %rd2556, %rd2525;
	xor.b64  	%rd2558, %rd2557, %rd2540;
	xor.b64  	%rd2559, %rd2498, %rd2483;
	xor.b64  	%rd2560, %rd2559, %rd2513;
	xor.b64  	%rd2561, %rd2560, %rd2528;
	xor.b64  	%rd2562, %rd2561, %rd2543;
	xor.b64  	%rd2563, %rd2501, %rd2486;
	xor.b64  	%rd2564, %rd2563, %rd2516;
	xor.b64  	%rd2565, %rd2564, %rd2531;
	xor.b64  	%rd2566, %rd2565, %rd2546;
	xor.b64  	%rd2567, %rd2504, %rd2489;
	xor.b64  	%rd2568, %rd2567, %rd2519;
	xor.b64  	%rd2569, %rd2568, %rd2534;
	xor.b64  	%rd2570, %rd2569, %rd2549;
	mov.b64 	{%r1919, %r1920}, %rd2558;
	shf.l.wrap.b32 	%r1921, %r1919, %r1920, 1;
	shf.l.wrap.b32 	%r1922, %r1920, %r1919, 1;
	mov.b64 	%rd2571, {%r1922, %r1921};
	xor.b64  	%rd2572, %rd2571, %rd2570;
	xor.b64  	%rd2573, %rd2572, %rd2550;
	xor.b64  	%rd2574, %rd2572, %rd2492;
	xor.b64  	%rd2575, %rd2572, %rd2507;
	xor.b64  	%rd2576, %rd2572, %rd2522;
	xor.b64  	%rd2577, %rd2572, %rd2537;
	mov.b64 	{%r1923, %r1924}, %rd2562;
	shf.l.wrap.b32 	%r1925, %r1923, %r1924, 1;
	shf.l.wrap.b32 	%r1926, %r1924, %r1923, 1;
	mov.b64 	%rd2578, {%r1926, %r1925};
	xor.b64  	%rd2579, %rd2578, %rd2554;
	xor.b64  	%rd2580, %rd2579, %rd2480;
	xor.b64  	%rd2581, %rd2579, %rd2495;
	xor.b64  	%rd2582, %rd2579, %rd2510;
	xor.b64  	%rd2583, %rd2579, %rd2525;
	xor.b64  	%rd2584, %rd2579, %rd2540;
	mov.b64 	{%r1927, %r1928}, %rd2566;
	shf.l.wrap.b32 	%r1929, %r1927, %r1928, 1;
	shf.l.wrap.b32 	%r1930, %r1928, %r1927, 1;
	mov.b64 	%rd2585, {%r1930, %r1929};
	xor.b64  	%rd2586, %rd2585, %rd2558;
	xor.b64  	%rd2587, %rd2586, %rd2483;
	xor.b64  	%rd2588, %rd2586, %rd2498;
	xor.b64  	%rd2589, %rd2586, %rd2513;
	xor.b64  	%rd2590, %rd2586, %rd2528;
	xor.b64  	%rd2591, %rd2586, %rd2543;
	mov.b64 	{%r1931, %r1932}, %rd2570;
	shf.l.wrap.b32 	%r1933, %r1931, %r1932, 1;
	shf.l.wrap.b32 	%r1934, %r1932, %r1931, 1;
	mov.b64 	%rd2592, {%r1934, %r1933};
	xor.b64  	%rd2593, %rd2592, %rd2562;
	xor.b64  	%rd2594, %rd2593, %rd2486;
	xor.b64  	%rd2595, %rd2593, %rd2501;
	xor.b64  	%rd2596, %rd2593, %rd2516;
	xor.b64  	%rd2597, %rd2593, %rd2531;
	xor.b64  	%rd2598, %rd2593, %rd2546;
	mov.b64 	{%r1935, %r1936}, %rd2554;
	shf.l.wrap.b32 	%r1937, %r1935, %r1936, 1;
	shf.l.wrap.b32 	%r1938, %r1936, %r1935, 1;
	mov.b64 	%rd2599, {%r1938, %r1937};
	xor.b64  	%rd2600, %rd2599, %rd2566;
	xor.b64  	%rd2601, %rd2600, %rd2489;
	xor.b64  	%rd2602, %rd2600, %rd2504;
	xor.b64  	%rd2603, %rd2600, %rd2519;
	xor.b64  	%rd2604, %rd2600, %rd2534;
	xor.b64  	%rd2605, %rd2600, %rd2549;
	mov.b64 	{%r1939, %r1940}, %rd2580;
	shf.l.wrap.b32 	%r1941, %r1939, %r1940, 1;
	shf.l.wrap.b32 	%r1942, %r1940, %r1939, 1;
	mov.b64 	%rd2606, {%r1942, %r1941};
	mov.b64 	{%r1943, %r1944}, %rd2575;
	shf.l.wrap.b32 	%r1945, %r1943, %r1944, 3;
	shf.l.wrap.b32 	%r1946, %r1944, %r1943, 3;
	mov.b64 	%rd2607, {%r1946, %r1945};
	mov.b64 	{%r1947, %r1948}, %rd2588;
	shf.l.wrap.b32 	%r1949, %r1947, %r1948, 6;
	shf.l.wrap.b32 	%r1950, %r1948, %r1947, 6;
	mov.b64 	%rd2608, {%r1950, %r1949};
	mov.b64 	{%r1951, %r1952}, %rd2582;
	shf.l.wrap.b32 	%r1953, %r1951, %r1952, 10;
	shf.l.wrap.b32 	%r1954, %r1952, %r1951, 10;
	mov.b64 	%rd2609, {%r1954, %r1953};
	mov.b64 	{%r1955, %r1956}, %rd2590;
	shf.l.wrap.b32 	%r1957, %r1955, %r1956, 15;
	shf.l.wrap.b32 	%r1958, %r1956, %r1955, 15;
	mov.b64 	%rd2610, {%r1958, %r1957};
	mov.b64 	{%r1959, %r1960}, %rd2597;
	shf.l.wrap.b32 	%r1961, %r1959, %r1960, 21;
	shf.l.wrap.b32 	%r1962, %r1960, %r1959, 21;
	mov.b64 	%rd2611, {%r1962, %r1961};
	mov.b64 	{%r1963, %r1964}, %rd2594;
	shf.l.wrap.b32 	%r1965, %r1963, %r1964, 28;
	shf.l.wrap.b32 	%r1966, %r1964, %r1963, 28;
	mov.b64 	%rd2612, {%r1966, %r1965};
	mov.b64 	{%r1967, %r1968}, %rd2574;
	shf.l.wrap.b32 	%r1969, %r1968, %r1967, 4;
	shf.l.wrap.b32 	%r1970, %r1967, %r1968, 4;
	mov.b64 	%rd2613, {%r1970, %r1969};
	mov.b64 	{%r1971, %r1972}, %rd2583;
	shf.l.wrap.b32 	%r1973, %r1972, %r1971, 13;
	shf.l.wrap.b32 	%r1974, %r1971, %r1972, 13;
	mov.b64 	%rd2614, {%r1974, %r1973};
	mov.b64 	{%r1975, %r1976}, %rd2595;
	shf.l.wrap.b32 	%r1977, %r1976, %r1975, 23;
	shf.l.wrap.b32 	%r1978, %r1975, %r1976, 23;
	mov.b64 	%rd2615, {%r1978, %r1977};
	mov.b64 	{%r1979, %r1980}, %rd2584;
	shf.l.wrap.b32 	%r1981, %r1979, %r1980, 2;
	shf.l.wrap.b32 	%r1982, %r1980, %r1979, 2;
	mov.b64 	%rd2616, {%r1982, %r1981};
	mov.b64 	{%r1983, %r1984}, %rd2605;
	shf.l.wrap.b32 	%r1985, %r1983, %r1984, 14;
	shf.l.wrap.b32 	%r1986, %r1984, %r1983, 14;
	mov.b64 	%rd2617, {%r1986, %r1985};
	mov.b64 	{%r1987, %r1988}, %rd2601;
	shf.l.wrap.b32 	%r1989, %r1987, %r1988, 27;
	shf.l.wrap.b32 	%r1990, %r1988, %r1987, 27;
	mov.b64 	%rd2618, {%r1990, %r1989};
	mov.b64 	{%r1991, %r1992}, %rd2576;
	shf.l.wrap.b32 	%r1993, %r1992, %r1991, 9;
	shf.l.wrap.b32 	%r1994, %r1991, %r1992, 9;
	mov.b64 	%rd2619, {%r1994, %r1993};
	mov.b64 	{%r1995, %r1996}, %rd2598;
	shf.l.wrap.b32 	%r1997, %r1996, %r1995, 24;
	shf.l.wrap.b32 	%r1998, %r1995, %r1996, 24;
	mov.b64 	%rd2620, {%r1998, %r1997};
	mov.b64 	{%r1999, %r2000}, %rd2604;
	shf.l.wrap.b32 	%r2001, %r1999, %r2000, 8;
	shf.l.wrap.b32 	%r2002, %r2000, %r1999, 8;
	mov.b64 	%rd2621, {%r2002, %r2001};
	mov.b64 	{%r2003, %r2004}, %rd2596;
	shf.l.wrap.b32 	%r2005, %r2003, %r2004, 25;
	shf.l.wrap.b32 	%r2006, %r2004, %r2003, 25;
	mov.b64 	%rd2622, {%r2006, %r2005};
	mov.b64 	{%r2007, %r2008}, %rd2589;
	shf.l.wrap.b32 	%r2009, %r2008, %r2007, 11;
	shf.l.wrap.b32 	%r2010, %r2007, %r2008, 11;
	mov.b64 	%rd2623, {%r2010, %r2009};
	mov.b64 	{%r2011, %r2012}, %rd2587;
	shf.l.wrap.b32 	%r2013, %r2012, %r2011, 30;
	shf.l.wrap.b32 	%r2014, %r2011, %r2012, 30;
	mov.b64 	%rd2624, {%r2014, %r2013};
	mov.b64 	{%r2015, %r2016}, %rd2577;
	shf.l.wrap.b32 	%r2017, %r2015, %r2016, 18;
	shf.l.wrap.b32 	%r2018, %r2016, %r2015, 18;
	mov.b64 	%rd2625, {%r2018, %r2017};
	mov.b64 	{%r2019, %r2020}, %rd2603;
	shf.l.wrap.b32 	%r2021, %r2020, %r2019, 7;
	shf.l.wrap.b32 	%r2022, %r2019, %r2020, 7;
	mov.b64 	%rd2626, {%r2022, %r2021};
	mov.b64 	{%r2023, %r2024}, %rd2591;
	shf.l.wrap.b32 	%r2025, %r2024, %r2023, 29;
	shf.l.wrap.b32 	%r2026, %r2023, %r2024, 29;
	mov.b64 	%rd2627, {%r2026, %r2025};
	mov.b64 	{%r2027, %r2028}, %rd2602;
	shf.l.wrap.b32 	%r2029, %r2027, %r2028, 20;
	shf.l.wrap.b32 	%r2030, %r2028, %r2027, 20;
	mov.b64 	%rd2628, {%r2030, %r2029};
	mov.b64 	{%r2031, %r2032}, %rd2581;
	shf.l.wrap.b32 	%r2033, %r2032, %r2031, 12;
	shf.l.wrap.b32 	%r2034, %r2031, %r2032, 12;
	mov.b64 	%rd2629, {%r2034, %r2033};
	not.b64 	%rd2630, %rd2629;
	and.b64  	%rd2631, %rd2623, %rd2630;
	xor.b64  	%rd2632, %rd2573, %rd2631;
	not.b64 	%rd2633, %rd2623;
	and.b64  	%rd2634, %rd2611, %rd2633;
	xor.b64  	%rd2635, %rd2629, %rd2634;
	not.b64 	%rd2636, %rd2611;
	and.b64  	%rd2637, %rd2617, %rd2636;
	xor.b64  	%rd2638, %rd2623, %rd2637;
	not.b64 	%rd2639, %rd2617;
	and.b64  	%rd2640, %rd2573, %rd2639;
	xor.b64  	%rd2641, %rd2611, %rd2640;
	not.b64 	%rd2642, %rd2573;
	and.b64  	%rd2643, %rd2629, %rd2642;
	xor.b64  	%rd2644, %rd2617, %rd2643;
	not.b64 	%rd2645, %rd2628;
	and.b64  	%rd2646, %rd2607, %rd2645;
	xor.b64  	%rd2647, %rd2612, %rd2646;
	not.b64 	%rd2648, %rd2607;
	and.b64  	%rd2649, %rd2614, %rd2648;
	xor.b64  	%rd2650, %rd2628, %rd2649;
	not.b64 	%rd2651, %rd2614;
	and.b64  	%rd2652, %rd2627, %rd2651;
	xor.b64  	%rd2653, %rd2607, %rd2652;
	not.b64 	%rd2654, %rd2627;
	and.b64  	%rd2655, %rd2612, %rd2654;
	xor.b64  	%rd2656, %rd2614, %rd2655;
	not.b64 	%rd2657, %rd2612;
	and.b64  	%rd2658, %rd2628, %rd2657;
	xor.b64  	%rd2659, %rd2627, %rd2658;
	not.b64 	%rd2660, %rd2608;
	and.b64  	%rd2661, %rd2622, %rd2660;
	xor.b64  	%rd2662, %rd2606, %rd2661;
	not.b64 	%rd2663, %rd2622;
	and.b64  	%rd2664, %rd2621, %rd2663;
	xor.b64  	%rd2665, %rd2608, %rd2664;
	not.b64 	%rd2666, %rd2621;
	and.b64  	%rd2667, %rd2625, %rd2666;
	xor.b64  	%rd2668, %rd2622, %rd2667;
	not.b64 	%rd2669, %rd2625;
	and.b64  	%rd2670, %rd2606, %rd2669;
	xor.b64  	%rd2671, %rd2621, %rd2670;
	not.b64 	%rd2672, %rd2606;
	and.b64  	%rd2673, %rd2608, %rd2672;
	xor.b64  	%rd2674, %rd2625, %rd2673;
	not.b64 	%rd2675, %rd2613;
	and.b64  	%rd2676, %rd2609, %rd2675;
	xor.b64  	%rd2677, %rd2618, %rd2676;
	not.b64 	%rd2678, %rd2609;
	and.b64  	%rd2679, %rd2610, %rd2678;
	xor.b64  	%rd2680, %rd2613, %rd2679;
	not.b64 	%rd2681, %rd2610;
	and.b64  	%rd2682, %rd2620, %rd2681;
	xor.b64  	%rd2683, %rd2609, %rd2682;
	not.b64 	%rd2684, %rd2620;
	and.b64  	%rd2685, %rd2618, %rd2684;
	xor.b64  	%rd2686, %rd2610, %rd2685;
	not.b64 	%rd2687, %rd2618;
	and.b64  	%rd2688, %rd2613, %rd2687;
	xor.b64  	%rd2689, %rd2620, %rd2688;
	not.b64 	%rd2690, %rd2615;
	and.b64  	%rd2691, %rd2626, %rd2690;
	xor.b64  	%rd2692, %rd2624, %rd2691;
	not.b64 	%rd2693, %rd2626;
	and.b64  	%rd2694, %rd2619, %rd2693;
	xor.b64  	%rd2695, %rd2615, %rd2694;
	not.b64 	%rd2696, %rd2619;
	and.b64  	%rd2697, %rd2616, %rd2696;
	xor.b64  	%rd2698, %rd2626, %rd2697;
	not.b64 	%rd2699, %rd2616;
	and.b64  	%rd2700, %rd2624, %rd2699;
	xor.b64  	%rd2701, %rd2619, %rd2700;
	not.b64 	%rd2702, %rd2624;
	and.b64  	%rd2703, %rd2615, %rd2702;
	xor.b64  	%rd2704, %rd2616, %rd2703;
	xor.b64  	%rd2705, %rd2632, -9223372036854743038;
	xor.b64  	%rd2706, %rd2647, %rd2705;
	xor.b64  	%rd2707, %rd2706, %rd2662;
	xor.b64  	%rd2708, %rd2707, %rd2677;
	xor.b64  	%rd2709, %rd2708, %rd2692;
	xor.b64  	%rd2710, %rd2650, %rd2635;
	xor.b64  	%rd2711, %rd2710, %rd2665;
	xor.b64  	%rd2712, %rd2711, %rd2680;
	xor.b64  	%rd2713, %rd2712, %rd2695;
	xor.b64  	%rd2714, %rd2653, %rd2638;
	xor.b64  	%rd2715, %rd2714, %rd2668;
	xor.b64  	%rd2716, %rd2715, %rd2683;
	xor.b64  	%rd2717, %rd2716, %rd2698;
	xor.b64  	%rd2718, %rd2656, %rd2641;
	xor.b64  	%rd2719, %rd2718, %rd2671;
	xor.b64  	%rd2720, %rd2719, %rd2686;
	xor.b64  	%rd2721, %rd2720, %rd2701;
	xor.b64  	%rd2722, %rd2659, %rd2644;
	xor.b64  	%rd2723, %rd2722, %rd2674;
	xor.b64  	%rd2724, %rd2723, %rd2689;
	xor.b64  	%rd2725, %rd2724, %rd2704;
	mov.b64 	{%r2035, %r2036}, %rd2713;
	shf.l.wrap.b32 	%r2037, %r2035, %r2036, 1;
	shf.l.wrap.b32 	%r2038, %r2036, %r2035, 1;
	mov.b64 	%rd2726, {%r2038, %r2037};
	xor.b64  	%rd2727, %rd2726, %rd2725;
	xor.b64  	%rd2728, %rd2727, %rd2705;
	xor.b64  	%rd2729, %rd2727, %rd2647;
	xor.b64  	%rd2730, %rd2727, %rd2662;
	xor.b64  	%rd2731, %rd2727, %rd2677;
	xor.b64  	%rd2732, %rd2727, %rd2692;
	mov.b64 	{%r2039, %r2040}, %rd2717;
	shf.l.wrap.b32 	%r2041, %r2039, %r2040, 1;
	shf.l.wrap.b32 	%r2042, %r2040, %r2039, 1;
	mov.b64 	%rd2733, {%r2042, %r2041};
	xor.b64  	%rd2734, %rd2733, %rd2709;
	xor.b64  	%rd2735, %rd2734, %rd2635;
	xor.b64  	%rd2736, %rd2734, %rd2650;
	xor.b64  	%rd2737, %rd2734, %rd2665;
	xor.b64  	%rd2738, %rd2734, %rd2680;
	xor.b64  	%rd2739, %rd2734, %rd2695;
	mov.b64 	{%r2043, %r2044}, %rd2721;
	shf.l.wrap.b32 	%r2045, %r2043, %r2044, 1;
	shf.l.wrap.b32 	%r2046, %r2044, %r2043, 1;
	mov.b64 	%rd2740, {%r2046, %r2045};
	xor.b64  	%rd2741, %rd2740, %rd2713;
	xor.b64  	%rd2742, %rd2741, %rd2638;
	xor.b64  	%rd2743, %rd2741, %rd2653;
	xor.b64  	%rd2744, %rd2741, %rd2668;
	xor.b64  	%rd2745, %rd2741, %rd2683;
	xor.b64  	%rd2746, %rd2741, %rd2698;
	mov.b64 	{%r2047, %r2048}, %rd2725;
	shf.l.wrap.b32 	%r2049, %r2047, %r2048, 1;
	shf.l.wrap.b32 	%r2050, %r2048, %r2047, 1;
	mov.b64 	%rd2747, {%r2050, %r2049};
	xor.b64  	%rd2748, %rd2747, %rd2717;
	xor.b64  	%rd2749, %rd2748, %rd2641;
	xor.b64  	%rd2750, %rd2748, %rd2656;
	xor.b64  	%rd2751, %rd2748, %rd2671;
	xor.b64  	%rd2752, %rd2748, %rd2686;
	xor.b64  	%rd2753, %rd2748, %rd2701;
	mov.b64 	{%r2051, %r2052}, %rd2709;
	shf.l.wrap.b32 	%r2053, %r2051, %r2052, 1;
	shf.l.wrap.b32 	%r2054, %r2052, %r2051, 1;
	mov.b64 	%rd2754, {%r2054, %r2053};
	xor.b64  	%rd2755, %rd2754, %rd2721;
	xor.b64  	%rd2756, %rd2755, %rd2644;
	xor.b64  	%rd2757, %rd2755, %rd2659;
	xor.b64  	%rd2758, %rd2755, %rd2674;
	xor.b64  	%rd2759, %rd2755, %rd2689;
	xor.b64  	%rd2760, %rd2755, %rd2704;
	mov.b64 	{%r2055, %r2056}, %rd2735;
	shf.l.wrap.b32 	%r2057, %r2055, %r2056, 1;
	shf.l.wrap.b32 	%r2058, %r2056, %r2055, 1;
	mov.b64 	%rd2761, {%r2058, %r2057};
	mov.b64 	{%r2059, %r2060}, %rd2730;
	shf.l.wrap.b32 	%r2061, %r2059, %r2060, 3;
	shf.l.wrap.b32 	%r2062, %r2060, %r2059, 3;
	mov.b64 	%rd2762, {%r2062, %r2061};
	mov.b64 	{%r2063, %r2064}, %rd2743;
	shf.l.wrap.b32 	%r2065, %r2063, %r2064, 6;
	shf.l.wrap.b32 	%r2066, %r2064, %r2063, 6;
	mov.b64 	%rd2763, {%r2066, %r2065};
	mov.b64 	{%r2067, %r2068}, %rd2737;
	shf.l.wrap.b32 	%r2069, %r2067, %r2068, 10;
	shf.l.wrap.b32 	%r2070, %r2068, %r2067, 10;
	mov.b64 	%rd2764, {%r2070, %r2069};
	mov.b64 	{%r2071, %r2072}, %rd2745;
	shf.l.wrap.b32 	%r2073, %r2071, %r2072, 15;
	shf.l.wrap.b32 	%r2074, %r2072, %r2071, 15;
	mov.b64 	%rd2765, {%r2074, %r2073};
	mov.b64 	{%r2075, %r2076}, %rd2752;
	shf.l.wrap.b32 	%r2077, %r2075, %r2076, 21;
	shf.l.wrap.b32 	%r2078, %r2076, %r2075, 21;
	mov.b64 	%rd2766, {%r2078, %r2077};
	mov.b64 	{%r2079, %r2080}, %rd2749;
	shf.l.wrap.b32 	%r2081, %r2079, %r2080, 28;
	shf.l.wrap.b32 	%r2082, %r2080, %r2079, 28;
	mov.b64 	%rd2767, {%r2082, %r2081};
	mov.b64 	{%r2083, %r2084}, %rd2729;
	shf.l.wrap.b32 	%r2085, %r2084, %r2083, 4;
	shf.l.wrap.b32 	%r2086, %r2083, %r2084, 4;
	mov.b64 	%rd2768, {%r2086, %r2085};
	mov.b64 	{%r2087, %r2088}, %rd2738;
	shf.l.wrap.b32 	%r2089, %r2088, %r2087, 13;
	shf.l.wrap.b32 	%r2090, %r2087, %r2088, 13;
	mov.b64 	%rd2769, {%r2090, %r2089};
	mov.b64 	{%r2091, %r2092}, %rd2750;
	shf.l.wrap.b32 	%r2093, %r2092, %r2091, 23;
	shf.l.wrap.b32 	%r2094, %r2091, %r2092, 23;
	mov.b64 	%rd2770, {%r2094, %r2093};
	mov.b64 	{%r2095, %r2096}, %rd2739;
	shf.l.wrap.b32 	%r2097, %r2095, %r2096, 2;
	shf.l.wrap.b32 	%r2098, %r2096, %r2095, 2;
	mov.b64 	%rd2771, {%r2098, %r2097};
	mov.b64 	{%r2099, %r2100}, %rd2760;
	shf.l.wrap.b32 	%r2101, %r2099, %r2100, 14;
	shf.l.wrap.b32 	%r2102, %r2100, %r2099, 14;
	mov.b64 	%rd2772, {%r2102, %r2101};
	mov.b64 	{%r2103, %r2104}, %rd2756;
	shf.l.wrap.b32 	%r2105, %r2103, %r2104, 27;
	shf.l.wrap.b32 	%r2106, %r2104, %r2103, 27;
	mov.b64 	%rd2773, {%r2106, %r2105};
	mov.b64 	{%r2107, %r2108}, %rd2731;
	shf.l.wrap.b32 	%r2109, %r2108, %r2107, 9;
	shf.l.wrap.b32 	%r2110, %r2107, %r2108, 9;
	mov.b64 	%rd2774, {%r2110, %r2109};
	mov.b64 	{%r2111, %r2112}, %rd2753;
	shf.l.wrap.b32 	%r2113, %r2112, %r2111, 24;
	shf.l.wrap.b32 	%r2114, %r2111, %r2112, 24;
	mov.b64 	%rd2775, {%r2114, %r2113};
	mov.b64 	{%r2115, %r2116}, %rd2759;
	shf.l.wrap.b32 	%r2117, %r2115, %r2116, 8;
	shf.l.wrap.b32 	%r2118, %r2116, %r2115, 8;
	mov.b64 	%rd2776, {%r2118, %r2117};
	mov.b64 	{%r2119, %r2120}, %rd2751;
	shf.l.wrap.b32 	%r2121, %r2119, %r2120, 25;
	shf.l.wrap.b32 	%r2122, %r2120, %r2119, 25;
	mov.b64 	%rd2777, {%r2122, %r2121};
	mov.b64 	{%r2123, %r2124}, %rd2744;
	shf.l.wrap.b32 	%r2125, %r2124, %r2123, 11;
	shf.l.wrap.b32 	%r2126, %r2123, %r2124, 11;
	mov.b64 	%rd2778, {%r2126, %r2125};
	mov.b64 	{%r2127, %r2128}, %rd2742;
	shf.l.wrap.b32 	%r2129, %r2128, %r2127, 30;
	shf.l.wrap.b32 	%r2130, %r2127, %r2128, 30;
	mov.b64 	%rd2779, {%r2130, %r2129};
	mov.b64 	{%r2131, %r2132}, %rd2732;
	shf.l.wrap.b32 	%r2133, %r2131, %r2132, 18;
	shf.l.wrap.b32 	%r2134, %r2132, %r2131, 18;
	mov.b64 	%rd2780, {%r2134, %r2133};
	mov.b64 	{%r2135, %r2136}, %rd2758;
	shf.l.wrap.b32 	%r2137, %r2136, %r2135, 7;
	shf.l.wrap.b32 	%r2138, %r2135, %r2136, 7;
	mov.b64 	%rd2781, {%r2138, %r2137};
	mov.b64 	{%r2139, %r2140}, %rd2746;
	shf.l.wrap.b32 	%r2141, %r2140, %r2139, 29;
	shf.l.wrap.b32 	%r2142, %r2139, %r2140, 29;
	mov.b64 	%rd2782, {%r2142, %r2141};
	mov.b64 	{%r2143, %r2144}, %rd2757;
	shf.l.wrap.b32 	%r2145, %r2143, %r2144, 20;
	shf.l.wrap.b32 	%r2146, %r2144, %r2143, 20;
	mov.b64 	%rd2783, {%r2146, %r2145};
	mov.b64 	{%r2147, %r2148}, %rd2736;
	shf.l.wrap.b32 	%r2149, %r2148, %r2147, 12;
	shf.l.wrap.b32 	%r2150, %r2147, %r2148, 12;
	mov.b64 	%rd2784, {%r2150, %r2149};
	not.b64 	%rd2785, %rd2784;
	and.b64  	%rd2786, %rd2778, %rd2785;
	xor.b64  	%rd2787, %rd2728, %rd2786;
	not.b64 	%rd2788, %rd2778;
	and.b64  	%rd2789, %rd2766, %rd2788;
	xor.b64  	%rd2790, %rd2784, %rd2789;
	not.b64 	%rd2791, %rd2766;
	and.b64  	%rd2792, %rd2772, %rd2791;
	xor.b64  	%rd2793, %rd2778, %rd2792;
	not.b64 	%rd2794, %rd2772;
	and.b64  	%rd2795, %rd2728, %rd2794;
	xor.b64  	%rd2796, %rd2766, %rd2795;
	not.b64 	%rd2797, %rd2728;
	and.b64  	%rd2798, %rd2784, %rd2797;
	xor.b64  	%rd2799, %rd2772, %rd2798;
	not.b64 	%rd2800, %rd2783;
	and.b64  	%rd2801, %rd2762, %rd2800;
	xor.b64  	%rd2802, %rd2767, %rd2801;
	not.b64 	%rd2803, %rd2762;
	and.b64  	%rd2804, %rd2769, %rd2803;
	xor.b64  	%rd2805, %rd2783, %rd2804;
	not.b64 	%rd2806, %rd2769;
	and.b64  	%rd2807, %rd2782, %rd2806;
	xor.b64  	%rd2808, %rd2762, %rd2807;
	not.b64 	%rd2809, %rd2782;
	and.b64  	%rd2810, %rd2767, %rd2809;
	xor.b64  	%rd2811, %rd2769, %rd2810;
	not.b64 	%rd2812, %rd2767;
	and.b64  	%rd2813, %rd2783, %rd2812;
	xor.b64  	%rd2814, %rd2782, %rd2813;
	not.b64 	%rd2815, %rd2763;
	and.b64  	%rd2816, %rd2777, %rd2815;
	xor.b64  	%rd2817, %rd2761, %rd2816;
	not.b64 	%rd2818, %rd2777;
	and.b64  	%rd2819, %rd2776, %rd2818;
	xor.b64  	%rd2820, %rd2763, %rd2819;
	not.b64 	%rd2821, %rd2776;
	and.b64  	%rd2822, %rd2780, %rd2821;
	xor.b64  	%rd2823, %rd2777, %rd2822;
	not.b64 	%rd2824, %rd2780;
	and.b64  	%rd2825, %rd2761, %rd2824;
	xor.b64  	%rd2826, %rd2776, %rd2825;
	not.b64 	%rd2827, %rd2761;
	and.b64  	%rd2828, %rd2763, %rd2827;
	xor.b64  	%rd2829, %rd2780, %rd2828;
	not.b64 	%rd2830, %rd2768;
	and.b64  	%rd2831, %rd2764, %rd2830;
	xor.b64  	%rd2832, %rd2773, %rd2831;
	not.b64 	%rd2833, %rd2764;
	and.b64  	%rd2834, %rd2765, %rd2833;
	xor.b64  	%rd2835, %rd2768, %rd2834;
	not.b64 	%rd2836, %rd2765;
	and.b64  	%rd2837, %rd2775, %rd2836;
	xor.b64  	%rd2838, %rd2764, %rd2837;
	not.b64 	%rd2839, %rd2775;
	and.b64  	%rd2840, %rd2773, %rd2839;
	xor.b64  	%rd2841, %rd2765, %rd2840;
	not.b64 	%rd2842, %rd2773;
	and.b64  	%rd2843, %rd2768, %rd2842;
	xor.b64  	%rd2844, %rd2775, %rd2843;
	not.b64 	%rd2845, %rd2770;
	and.b64  	%rd2846, %rd2781, %rd2845;
	xor.b64  	%rd2847, %rd2779, %rd2846;
	not.b64 	%rd2848, %rd2781;
	and.b64  	%rd2849, %rd2774, %rd2848;
	xor.b64  	%rd2850, %rd2770, %rd2849;
	not.b64 	%rd2851, %rd2774;
	and.b64  	%rd2852, %rd2771, %rd2851;
	xor.b64  	%rd2853, %rd2781, %rd2852;
	not.b64 	%rd2854, %rd2771;
	and.b64  	%rd2855, %rd2779, %rd2854;
	xor.b64  	%rd2856, %rd2774, %rd2855;
	not.b64 	%rd2857, %rd2779;
	and.b64  	%rd2858, %rd2770, %rd2857;
	xor.b64  	%rd2859, %rd2771, %rd2858;
	xor.b64  	%rd2860, %rd2787, -9223372036854775680;
	xor.b64  	%rd2861, %rd2802, %rd2860;
	xor.b64  	%rd2862, %rd2861, %rd2817;
	xor.b64  	%rd2863, %rd2862, %rd2832;
	xor.b64  	%rd2864, %rd2863, %rd2847;
	xor.b64  	%rd2865, %rd2805, %rd2790;
	xor.b64  	%rd2866, %rd2865, %rd2820;
	xor.b64  	%rd2867, %rd2866, %rd2835;
	xor.b64  	%rd2868, %rd2867, %rd2850;
	xor.b64  	%rd2869, %rd2808, %rd2793;
	xor.b64  	%rd2870, %rd2869, %rd2823;
	xor.b64  	%rd2871, %rd2870, %rd2838;
	xor.b64  	%rd2872, %rd2871, %rd2853;
	xor.b64  	%rd2873, %rd2811, %rd2796;
	xor.b64  	%rd2874, %rd2873, %rd2826;
	xor.b64  	%rd2875, %rd2874, %rd2841;
	xor.b64  	%rd2876, %rd2875, %rd2856;
	xor.b64  	%rd2877, %rd2814, %rd2799;
	xor.b64  	%rd2878, %rd2877, %rd2829;
	xor.b64  	%rd2879, %rd2878, %rd2844;
	xor.b64  	%rd2880, %rd2879, %rd2859;
	mov.b64 	{%r2151, %r2152}, %rd2868;
	shf.l.wrap.b32 	%r2153, %r2151, %r2152, 1;
	shf.l.wrap.b32 	%r2154, %r2152, %r2151, 1;
	mov.b64 	%rd2881, {%r2154, %r2153};
	xor.b64  	%rd2882, %rd2881, %rd2880;
	xor.b64  	%rd2883, %rd2882, %rd2860;
	xor.b64  	%rd2884, %rd2882, %rd2802;
	xor.b64  	%rd2885, %rd2882, %rd2817;
	xor.b64  	%rd2886, %rd2882, %rd2832;
	xor.b64  	%rd2887, %rd2882, %rd2847;
	mov.b64 	{%r2155, %r2156}, %rd2872;
	shf.l.wrap.b32 	%r2157, %r2155, %r2156, 1;
	shf.l.wrap.b32 	%r2158, %r2156, %r2155, 1;
	mov.b64 	%rd2888, {%r2158, %r2157};
	xor.b64  	%rd2889, %rd2888, %rd2864;
	xor.b64  	%rd2890, %rd2889, %rd2790;
	xor.b64  	%rd2891, %rd2889, %rd2805;
	xor.b64  	%rd2892, %rd2889, %rd2820;
	xor.b64  	%rd2893, %rd2889, %rd2835;
	xor.b64  	%rd2894, %rd2889, %rd2850;
	mov.b64 	{%r2159, %r2160}, %rd2876;
	shf.l.wrap.b32 	%r2161, %r2159, %r2160, 1;
	shf.l.wrap.b32 	%r2162, %r2160, %r2159, 1;
	mov.b64 	%rd2895, {%r2162, %r2161};
	xor.b64  	%rd2896, %rd2895, %rd2868;
	xor.b64  	%rd2897, %rd2896, %rd2793;
	xor.b64  	%rd2898, %rd2896, %rd2808;
	xor.b64  	%rd2899, %rd2896, %rd2823;
	xor.b64  	%rd2900, %rd2896, %rd2838;
	xor.b64  	%rd2901, %rd2896, %rd2853;
	mov.b64 	{%r2163, %r2164}, %rd2880;
	shf.l.wrap.b32 	%r2165, %r2163, %r2164, 1;
	shf.l.wrap.b32 	%r2166, %r2164, %r2163, 1;
	mov.b64 	%rd2902, {%r2166, %r2165};
	xor.b64  	%rd2903, %rd2902, %rd2872;
	xor.b64  	%rd2904, %rd2903, %rd2796;
	xor.b64  	%rd2905, %rd2903, %rd2811;
	xor.b64  	%rd2906, %rd2903, %rd2826;
	xor.b64  	%rd2907, %rd2903, %rd2841;
	xor.b64  	%rd2908, %rd2903, %rd2856;
	mov.b64 	{%r2167, %r2168}, %rd2864;
	shf.l.wrap.b32 	%r2169, %r2167, %r2168, 1;
	shf.l.wrap.b32 	%r2170, %r2168, %r2167, 1;
	mov.b64 	%rd2909, {%r2170, %r2169};
	xor.b64  	%rd2910, %rd2909, %rd2876;
	xor.b64  	%rd2911, %rd2910, %rd2799;
	xor.b64  	%rd2912, %rd2910, %rd2814;
	xor.b64  	%rd2913, %rd2910, %rd2829;
	xor.b64  	%rd2914, %rd2910, %rd2844;
	xor.b64  	%rd2915, %rd2910, %rd2859;
	mov.b64 	{%r2171, %r2172}, %rd2890;
	shf.l.wrap.b32 	%r2173, %r2171, %r2172, 1;
	shf.l.wrap.b32 	%r2174, %r2172, %r2171, 1;
	mov.b64 	%rd2916, {%r2174, %r2173};
	mov.b64 	{%r2175, %r2176}, %rd2885;
	shf.l.wrap.b32 	%r2177, %r2175, %r2176, 3;
	shf.l.wrap.b32 	%r2178, %r2176, %r2175, 3;
	mov.b64 	%rd2917, {%r2178, %r2177};
	mov.b64 	{%r2179, %r2180}, %rd2898;
	shf.l.wrap.b32 	%r2181, %r2179, %r2180, 6;
	shf.l.wrap.b32 	%r2182, %r2180, %r2179, 6;
	mov.b64 	%rd2918, {%r2182, %r2181};
	mov.b64 	{%r2183, %r2184}, %rd2892;
	shf.l.wrap.b32 	%r2185, %r2183, %r2184, 10;
	shf.l.wrap.b32 	%r2186, %r2184, %r2183, 10;
	mov.b64 	%rd2919, {%r2186, %r2185};
	mov.b64 	{%r2187, %r2188}, %rd2900;
	shf.l.wrap.b32 	%r2189, %r2187, %r2188, 15;
	shf.l.wrap.b32 	%r2190, %r2188, %r2187, 15;
	mov.b64 	%rd2920, {%r2190, %r2189};
	mov.b64 	{%r2191, %r2192}, %rd2907;
	shf.l.wrap.b32 	%r2193, %r2191, %r2192, 21;
	shf.l.wrap.b32 	%r2194, %r2192, %r2191, 21;
	mov.b64 	%rd2921, {%r2194, %r2193};
	mov.b64 	{%r2195, %r2196}, %rd2904;
	shf.l.wrap.b32 	%r2197, %r2195, %r2196, 28;
	shf.l.wrap.b32 	%r2198, %r2196, %r2195, 28;
	mov.b64 	%rd2922, {%r2198, %r2197};
	mov.b64 	{%r2199, %r2200}, %rd2884;
	shf.l.wrap.b32 	%r2201, %r2200, %r2199, 4;
	shf.l.wrap.b32 	%r2202, %r2199, %r2200, 4;
	mov.b64 	%rd2923, {%r2202, %r2201};
	mov.b64 	{%r2203, %r2204}, %rd2893;
	shf.l.wrap.b32 	%r2205, %r2204, %r2203, 13;
	shf.l.wrap.b32 	%r2206, %r2203, %r2204, 13;
	mov.b64 	%rd2924, {%r2206, %r2205};
	mov.b64 	{%r2207, %r2208}, %rd2905;
	shf.l.wrap.b32 	%r2209, %r2208, %r2207, 23;
	shf.l.wrap.b32 	%r2210, %r2207, %r2208, 23;
	mov.b64 	%rd2925, {%r2210, %r2209};
	mov.b64 	{%r2211, %r2212}, %rd2894;
	shf.l.wrap.b32 	%r2213, %r2211, %r2212, 2;
	shf.l.wrap.b32 	%r2214, %r2212, %r2211, 2;
	mov.b64 	%rd2926, {%r2214, %r2213};
	mov.b64 	{%r2215, %r2216}, %rd2915;
	shf.l.wrap.b32 	%r2217, %r2215, %r2216, 14;
	shf.l.wrap.b32 	%r2218, %r2216, %r2215, 14;
	mov.b64 	%rd2927, {%r2218, %r2217};
	mov.b64 	{%r2219, %r2220}, %rd2911;
	shf.l.wrap.b32 	%r2221, %r2219, %r2220, 27;
	shf.l.wrap.b32 	%r2222, %r2220, %r2219, 27;
	mov.b64 	%rd2928, {%r2222, %r2221};
	mov.b64 	{%r2223, %r2224}, %rd2886;
	shf.l.wrap.b32 	%r2225, %r2224, %r2223, 9;
	shf.l.wrap.b32 	%r2226, %r2223, %r2224, 9;
	mov.b64 	%rd2929, {%r2226, %r2225};
	mov.b64 	{%r2227, %r2228}, %rd2908;
	shf.l.wrap.b32 	%r2229, %r2228, %r2227, 24;
	shf.l.wrap.b32 	%r2230, %r2227, %r2228, 24;
	mov.b64 	%rd2930, {%r2230, %r2229};
	mov.b64 	{%r2231, %r2232}, %rd2914;
	shf.l.wrap.b32 	%r2233, %r2231, %r2232, 8;
	shf.l.wrap.b32 	%r2234, %r2232, %r2231, 8;
	mov.b64 	%rd2931, {%r2234, %r2233};
	mov.b64 	{%r2235, %r2236}, %rd2906;
	shf.l.wrap.b32 	%r2237, %r2235, %r2236, 25;
	shf.l.wrap.b32 	%r2238, %r2236, %r2235, 25;
	mov.b64 	%rd2932, {%r2238, %r2237};
	mov.b64 	{%r2239, %r2240}, %rd2899;
	shf.l.wrap.b32 	%r2241, %r2240, %r2239, 11;
	shf.l.wrap.b32 	%r2242, %r2239, %r2240, 11;
	mov.b64 	%rd2933, {%r2242, %r2241};
	mov.b64 	{%r2243, %r2244}, %rd2897;
	shf.l.wrap.b32 	%r2245, %r2244, %r2243, 30;
	shf.l.wrap.b32 	%r2246, %r2243, %r2244, 30;
	mov.b64 	%rd2934, {%r2246, %r2245};
	mov.b64 	{%r2247, %r2248}, %rd2887;
	shf.l.wrap.b32 	%r2249, %r2247, %r2248, 18;
	shf.l.wrap.b32 	%r2250, %r2248, %r2247, 18;
	mov.b64 	%rd2935, {%r2250, %r2249};
	mov.b64 	{%r2251, %r2252}, %rd2913;
	shf.l.wrap.b32 	%r2253, %r2252, %r2251, 7;
	shf.l.wrap.b32 	%r2254, %r2251, %r2252, 7;
	mov.b64 	%rd2936, {%r2254, %r2253};
	mov.b64 	{%r2255, %r2256}, %rd2901;
	shf.l.wrap.b32 	%r2257, %r2256, %r2255, 29;
	shf.l.wrap.b32 	%r2258, %r2255, %r2256, 29;
	mov.b64 	%rd2937, {%r2258, %r2257};
	mov.b64 	{%r2259, %r2260}, %rd2912;
	shf.l.wrap.b32 	%r2261, %r2259, %r2260, 20;
	shf.l.wrap.b32 	%r2262, %r2260, %r2259, 20;
	mov.b64 	%rd2938, {%r2262, %r2261};
	mov.b64 	{%r2263, %r2264}, %rd2891;
	shf.l.wrap.b32 	%r2265, %r2264, %r2263, 12;
	shf.l.wrap.b32 	%r2266, %r2263, %r2264, 12;
	mov.b64 	%rd2939, {%r2266, %r2265};
	not.b64 	%rd2940, %rd2939;
	and.b64  	%rd2941, %rd2933, %rd2940;
	xor.b64  	%rd2942, %rd2883, %rd2941;
	not.b64 	%rd2943, %rd2933;
	and.b64  	%rd2944, %rd2921, %rd2943;
	xor.b64  	%rd2945, %rd2939, %rd2944;
	not.b64 	%rd2946, %rd2921;
	and.b64  	%rd2947, %rd2927, %rd2946;
	xor.b64  	%rd2948, %rd2933, %rd2947;
	not.b64 	%rd2949, %rd2927;
	and.b64  	%rd2950, %rd2883, %rd2949;
	xor.b64  	%rd2951, %rd2921, %rd2950;
	not.b64 	%rd2952, %rd2883;
	and.b64  	%rd2953, %rd2939, %rd2952;
	xor.b64  	%rd2954, %rd2927, %rd2953;
	not.b64 	%rd2955, %rd2938;
	and.b64  	%rd2956, %rd2917, %rd2955;
	xor.b64  	%rd2957, %rd2922, %rd2956;
	not.b64 	%rd2958, %rd2917;
	and.b64  	%rd2959, %rd2924, %rd2958;
	xor.b64  	%rd2960, %rd2938, %rd2959;
	not.b64 	%rd2961, %rd2924;
	and.b64  	%rd2962, %rd2937, %rd2961;
	xor.b64  	%rd2963, %rd2917, %rd2962;
	not.b64 	%rd2964, %rd2937;
	and.b64  	%rd2965, %rd2922, %rd2964;
	xor.b64  	%rd2966, %rd2924, %rd2965;
	not.b64 	%rd2967, %rd2922;
	and.b64  	%rd2968, %rd2938, %rd2967;
	xor.b64  	%rd2969, %rd2937, %rd2968;
	not.b64 	%rd2970, %rd2918;
	and.b64  	%rd2971, %rd2932, %rd2970;
	xor.b64  	%rd2972, %rd2916, %rd2971;
	not.b64 	%rd2973, %rd2932;
	and.b64  	%rd2974, %rd2931, %rd2973;
	xor.b64  	%rd2975, %rd2918, %rd2974;
	not.b64 	%rd2976, %rd2931;
	and.b64  	%rd2977, %rd2935, %rd2976;
	xor.b64  	%rd2978, %rd2932, %rd2977;
	not.b64 	%rd2979, %rd2935;
	and.b64  	%rd2980, %rd2916, %rd2979;
	xor.b64  	%rd2981, %rd2931, %rd2980;
	not.b64 	%rd2982, %rd2916;
	and.b64  	%rd2983, %rd2918, %rd2982;
	xor.b64  	%rd2984, %rd2935, %rd2983;
	not.b64 	%rd2985, %rd2923;
	and.b64  	%rd2986, %rd2919, %rd2985;
	xor.b64  	%rd2987, %rd2928, %rd2986;
	not.b64 	%rd2988, %rd2919;
	and.b64  	%rd2989, %rd2920, %rd2988;
	xor.b64  	%rd2990, %rd2923, %rd2989;
	not.b64 	%rd2991, %rd2920;
	and.b64  	%rd2992, %rd2930, %rd2991;
	xor.b64  	%rd2993, %rd2919, %rd2992;
	not.b64 	%rd2994, %rd2930;
	and.b64  	%rd2995, %rd2928, %rd2994;
	xor.b64  	%rd2996, %rd2920, %rd2995;
	not.b64 	%rd2997, %rd2928;
	and.b64  	%rd2998, %rd2923, %rd2997;
	xor.b64  	%rd2999, %rd2930, %rd2998;
	not.b64 	%rd3000, %rd2925;
	and.b64  	%rd3001, %rd2936, %rd3000;
	xor.b64  	%rd3002, %rd2934, %rd3001;
	not.b64 	%rd3003, %rd2936;
	and.b64  	%rd3004, %rd2929, %rd3003;
	xor.b64  	%rd3005, %rd2925, %rd3004;
	not.b64 	%rd3006, %rd2929;
	and.b64  	%rd3007, %rd2926, %rd3006;
	xor.b64  	%rd3008, %rd2936, %rd3007;
	not.b64 	%rd3009, %rd2926;
	and.b64  	%rd3010, %rd2934, %rd3009;
	xor.b64  	%rd3011, %rd2929, %rd3010;
	not.b64 	%rd3012, %rd2934;
	and.b64  	%rd3013, %rd2925, %rd3012;
	xor.b64  	%rd3014, %rd2926, %rd3013;
	xor.b64  	%rd3015, %rd2942, 32778;
	xor.b64  	%rd3016, %rd2957, %rd3015;
	xor.b64  	%rd3017, %rd3016, %rd2972;
	xor.b64  	%rd3018, %rd3017, %rd2987;
	xor.b64  	%rd3019, %rd3018, %rd3002;
	xor.b64  	%rd3020, %rd2960, %rd2945;
	xor.b64  	%rd3021, %rd3020, %rd2975;
	xor.b64  	%rd3022, %rd3021, %rd2990;
	xor.b64  	%rd3023, %rd3022, %rd3005;
	xor.b64  	%rd3024, %rd2963, %rd2948;
	xor.b64  	%rd3025, %rd3024, %rd2978;
	xor.b64  	%rd3026, %rd3025, %rd2993;
	xor.b64  	%rd3027, %rd3026, %rd3008;
	xor.b64  	%rd3028, %rd2966, %rd2951;
	xor.b64  	%rd3029, %rd3028, %rd2981;
	xor.b64  	%rd3030, %rd3029, %rd2996;
	xor.b64  	%rd3031, %rd3030, %rd3011;
	xor.b64  	%rd3032, %rd2969, %rd2954;
	xor.b64  	%rd3033, %rd3032, %rd2984;
	xor.b64  	%rd3034, %rd3033, %rd2999;
	xor.b64  	%rd3035, %rd3034, %rd3014;
	mov.b64 	{%r2267, %r2268}, %rd3023;
	shf.l.wrap.b32 	%r2269, %r2267, %r2268, 1;
	shf.l.wrap.b32 	%r2270, %r2268, %r2267, 1;
	mov.b64 	%rd3036, {%r2270, %r2269};
	xor.b64  	%rd3037, %rd3036, %rd3035;
	xor.b64  	%rd3038, %rd3037, %rd3015;
	xor.b64  	%rd3039, %rd3037, %rd2957;
	xor.b64  	%rd3040, %rd3037, %rd2972;
	xor.b64  	%rd3041, %rd3037, %rd2987;
	xor.b64  	%rd3042, %rd3037, %rd3002;
	mov.b64 	{%r2271, %r2272}, %rd3027;
	shf.l.wrap.b32 	%r2273, %r2271, %r2272, 1;
	shf.l.wrap.b32 	%r2274, %r2272, %r2271, 1;
	mov.b64 	%rd3043, {%r2274, %r2273};
	xor.b64  	%rd3044, %rd3043, %rd3019;
	xor.b64  	%rd3045, %rd3044, %rd2945;
	xor.b64  	%rd3046, %rd3044, %rd2960;
	xor.b64  	%rd3047, %rd3044, %rd2975;
	xor.b64  	%rd3048, %rd3044, %rd2990;
	xor.b64  	%rd3049, %rd3044, %rd3005;
	mov.b64 	{%r2275, %r2276}, %rd3031;
	shf.l.wrap.b32 	%r2277, %r2275, %r2276, 1;
	shf.l.wrap.b32 	%r2278, %r2276, %r2275, 1;
	mov.b64 	%rd3050, {%r2278, %r2277};
	xor.b64  	%rd3051, %rd3050, %rd3023;
	xor.b64  	%rd3052, %rd3051, %rd2948;
	xor.b64  	%rd3053, %rd3051, %rd2963;
	xor.b64  	%rd3054, %rd3051, %rd2978;
	xor.b64  	%rd3055, %rd3051, %rd2993;
	xor.b64  	%rd3056, %rd3051, %rd3008;
	mov.b64 	{%r2279, %r2280}, %rd3035;
	shf.l.wrap.b32 	%r2281, %r2279, %r2280, 1;
	shf.l.wrap.b32 	%r2282, %r2280, %r2279, 1;
	mov.b64 	%rd3057, {%r2282, %r2281};
	xor.b64  	%rd3058, %rd3057, %rd3027;
	xor.b64  	%rd3059, %rd3058, %rd2951;
	xor.b64  	%rd3060, %rd3058, %rd2966;
	xor.b64  	%rd3061, %rd3058, %rd2981;
	xor.b64  	%rd3062, %rd3058, %rd2996;
	xor.b64  	%rd3063, %rd3058, %rd3011;
	mov.b64 	{%r2283, %r2284}, %rd3019;
	shf.l.wrap.b32 	%r2285, %r2283, %r2284, 1;
	shf.l.wrap.b32 	%r2286, %r2284, %r2283, 1;
	mov.b64 	%rd3064, {%r2286, %r2285};
	xor.b64  	%rd3065, %rd3064, %rd3031;
	xor.b64  	%rd3066, %rd3065, %rd2954;
	xor.b64  	%rd3067, %rd3065, %rd2969;
	xor.b64  	%rd3068, %rd3065, %rd2984;
	xor.b64  	%rd3069, %rd3065, %rd2999;
	xor.b64  	%rd3070, %rd3065, %rd3014;
	mov.b64 	{%r2287, %r2288}, %rd3045;
	shf.l.wrap.b32 	%r2289, %r2287, %r2288, 1;
	shf.l.wrap.b32 	%r2290, %r2288, %r2287, 1;
	mov.b64 	%rd3071, {%r2290, %r2289};
	mov.b64 	{%r2291, %r2292}, %rd3040;
	shf.l.wrap.b32 	%r2293, %r2291, %r2292, 3;
	shf.l.wrap.b32 	%r2294, %r2292, %r2291, 3;
	mov.b64 	%rd3072, {%r2294, %r2293};
	mov.b64 	{%r2295, %r2296}, %rd3053;
	shf.l.wrap.b32 	%r2297, %r2295, %r2296, 6;
	shf.l.wrap.b32 	%r2298, %r2296, %r2295, 6;
	mov.b64 	%rd3073, {%r2298, %r2297};
	mov.b64 	{%r2299, %r2300}, %rd3047;
	shf.l.wrap.b32 	%r2301, %r2299, %r2300, 10;
	shf.l.wrap.b32 	%r2302, %r2300, %r2299, 10;
	mov.b64 	%rd3074, {%r2302, %r2301};
	mov.b64 	{%r2303, %r2304}, %rd3055;
	shf.l.wrap.b32 	%r2305, %r2303, %r2304, 15;
	shf.l.wrap.b32 	%r2306, %r2304, %r2303, 15;
	mov.b64 	%rd3075, {%r2306, %r2305};
	mov.b64 	{%r2307, %r2308}, %rd3062;
	shf.l.wrap.b32 	%r2309, %r2307, %r2308, 21;
	shf.l.wrap.b32 	%r2310, %r2308, %r2307, 21;
	mov.b64 	%rd3076, {%r2310, %r2309};
	mov.b64 	{%r2311, %r2312}, %rd3059;
	shf.l.wrap.b32 	%r2313, %r2311, %r2312, 28;
	shf.l.wrap.b32 	%r2314, %r2312, %r2311, 28;
	mov.b64 	%rd3077, {%r2314, %r2313};
	mov.b64 	{%r2315, %r2316}, %rd3039;
	shf.l.wrap.b32 	%r2317, %r2316, %r2315, 4;
	shf.l.wrap.b32 	%r2318, %r2315, %r2316, 4;
	mov.b64 	%rd3078, {%r2318, %r2317};
	mov.b64 	{%r2319, %r2320}, %rd3048;
	shf.l.wrap.b32 	%r2321, %r2320, %r2319, 13;
	shf.l.wrap.b32 	%r2322, %r2319, %r2320, 13;
	mov.b64 	%rd3079, {%r2322, %r2321};
	mov.b64 	{%r2323, %r2324}, %rd3060;
	shf.l.wrap.b32 	%r2325, %r2324, %r2323, 23;
	shf.l.wrap.b32 	%r2326, %r2323, %r2324, 23;
	mov.b64 	%rd3080, {%r2326, %r2325};
	mov.b64 	{%r2327, %r2328}, %rd3049;
	shf.l.wrap.b32 	%r2329, %r2327, %r2328, 2;
	shf.l.wrap.b32 	%r2330, %r2328, %r2327, 2;
	mov.b64 	%rd3081, {%r2330, %r2329};
	mov.b64 	{%r2331, %r2332}, %rd3070;
	shf.l.wrap.b32 	%r2333, %r2331, %r2332, 14;
	shf.l.wrap.b32 	%r2334, %r2332, %r2331, 14;
	mov.b64 	%rd3082, {%r2334, %r2333};
	mov.b64 	{%r2335, %r2336}, %rd3066;
	shf.l.wrap.b32 	%r2337, %r2335, %r2336, 27;
	shf.l.wrap.b32 	%r2338, %r2336, %r2335, 27;
	mov.b64 	%rd3083, {%r2338, %r2337};
	mov.b64 	{%r2339, %r2340}, %rd3041;
	shf.l.wrap.b32 	%r2341, %r2340, %r2339, 9;
	shf.l.wrap.b32 	%r2342, %r2339, %r2340, 9;
	mov.b64 	%rd3084, {%r2342, %r2341};
	mov.b64 	{%r2343, %r2344}, %rd3063;
	shf.l.wrap.b32 	%r2345, %r2344, %r2343, 24;
	shf.l.wrap.b32 	%r2346, %r2343, %r2344, 24;
	mov.b64 	%rd3085, {%r2346, %r2345};
	mov.b64 	{%r2347, %r2348}, %rd3069;
	shf.l.wrap.b32 	%r2349, %r2347, %r2348, 8;
	shf.l.wrap.b32 	%r2350, %r2348, %r2347, 8;
	mov.b64 	%rd3086, {%r2350, %r2349};
	mov.b64 	{%r2351, %r2352}, %rd3061;
	shf.l.wrap.b32 	%r2353, %r2351, %r2352, 25;
	shf.l.wrap.b32 	%r2354, %r2352, %r2351, 25;
	mov.b64 	%rd3087, {%r2354, %r2353};
	mov.b64 	{%r2355, %r2356}, %rd3054;
	shf.l.wrap.b32 	%r2357, %r2356, %r2355, 11;
	shf.l.wrap.b32 	%r2358, %r2355, %r2356, 11;
	mov.b64 	%rd3088, {%r2358, %r2357};
	mov.b64 	{%r2359, %r2360}, %rd3052;
	shf.l.wrap.b32 	%r2361, %r2360, %r2359, 30;
	shf.l.wrap.b32 	%r2362, %r2359, %r2360, 30;
	mov.b64 	%rd3089, {%r2362, %r2361};
	mov.b64 	{%r2363, %r2364}, %rd3042;
	shf.l.wrap.b32 	%r2365, %r2363, %r2364, 18;
	shf.l.wrap.b32 	%r2366, %r2364, %r2363, 18;
	mov.b64 	%rd3090, {%r2366, %r2365};
	mov.b64 	{%r2367, %r2368}, %rd3068;
	shf.l.wrap.b32 	%r2369, %r2368, %r2367, 7;
	shf.l.wrap.b32 	%r2370, %r2367, %r2368, 7;
	mov.b64 	%rd3091, {%r2370, %r2369};
	mov.b64 	{%r2371, %r2372}, %rd3056;
	shf.l.wrap.b32 	%r2373, %r2372, %r2371, 29;
	shf.l.wrap.b32 	%r2374, %r2371, %r2372, 29;
	mov.b64 	%rd3092, {%r2374, %r2373};
	mov.b64 	{%r2375, %r2376}, %rd3067;
	shf.l.wrap.b32 	%r2377, %r2375, %r2376, 20;
	shf.l.wrap.b32 	%r2378, %r2376, %r2375, 20;
	mov.b64 	%rd3093, {%r2378, %r2377};
	mov.b64 	{%r2379, %r2380}, %rd3046;
	shf.l.wrap.b32 	%r2381, %r2380, %r2379, 12;
	shf.l.wrap.b32 	%r2382, %r2379, %r2380, 12;
	mov.b64 	%rd3094, {%r2382, %r2381};
	not.b64 	%rd3095, %rd3094;
	and.b64  	%rd3096, %rd3088, %rd3095;
	xor.b64  	%rd3097, %rd3038, %rd3096;
	not.b64 	%rd3098, %rd3088;
	and.b64  	%rd3099, %rd3076, %rd3098;
	xor.b64  	%rd3100, %rd3094, %rd3099;
	not.b64 	%rd3101, %rd3076;
	and.b64  	%rd3102, %rd3082, %rd3101;
	xor.b64  	%rd3103, %rd3088, %rd3102;
	not.b64 	%rd3104, %rd3082;
	and.b64  	%rd3105, %rd3038, %rd3104;
	xor.b64  	%rd3106, %rd3076, %rd3105;
	not.b64 	%rd3107, %rd3038;
	and.b64  	%rd3108, %rd3094, %rd3107;
	xor.b64  	%rd3109, %rd3082, %rd3108;
	not.b64 	%rd3110, %rd3093;
	and.b64  	%rd3111, %rd3072, %rd3110;
	xor.b64  	%rd3112, %rd3077, %rd3111;
	not.b64 	%rd3113, %rd3072;
	and.b64  	%rd3114, %rd3079, %rd3113;
	xor.b64  	%rd3115, %rd3093, %rd3114;
	not.b64 	%rd3116, %rd3079;
	and.b64  	%rd3117, %rd3092, %rd3116;
	xor.b64  	%rd3118, %rd3072, %rd3117;
	not.b64 	%rd3119, %rd3092;
	and.b64  	%rd3120, %rd3077, %rd3119;
	xor.b64  	%rd3121, %rd3079, %rd3120;
	not.b64 	%rd3122, %rd3077;
	and.b64  	%rd3123, %rd3093, %rd3122;
	xor.b64  	%rd3124, %rd3092, %rd3123;
	not.b64 	%rd3125, %rd3073;
	and.b64  	%rd3126, %rd3087, %rd3125;
	xor.b64  	%rd3127, %rd3071, %rd3126;
	not.b64 	%rd3128, %rd3087;
	and.b64  	%rd3129, %rd3086, %rd3128;
	xor.b64  	%rd3130, %rd3073, %rd3129;
	not.b64 	%rd3131, %rd3086;
	and.b64  	%rd3132, %rd3090, %rd3131;
	xor.b64  	%rd3133, %rd3087, %rd3132;
	not.b64 	%rd3134, %rd3090;
	and.b64  	%rd3135, %rd3071, %rd3134;
	xor.b64  	%rd3136, %rd3086, %rd3135;
	not.b64 	%rd3137, %rd3071;
	and.b64  	%rd3138, %rd3073, %rd3137;
	xor.b64  	%rd3139, %rd3090, %rd3138;
	not.b64 	%rd3140, %rd3078;
	and.b64  	%rd3141, %rd3074, %rd3140;
	xor.b64  	%rd3142, %rd3083, %rd3141;
	not.b64 	%rd3143, %rd3074;
	and.b64  	%rd3144, %rd3075, %rd3143;
	xor.b64  	%rd3145, %rd3078, %rd3144;
	not.b64 	%rd3146, %rd3075;
	and.b64  	%rd3147, %rd3085, %rd3146;
	xor.b64  	%rd3148, %rd3074, %rd3147;
	not.b64 	%rd3149, %rd3085;
	and.b64  	%rd3150, %rd3083, %rd3149;
	xor.b64  	%rd3151, %rd3075, %rd3150;
	not.b64 	%rd3152, %rd3083;
	and.b64  	%rd3153, %rd3078, %rd3152;
	xor.b64  	%rd3154, %rd3085, %rd3153;
	not.b64 	%rd3155, %rd3080;
	and.b64  	%rd3156, %rd3091, %rd3155;
	xor.b64  	%rd3157, %rd3089, %rd3156;
	not.b64 	%rd3158, %rd3091;
	and.b64  	%rd3159, %rd3084, %rd3158;
	xor.b64  	%rd3160, %rd3080, %rd3159;
	not.b64 	%rd3161, %rd3084;
	and.b64  	%rd3162, %rd3081, %rd3161;
	xor.b64  	%rd3163, %rd3091, %rd3162;
	not.b64 	%rd3164, %rd3081;
	and.b64  	%rd3165, %rd3089, %rd3164;
	xor.b64  	%rd3166, %rd3084, %rd3165;
	not.b64 	%rd3167, %rd3089;
	and.b64  	%rd3168, %rd3080, %rd3167;
	xor.b64  	%rd3169, %rd3081, %rd3168;
	xor.b64  	%rd3170, %rd3097, -9223372034707292150;
	xor.b64  	%rd3171, %rd3112, %rd3170;
	xor.b64  	%rd3172, %rd3171, %rd3127;
	xor.b64  	%rd3173, %rd3172, %rd3142;
	xor.b64  	%rd3174, %rd3173, %rd3157;
	xor.b64  	%rd3175, %rd3115, %rd3100;
	xor.b64  	%rd3176, %rd3175, %rd3130;
	xor.b64  	%rd3177, %rd3176, %rd3145;
	xor.b64  	%rd3178, %rd3177, %rd3160;
	xor.b64  	%rd3179, %rd3118, %rd3103;
	xor.b64  	%rd3180, %rd3179, %rd3133;
	xor.b64  	%rd3181, %rd3180, %rd3148;
	xor.b64  	%rd3182, %rd3181, %rd3163;
	xor.b64  	%rd3183, %rd3121, %rd3106;
	xor.b64  	%rd3184, %rd3183, %rd3136;
	xor.b64  	%rd3185, %rd3184, %rd3151;
	xor.b64  	%rd3186, %rd3185, %rd3166;
	xor.b64  	%rd3187, %rd3124, %rd3109;
	xor.b64  	%rd3188, %rd3187, %rd3139;
	xor.b64  	%rd3189, %rd3188, %rd3154;
	xor.b64  	%rd3190, %rd3189, %rd3169;
	mov.b64 	{%r2383, %r2384}, %rd3178;
	shf.l.wrap.b32 	%r2385, %r2383, %r2384, 1;
	shf.l.wrap.b32 	%r2386, %r2384, %r2383, 1;
	mov.b64 	%rd3191, {%r2386, %r2385};
	xor.b64  	%rd3192, %rd3191, %rd3190;
	xor.b64  	%rd3193, %rd3192, %rd3170;
	xor.b64  	%rd3194, %rd3192, %rd3112;
	xor.b64  	%rd3195, %rd3192, %rd3127;
	xor.b64  	%rd3196, %rd3192, %rd3142;
	xor.b64  	%rd3197, %rd3192, %rd3157;
	mov.b64 	{%r2387, %r2388}, %rd3182;
	shf.l.wrap.b32 	%r2389, %r2387, %r2388, 1;
	shf.l.wrap.b32 	%r2390, %r2388, %r2387, 1;
	mov.b64 	%rd3198, {%r2390, %r2389};
	xor.b64  	%rd3199, %rd3198, %rd3174;
	xor.b64  	%rd3200, %rd3199, %rd3100;
	xor.b64  	%rd3201, %rd3199, %rd3115;
	xor.b64  	%rd3202, %rd3199, %rd3130;
	xor.b64  	%rd3203, %rd3199, %rd3145;
	xor.b64  	%rd3204, %rd3199, %rd3160;
	mov.b64 	{%r2391, %r2392}, %rd3186;
	shf.l.wrap.b32 	%r2393, %r2391, %r2392, 1;
	shf.l.wrap.b32 	%r2394, %r2392, %r2391, 1;
	mov.b64 	%rd3205, {%r2394, %r2393};
	xor.b64  	%rd3206, %rd3205, %rd3178;
	xor.b64  	%rd3207, %rd3206, %rd3103;
	xor.b64  	%rd3208, %rd3206, %rd3118;
	xor.b64  	%rd3209, %rd3206, %rd3133;
	xor.b64  	%rd3210, %rd3206, %rd3148;
	xor.b64  	%rd3211, %rd3206, %rd3163;
	mov.b64 	{%r2395, %r2396}, %rd3190;
	shf.l.wrap.b32 	%r2397, %r2395, %r2396, 1;
	shf.l.wrap.b32 	%r2398, %r2396, %r2395, 1;
	mov.b64 	%rd3212, {%r2398, %r2397};
	xor.b64  	%rd3213, %rd3212, %rd3182;
	xor.b64  	%rd3214, %rd3213, %rd3106;
	xor.b64  	%rd3215, %rd3213, %rd3121;
	xor.b64  	%rd3216, %rd3213, %rd3136;
	xor.b64  	%rd3217, %rd3213, %rd3151;
	xor.b64  	%rd3218, %rd3213, %rd3166;
	mov.b64 	{%r2399, %r2400}, %rd3174;
	shf.l.wrap.b32 	%r2401, %r2399, %r2400, 1;
	shf.l.wrap.b32 	%r2402, %r2400, %r2399, 1;
	mov.b64 	%rd3219, {%r2402, %r2401};
	xor.b64  	%rd3220, %rd3219, %rd3186;
	xor.b64  	%rd3221, %rd3220, %rd3109;
	xor.b64  	%rd3222, %rd3220, %rd3124;
	xor.b64  	%rd3223, %rd3220, %rd3139;
	xor.b64  	%rd3224, %rd3220, %rd3154;
	xor.b64  	%rd3225, %rd3220, %rd3169;
	mov.b64 	{%r2403, %r2404}, %rd3200;
	shf.l.wrap.b32 	%r2405, %r2403, %r2404, 1;
	shf.l.wrap.b32 	%r2406, %r2404, %r2403, 1;
	mov.b64 	%rd3226, {%r2406, %r2405};
	mov.b64 	{%r2407, %r2408}, %rd3195;
	shf.l.wrap.b32 	%r2409, %r2407, %r2408, 3;
	shf.l.wrap.b32 	%r2410, %r2408, %r2407, 3;
	mov.b64 	%rd3227, {%r2410, %r2409};
	mov.b64 	{%r2411, %r2412}, %rd3208;
	shf.l.wrap.b32 	%r2413, %r2411, %r2412, 6;
	shf.l.wrap.b32 	%r2414, %r2412, %r2411, 6;
	mov.b64 	%rd3228, {%r2414, %r2413};
	mov.b64 	{%r2415, %r2416}, %rd3202;
	shf.l.wrap.b32 	%r2417, %r2415, %r2416, 10;
	shf.l.wrap.b32 	%r2418, %r2416, %r2415, 10;
	mov.b64 	%rd3229, {%r2418, %r2417};
	mov.b64 	{%r2419, %r2420}, %rd3210;
	shf.l.wrap.b32 	%r2421, %r2419, %r2420, 15;
	shf.l.wrap.b32 	%r2422, %r2420, %r2419, 15;
	mov.b64 	%rd3230, {%r2422, %r2421};
	mov.b64 	{%r2423, %r2424}, %rd3217;
	shf.l.wrap.b32 	%r2425, %r2423, %r2424, 21;
	shf.l.wrap.b32 	%r2426, %r2424, %r2423, 21;
	mov.b64 	%rd3231, {%r2426, %r2425};
	mov.b64 	{%r2427, %r2428}, %rd3214;
	shf.l.wrap.b32 	%r2429, %r2427, %r2428, 28;
	shf.l.wrap.b32 	%r2430, %r2428, %r2427, 28;
	mov.b64 	%rd3232, {%r2430, %r2429};
	mov.b64 	{%r2431, %r2432}, %rd3194;
	shf.l.wrap.b32 	%r2433, %r2432, %r2431, 4;
	shf.l.wrap.b32 	%r2434, %r2431, %r2432, 4;
	mov.b64 	%rd3233, {%r2434, %r2433};
	mov.b64 	{%r2435, %r2436}, %rd3203;
	shf.l.wrap.b32 	%r2437, %r2436, %r2435, 13;
	shf.l.wrap.b32 	%r2438, %r2435, %r2436, 13;
	mov.b64 	%rd3234, {%r2438, %r2437};
	mov.b64 	{%r2439, %r2440}, %rd3215;
	shf.l.wrap.b32 	%r2441, %r2440, %r2439, 23;
	shf.l.wrap.b32 	%r2442, %r2439, %r2440, 23;
	mov.b64 	%rd3235, {%r2442, %r2441};
	mov.b64 	{%r2443, %r2444}, %rd3204;
	shf.l.wrap.b32 	%r2445, %r2443, %r2444, 2;
	shf.l.wrap.b32 	%r2446, %r2444, %r2443, 2;
	mov.b64 	%rd3236, {%r2446, %r2445};
	mov.b64 	{%r2447, %r2448}, %rd3225;
	shf.l.wrap.b32 	%r2449, %r2447, %r2448, 14;
	shf.l.wrap.b32 	%r2450, %r2448, %r2447, 14;
	mov.b64 	%rd3237, {%r2450, %r2449};
	mov.b64 	{%r2451, %r2452}, %rd3221;
	shf.l.wrap.b32 	%r2453, %r2451, %r2452, 27;
	shf.l.wrap.b32 	%r2454, %r2452, %r2451, 27;
	mov.b64 	%rd3238, {%r2454, %r2453};
	mov.b64 	{%r2455, %r2456}, %rd3196;
	shf.l.wrap.b32 	%r2457, %r2456, %r2455, 9;
	shf.l.wrap.b32 	%r2458, %r2455, %r2456, 9;
	mov.b64 	%rd3239, {%r2458, %r2457};
	mov.b64 	{%r2459, %r2460}, %rd3218;
	shf.l.wrap.b32 	%r2461, %r2460, %r2459, 24;
	shf.l.wrap.b32 	%r2462, %r2459, %r2460, 24;
	mov.b64 	%rd3240, {%r2462, %r2461};
	mov.b64 	{%r2463, %r2464}, %rd3224;
	shf.l.wrap.b32 	%r2465, %r2463, %r2464, 8;
	shf.l.wrap.b32 	%r2466, %r2464, %r2463, 8;
	mov.b64 	%rd3241, {%r2466, %r2465};
	mov.b64 	{%r2467, %r2468}, %rd3216;
	shf.l.wrap.b32 	%r2469, %r2467, %r2468, 25;
	shf.l.wrap.b32 	%r2470, %r2468, %r2467, 25;
	mov.b64 	%rd3242, {%r2470, %r2469};
	mov.b64 	{%r2471, %r2472}, %rd3209;
	shf.l.wrap.b32 	%r2473, %r2472, %r2471, 11;
	shf.l.wrap.b32 	%r2474, %r2471, %r2472, 11;
	mov.b64 	%rd3243, {%r2474, %r2473};
	mov.b64 	{%r2475, %r2476}, %rd3207;
	shf.l.wrap.b32 	%r2477, %r2476, %r2475, 30;
	shf.l.wrap.b32 	%r2478, %r2475, %r2476, 30;
	mov.b64 	%rd3244, {%r2478, %r2477};
	mov.b64 	{%r2479, %r2480}, %rd3197;
	shf.l.wrap.b32 	%r2481, %r2479, %r2480, 18;
	shf.l.wrap.b32 	%r2482, %r2480, %r2479, 18;
	mov.b64 	%rd3245, {%r2482, %r2481};
	mov.b64 	{%r2483, %r2484}, %rd3223;
	shf.l.wrap.b32 	%r2485, %r2484, %r2483, 7;
	shf.l.wrap.b32 	%r2486, %r2483, %r2484, 7;
	mov.b64 	%rd3246, {%r2486, %r2485};
	mov.b64 	{%r2487, %r2488}, %rd3211;
	shf.l.wrap.b32 	%r2489, %r2488, %r2487, 29;
	shf.l.wrap.b32 	%r2490, %r2487, %r2488, 29;
	mov.b64 	%rd3247, {%r2490, %r2489};
	mov.b64 	{%r2491, %r2492}, %rd3222;
	shf.l.wrap.b32 	%r2493, %r2491, %r2492, 20;
	shf.l.wrap.b32 	%r2494, %r2492, %r2491, 20;
	mov.b64 	%rd3248, {%r2494, %r2493};
	mov.b64 	{%r2495, %r2496}, %rd3201;
	shf.l.wrap.b32 	%r2497, %r2496, %r2495, 12;
	shf.l.wrap.b32 	%r2498, %r2495, %r2496, 12;
	mov.b64 	%rd3249, {%r2498, %r2497};
	not.b64 	%rd3250, %rd3249;
	and.b64  	%rd3251, %rd3243, %rd3250;
	xor.b64  	%rd3252, %rd3193, %rd3251;
	not.b64 	%rd3253, %rd3243;
	and.b64  	%rd3254, %rd3231, %rd3253;
	xor.b64  	%rd3255, %rd3249, %rd3254;
	not.b64 	%rd3256, %rd3231;
	and.b64  	%rd3257, %rd3237, %rd3256;
	xor.b64  	%rd3258, %rd3243, %rd3257;
	not.b64 	%rd3259, %rd3237;
	and.b64  	%rd3260, %rd3193, %rd3259;
	xor.b64  	%rd3261, %rd3231, %rd3260;
	not.b64 	%rd3262, %rd3193;
	and.b64  	%rd3263, %rd3249, %rd3262;
	xor.b64  	%rd3264, %rd3237, %rd3263;
	not.b64 	%rd3265, %rd3248;
	and.b64  	%rd3266, %rd3227, %rd3265;
	xor.b64  	%rd3267, %rd3232, %rd3266;
	not.b64 	%rd3268, %rd3227;
	and.b64  	%rd3269, %rd3234, %rd3268;
	xor.b64  	%rd3270, %rd3248, %rd3269;
	not.b64 	%rd3271, %rd3234;
	and.b64  	%rd3272, %rd3247, %rd3271;
	xor.b64  	%rd3273, %rd3227, %rd3272;
	not.b64 	%rd3274, %rd3247;
	and.b64  	%rd3275, %rd3232, %rd3274;
	xor.b64  	%rd3276, %rd3234, %rd3275;
	not.b64 	%rd3277, %rd3232;
	and.b64  	%rd3278, %rd3248, %rd3277;
	xor.b64  	%rd3279, %rd3247, %rd3278;
	not.b64 	%rd3280, %rd3228;
	and.b64  	%rd3281, %rd3242, %rd3280;
	xor.b64  	%rd3282, %rd3226, %rd3281;
	not.b64 	%rd3283, %rd3242;
	and.b64  	%rd3284, %rd3241, %rd3283;
	xor.b64  	%rd3285, %rd3228, %rd3284;
	not.b64 	%rd3286, %rd3241;
	and.b64  	%rd3287, %rd3245, %rd3286;
	xor.b64  	%rd3288, %rd3242, %rd3287;
	not.b64 	%rd3289, %rd3245;
	and.b64  	%rd3290, %rd3226, %rd3289;
	xor.b64  	%rd3291, %rd3241, %rd3290;
	not.b64 	%rd3292, %rd3226;
	and.b64  	%rd3293, %rd3228, %rd3292;
	xor.b64  	%rd3294, %rd3245, %rd3293;
	not.b64 	%rd3295, %rd3233;
	and.b64  	%rd3296, %rd3229, %rd3295;
	xor.b64  	%rd3297, %rd3238, %rd3296;
	not.b64 	%rd3298, %rd3229;
	and.b64  	%rd3299, %rd3230, %rd3298;
	xor.b64  	%rd3300, %rd3233, %rd3299;
	not.b64 	%rd3301, %rd3230;
	and.b64  	%rd3302, %rd3240, %rd3301;
	xor.b64  	%rd3303, %rd3229, %rd3302;
	not.b64 	%rd3304, %rd3240;
	and.b64  	%rd3305, %rd3238, %rd3304;
	xor.b64  	%rd3306, %rd3230, %rd3305;
	not.b64 	%rd3307, %rd3238;
	and.b64  	%rd3308, %rd3233, %rd3307;
	xor.b64  	%rd3309, %rd3240, %rd3308;
	not.b64 	%rd3310, %rd3235;
	and.b64  	%rd3311, %rd3246, %rd3310;
	xor.b64  	%rd3312, %rd3244, %rd3311;
	not.b64 	%rd3313, %rd3246;
	and.b64  	%rd3314, %rd3239, %rd3313;
	xor.b64  	%rd3315, %rd3235, %rd3314;
	not.b64 	%rd3316, %rd3239;
	and.b64  	%rd3317, %rd3236, %rd3316;
	xor.b64  	%rd3318, %rd3246, %rd3317;
	not.b64 	%rd3319, %rd3236;
	and.b64  	%rd3320, %rd3244, %rd3319;
	xor.b64  	%rd3321, %rd3239, %rd3320;
	not.b64 	%rd3322, %rd3244;
	and.b64  	%rd3323, %rd3235, %rd3322;
	xor.b64  	%rd3324, %rd3236, %rd3323;
	xor.b64  	%rd3325, %rd3252, -9223372034707259263;
	xor.b64  	%rd3326, %rd3267, %rd3325;
	xor.b64  	%rd3327, %rd3326, %rd3282;
	xor.b64  	%rd3328, %rd3327, %rd3297;
	xor.b64  	%rd3329, %rd3328, %rd3312;
	xor.b64  	%rd3330, %rd3270, %rd3255;
	xor.b64  	%rd3331, %rd3330, %rd3285;
	xor.b64  	%rd3332, %rd3331, %rd3300;
	xor.b64  	%rd3333, %rd3332, %rd3315;
	xor.b64  	%rd3334, %rd3273, %rd3258;
	xor.b64  	%rd3335, %rd3334, %rd3288;
	xor.b64  	%rd3336, %rd3335, %rd3303;
	xor.b64  	%rd3337, %rd3336, %rd3318;
	xor.b64  	%rd3338, %rd3276, %rd3261;
	xor.b64  	%rd3339, %rd3338, %rd3291;
	xor.b64  	%rd3340, %rd3339, %rd3306;
	xor.b64  	%rd3341, %rd3340, %rd3321;
	xor.b64  	%rd3342, %rd3279, %rd3264;
	xor.b64  	%rd3343, %rd3342, %rd3294;
	xor.b64  	%rd3344, %rd3343, %rd3309;
	xor.b64  	%rd3345, %rd3344, %rd3324;
	mov.b64 	{%r2499, %r2500}, %rd3333;
	shf.l.wrap.b32 	%r2501, %r2499, %r2500, 1;
	shf.l.wrap.b32 	%r2502, %r2500, %r2499, 1;
	mov.b64 	%rd3346, {%r2502, %r2501};
	xor.b64  	%rd3347, %rd3346, %rd3345;
	xor.b64  	%rd3348, %rd3347, %rd3325;
	xor.b64  	%rd3349, %rd3347, %rd3267;
	xor.b64  	%rd3350, %rd3347, %rd3282;
	xor.b64  	%rd3351, %rd3347, %rd3297;
	xor.b64  	%rd3352, %rd3347, %rd3312;
	mov.b64 	{%r2503, %r2504}, %rd3337;
	shf.l.wrap.b32 	%r2505, %r2503, %r2504, 1;
	shf.l.wrap.b32 	%r2506, %r2504, %r2503, 1;
	mov.b64 	%rd3353, {%r2506, %r2505};
	xor.b64  	%rd3354, %rd3353, %rd3329;
	xor.b64  	%rd3355, %rd3354, %rd3255;
	xor.b64  	%rd3356, %rd3354, %rd3270;
	xor.b64  	%rd3357, %rd3354, %rd3285;
	xor.b64  	%rd3358, %rd3354, %rd3300;
	xor.b64  	%rd3359, %rd3354, %rd3315;
	mov.b64 	{%r2507, %r2508}, %rd3341;
	shf.l.wrap.b32 	%r2509, %r2507, %r2508, 1;
	shf.l.wrap.b32 	%r2510, %r2508, %r2507, 1;
	mov.b64 	%rd3360, {%r2510, %r2509};
	xor.b64  	%rd3361, %rd3360, %rd3333;
	xor.b64  	%rd3362, %rd3361, %rd3258;
	xor.b64  	%rd3363, %rd3361, %rd3273;
	xor.b64  	%rd3364, %rd3361, %rd3288;
	xor.b64  	%rd3365, %rd3361, %rd3303;
	xor.b64  	%rd3366, %rd3361, %rd3318;
	mov.b64 	{%r2511, %r2512}, %rd3345;
	shf.l.wrap.b32 	%r2513, %r2511, %r2512, 1;
	shf.l.wrap.b32 	%r2514, %r2512, %r2511, 1;
	mov.b64 	%rd3367, {%r2514, %r2513};
	xor.b64  	%rd3368, %rd3367, %rd3337;
	xor.b64  	%rd3369, %rd3368, %rd3261;
	xor.b64  	%rd3370, %rd3368, %rd3276;
	xor.b64  	%rd3371, %rd3368, %rd3291;
	xor.b64  	%rd3372, %rd3368, %rd3306;
	xor.b64  	%rd3373, %rd3368, %rd3321;
	mov.b64 	{%r2515, %r2516}, %rd3329;
	shf.l.wrap.b32 	%r2517, %r2515, %r2516, 1;
	shf.l.wrap.b32 	%r2518, %r2516, %r2515, 1;
	mov.b64 	%rd3374, {%r2518, %r2517};
	xor.b64  	%rd3375, %rd3374, %rd3341;
	xor.b64  	%rd3376, %rd3375, %rd3264;
	xor.b64  	%rd3377, %rd3375, %rd3279;
	xor.b64  	%rd3378, %rd3375, %rd3294;
	xor.b64  	%rd3379, %rd3375, %rd3309;
	xor.b64  	%rd3380, %rd3375, %rd3324;
	mov.b64 	{%r2519, %r2520}, %rd3355;
	shf.l.wrap.b32 	%r2521, %r2519, %r2520, 1;
	shf.l.wrap.b32 	%r2522, %r2520, %r2519, 1;
	mov.b64 	%rd3381, {%r2522, %r2521};
	mov.b64 	{%r2523, %r2524}, %rd3350;
	shf.l.wrap.b32 	%r2525, %r2523, %r2524, 3;
	shf.l.wrap.b32 	%r2526, %r2524, %r2523, 3;
	mov.b64 	%rd3382, {%r2526, %r2525};
	mov.b64 	{%r2527, %r2528}, %rd3363;
	shf.l.wrap.b32 	%r2529, %r2527, %r2528, 6;
	shf.l.wrap.b32 	%r2530, %r2528, %r2527, 6;
	mov.b64 	%rd3383, {%r2530, %r2529};
	mov.b64 	{%r2531, %r2532}, %rd3357;
	shf.l.wrap.b32 	%r2533, %r2531, %r2532, 10;
	shf.l.wrap.b32 	%r2534, %r2532, %r2531, 10;
	mov.b64 	%rd3384, {%r2534, %r2533};
	mov.b64 	{%r2535, %r2536}, %rd3365;
	shf.l.wrap.b32 	%r2537, %r2535, %r2536, 15;
	shf.l.wrap.b32 	%r2538, %r2536, %r2535, 15;
	mov.b64 	%rd3385, {%r2538, %r2537};
	mov.b64 	{%r2539, %r2540}, %rd3372;
	shf.l.wrap.b32 	%r2541, %r2539, %r2540, 21;
	shf.l.wrap.b32 	%r2542, %r2540, %r2539, 21;
	mov.b64 	%rd3386, {%r2542, %r2541};
	mov.b64 	{%r2543, %r2544}, %rd3369;
	shf.l.wrap.b32 	%r2545, %r2543, %r2544, 28;
	shf.l.wrap.b32 	%r2546, %r2544, %r2543, 28;
	mov.b64 	%rd3387, {%r2546, %r2545};
	mov.b64 	{%r2547, %r2548}, %rd3349;
	shf.l.wrap.b32 	%r2549, %r2548, %r2547, 4;
	shf.l.wrap.b32 	%r2550, %r2547, %r2548, 4;
	mov.b64 	%rd3388, {%r2550, %r2549};
	mov.b64 	{%r2551, %r2552}, %rd3358;
	shf.l.wrap.b32 	%r2553, %r2552, %r2551, 13;
	shf.l.wrap.b32 	%r2554, %r2551, %r2552, 13;
	mov.b64 	%rd3389, {%r2554, %r2553};
	mov.b64 	{%r2555, %r2556}, %rd3370;
	shf.l.wrap.b32 	%r2557, %r2556, %r2555, 23;
	shf.l.wrap.b32 	%r2558, %r2555, %r2556, 23;
	mov.b64 	%rd3390, {%r2558, %r2557};
	mov.b64 	{%r2559, %r2560}, %rd3359;
	shf.l.wrap.b32 	%r2561, %r2559, %r2560, 2;
	shf.l.wrap.b32 	%r2562, %r2560, %r2559, 2;
	mov.b64 	%rd3391, {%r2562, %r2561};
	mov.b64 	{%r2563, %r2564}, %rd3380;
	shf.l.wrap.b32 	%r2565, %r2563, %r2564, 14;
	shf.l.wrap.b32 	%r2566, %r2564, %r2563, 14;
	mov.b64 	%rd3392, {%r2566, %r2565};
	mov.b64 	{%r2567, %r2568}, %rd3376;
	shf.l.wrap.b32 	%r2569, %r2567, %r2568, 27;
	shf.l.wrap.b32 	%r2570, %r2568, %r2567, 27;
	mov.b64 	%rd3393, {%r2570, %r2569};
	mov.b64 	{%r2571, %r2572}, %rd3351;
	shf.l.wrap.b32 	%r2573, %r2572, %r2571, 9;
	shf.l.wrap.b32 	%r2574, %r2571, %r2572, 9;
	mov.b64 	%rd3394, {%r2574, %r2573};
	mov.b64 	{%r2575, %r2576}, %rd3373;
	shf.l.wrap.b32 	%r2577, %r2576, %r2575, 24;
	shf.l.wrap.b32 	%r2578, %r2575, %r2576, 24;
	mov.b64 	%rd3395, {%r2578, %r2577};
	mov.b64 	{%r2579, %r2580}, %rd3379;
	shf.l.wrap.b32 	%r2581, %r2579, %r2580, 8;
	shf.l.wrap.b32 	%r2582, %r2580, %r2579, 8;
	mov.b64 	%rd3396, {%r2582, %r2581};
	mov.b64 	{%r2583, %r2584}, %rd3371;
	shf.l.wrap.b32 	%r2585, %r2583, %r2584, 25;
	shf.l.wrap.b32 	%r2586, %r2584, %r2583, 25;
	mov.b64 	%rd3397, {%r2586, %r2585};
	mov.b64 	{%r2587, %r2588}, %rd3364;
	shf.l.wrap.b32 	%r2589, %r2588, %r2587, 11;
	shf.l.wrap.b32 	%r2590, %r2587, %r2588, 11;
	mov.b64 	%rd3398, {%r2590, %r2589};
	mov.b64 	{%r2591, %r2592}, %rd3362;
	shf.l.wrap.b32 	%r2593, %r2592, %r2591, 30;
	shf.l.wrap.b32 	%r2594, %r2591, %r2592, 30;
	mov.b64 	%rd3399, {%r2594, %r2593};
	mov.b64 	{%r2595, %r2596}, %rd3352;
	shf.l.wrap.b32 	%r2597, %r2595, %r2596, 18;
	shf.l.wrap.b32 	%r2598, %r2596, %r2595, 18;
	mov.b64 	%rd3400, {%r2598, %r2597};
	mov.b64 	{%r2599, %r2600}, %rd3378;
	shf.l.wrap.b32 	%r2601, %r2600, %r2599, 7;
	shf.l.wrap.b32 	%r2602, %r2599, %r2600, 7;
	mov.b64 	%rd3401, {%r2602, %r2601};
	mov.b64 	{%r2603, %r2604}, %rd3366;
	shf.l.wrap.b32 	%r2605, %r2604, %r2603, 29;
	shf.l.wrap.b32 	%r2606, %r2603, %r2604, 29;
	mov.b64 	%rd3402, {%r2606, %r2605};
	mov.b64 	{%r2607, %r2608}, %rd3377;
	shf.l.wrap.b32 	%r2609, %r2607, %r2608, 20;
	shf.l.wrap.b32 	%r2610, %r2608, %r2607, 20;
	mov.b64 	%rd3403, {%r2610, %r2609};
	mov.b64 	{%r2611, %r2612}, %rd3356;
	shf.l.wrap.b32 	%r2613, %r2612, %r2611, 12;
	shf.l.wrap.b32 	%r2614, %r2611, %r2612, 12;
	mov.b64 	%rd3404, {%r2614, %r2613};
	not.b64 	%rd3405, %rd3404;
	and.b64  	%rd3406, %rd3398, %rd3405;
	xor.b64  	%rd3407, %rd3348, %rd3406;
	not.b64 	%rd3408, %rd3398;
	and.b64  	%rd3409, %rd3386, %rd3408;
	xor.b64  	%rd3410, %rd3404, %rd3409;
	not.b64 	%rd3411, %rd3386;
	and.b64  	%rd3412, %rd3392, %rd3411;
	xor.b64  	%rd3413, %rd3398, %rd3412;
	not.b64 	%rd3414, %rd3392;
	and.b64  	%rd3415, %rd3348, %rd3414;
	xor.b64  	%rd3416, %rd3386, %rd3415;
	not.b64 	%rd3417, %rd3348;
	and.b64  	%rd3418, %rd3404, %rd3417;
	xor.b64  	%rd3419, %rd3392, %rd3418;
	not.b64 	%rd3420, %rd3403;
	and.b64  	%rd3421, %rd3382, %rd3420;
	xor.b64  	%rd3422, %rd3387, %rd3421;
	not.b64 	%rd3423, %rd3382;
	and.b64  	%rd3424, %rd3389, %rd3423;
	xor.b64  	%rd3425, %rd3403, %rd3424;
	not.b64 	%rd3426, %rd3389;
	and.b64  	%rd3427, %rd3402, %rd3426;
	xor.b64  	%rd3428, %rd3382, %rd3427;
	not.b64 	%rd3429, %rd3402;
	and.b64  	%rd3430, %rd3387, %rd3429;
	xor.b64  	%rd3431, %rd3389, %rd3430;
	not.b64 	%rd3432, %rd3387;
	and.b64  	%rd3433, %rd3403, %rd3432;
	xor.b64  	%rd3434, %rd3402, %rd3433;
	not.b64 	%rd3435, %rd3383;
	and.b64  	%rd3436, %rd3397, %rd3435;
	xor.b64  	%rd3437, %rd3381, %rd3436;
	not.b64 	%rd3438, %rd3397;
	and.b64  	%rd3439, %rd3396, %rd3438;
	xor.b64  	%rd3440, %rd3383, %rd3439;
	not.b64 	%rd3441, %rd3396;
	and.b64  	%rd3442, %rd3400, %rd3441;
	xor.b64  	%rd3443, %rd3397, %rd3442;
	not.b64 	%rd3444, %rd3400;
	and.b64  	%rd3445, %rd3381, %rd3444;
	xor.b64  	%rd3446, %rd3396, %rd3445;
	not.b64 	%rd3447, %rd3381;
	and.b64  	%rd3448, %rd3383, %rd3447;
	xor.b64  	%rd3449, %rd3400, %rd3448;
	not.b64 	%rd3450, %rd3388;
	and.b64  	%rd3451, %rd3384, %rd3450;
	xor.b64  	%rd3452, %rd3393, %rd3451;
	not.b64 	%rd3453, %rd3384;
	and.b64  	%rd3454, %rd3385, %rd3453;
	xor.b64  	%rd3455, %rd3388, %rd3454;
	not.b64 	%rd3456, %rd3385;
	and.b64  	%rd3457, %rd3395, %rd3456;
	xor.b64  	%rd3458, %rd3384, %rd3457;
	not.b64 	%rd3459, %rd3395;
	and.b64  	%rd3460, %rd3393, %rd3459;
	xor.b64  	%rd3461, %rd3385, %rd3460;
	not.b64 	%rd3462, %rd3393;
	and.b64  	%rd3463, %rd3388, %rd3462;
	xor.b64  	%rd3464, %rd3395, %rd3463;
	not.b64 	%rd3465, %rd3390;
	and.b64  	%rd3466, %rd3401, %rd3465;
	xor.b64  	%rd3467, %rd3399, %rd3466;
	not.b64 	%rd3468, %rd3401;
	and.b64  	%rd3469, %rd3394, %rd3468;
	xor.b64  	%rd3470, %rd3390, %rd3469;
	not.b64 	%rd3471, %rd3394;
	and.b64  	%rd3472, %rd3391, %rd3471;
	xor.b64  	%rd3473, %rd3401, %rd3472;
	not.b64 	%rd3474, %rd3391;
	and.b64  	%rd3475, %rd3399, %rd3474;
	xor.b64  	%rd3476, %rd3394, %rd3475;
	not.b64 	%rd3477, %rd3399;
	and.b64  	%rd3478, %rd3390, %rd3477;
	xor.b64  	%rd3479, %rd3391, %rd3478;
	xor.b64  	%rd3480, %rd3407, -9223372036854742912;
	xor.b64  	%rd3481, %rd3422, %rd3480;
	xor.b64  	%rd3482, %rd3481, %rd3437;
	xor.b64  	%rd3483, %rd3482, %rd3452;
	xor.b64  	%rd3484, %rd3483, %rd3467;
	xor.b64  	%rd3485, %rd3425, %rd3410;
	xor.b64  	%rd3486, %rd3485, %rd3440;
	xor.b64  	%rd3487, %rd3486, %rd3455;
	xor.b64  	%rd3488, %rd3487, %rd3470;
	xor.b64  	%rd3489, %rd3428, %rd3413;
	xor.b64  	%rd3490, %rd3489, %rd3443;
	xor.b64  	%rd3491, %rd3490, %rd3458;
	xor.b64  	%rd3492, %rd3491, %rd3473;
	xor.b64  	%rd3493, %rd3431, %rd3416;
	xor.b64  	%rd3494, %rd3493, %rd3446;
	xor.b64  	%rd3495, %rd3494, %rd3461;
	xor.b64  	%rd3496, %rd3495, %rd3476;
	xor.b64  	%rd3497, %rd3434, %rd3419;
	xor.b64  	%rd3498, %rd3497, %rd3449;
	xor.b64  	%rd3499, %rd3498, %rd3464;
	xor.b64  	%rd3500, %rd3499, %rd3479;
	mov.b64 	{%r2615, %r2616}, %rd3488;
	shf.l.wrap.b32 	%r2617, %r2615, %r2616, 1;
	shf.l.wrap.b32 	%r2618, %r2616, %r2615, 1;
	mov.b64 	%rd3501, {%r2618, %r2617};
	xor.b64  	%rd3502, %rd3501, %rd3500;
	xor.b64  	%rd3503, %rd3502, %rd3480;
	xor.b64  	%rd3504, %rd3502, %rd3422;
	xor.b64  	%rd3505, %rd3502, %rd3437;
	xor.b64  	%rd3506, %rd3502, %rd3452;
	xor.b64  	%rd3507, %rd3502, %rd3467;
	mov.b64 	{%r2619, %r2620}, %rd3492;
	shf.l.wrap.b32 	%r2621, %r2619, %r2620, 1;
	shf.l.wrap.b32 	%r2622, %r2620, %r2619, 1;
	mov.b64 	%rd3508, {%r2622, %r2621};
	xor.b64  	%rd3509, %rd3508, %rd3484;
	xor.b64  	%rd3510, %rd3509, %rd3410;
	xor.b64  	%rd3511, %rd3509, %rd3425;
	xor.b64  	%rd3512, %rd3509, %rd3440;
	xor.b64  	%rd3513, %rd3509, %rd3455;
	xor.b64  	%rd3514, %rd3509, %rd3470;
	mov.b64 	{%r2623, %r2624}, %rd3496;
	shf.l.wrap.b32 	%r2625, %r2623, %r2624, 1;
	shf.l.wrap.b32 	%r2626, %r2624, %r2623, 1;
	mov.b64 	%rd3515, {%r2626, %r2625};
	xor.b64  	%rd3516, %rd3515, %rd3488;
	xor.b64  	%rd3517, %rd3516, %rd3413;
	xor.b64  	%rd3518, %rd3516, %rd3428;
	xor.b64  	%rd3519, %rd3516, %rd3443;
	xor.b64  	%rd3520, %rd3516, %rd3458;
	xor.b64  	%rd3521, %rd3516, %rd3473;
	mov.b64 	{%r2627, %r2628}, %rd3500;
	shf.l.wrap.b32 	%r2629, %r2627, %r2628, 1;
	shf.l.wrap.b32 	%r2630, %r2628, %r2627, 1;
	mov.b64 	%rd3522, {%r2630, %r2629};
	xor.b64  	%rd3523, %rd3522, %rd3492;
	xor.b64  	%rd3524, %rd3523, %rd3416;
	xor.b64  	%rd3525, %rd3523, %rd3431;
	xor.b64  	%rd3526, %rd3523, %rd3446;
	xor.b64  	%rd3527, %rd3523, %rd3461;
	xor.b64  	%rd3528, %rd3523, %rd3476;
	mov.b64 	{%r2631, %r2632}, %rd3484;
	shf.l.wrap.b32 	%r2633, %r2631, %r2632, 1;
	shf.l.wrap.b32 	%r2634, %r2632, %r2631, 1;
	mov.b64 	%rd3529, {%r2634, %r2633};
	xor.b64  	%rd3530, %rd3529, %rd3496;
	xor.b64  	%rd3531, %rd3530, %rd3419;
	xor.b64  	%rd3532, %rd3530, %rd3434;
	xor.b64  	%rd3533, %rd3530, %rd3449;
	xor.b64  	%rd3534, %rd3530, %rd3464;
	xor.b64  	%rd3535, %rd3530, %rd3479;
	mov.b64 	{%r2635, %r2636}, %rd3510;
	shf.l.wrap.b32 	%r2637, %r2635, %r2636, 1;
	shf.l.wrap.b32 	%r2638, %r2636, %r2635, 1;
	mov.b64 	%rd3536, {%r2638, %r2637};
	mov.b64 	{%r2639, %r2640}, %rd3505;
	shf.l.wrap.b32 	%r2641, %r2639, %r2640, 3;
	shf.l.wrap.b32 	%r2642, %r2640, %r2639, 3;
	mov.b64 	%rd3537, {%r2642, %r2641};
	mov.b64 	{%r2643, %r2644}, %rd3518;
	shf.l.wrap.b32 	%r2645, %r2643, %r2644, 6;
	shf.l.wrap.b32 	%r2646, %r2644, %r2643, 6;
	mov.b64 	%rd3538, {%r2646, %r2645};
	mov.b64 	{%r2647, %r2648}, %rd3512;
	shf.l.wrap.b32 	%r2649, %r2647, %r2648, 10;
	shf.l.wrap.b32 	%r2650, %r2648, %r2647, 10;
	mov.b64 	%rd3539, {%r2650, %r2649};
	mov.b64 	{%r2651, %r2652}, %rd3520;
	shf.l.wrap.b32 	%r2653, %r2651, %r2652, 15;
	shf.l.wrap.b32 	%r2654, %r2652, %r2651, 15;
	mov.b64 	%rd3540, {%r2654, %r2653};
	mov.b64 	{%r2655, %r2656}, %rd3527;
	shf.l.wrap.b32 	%r2657, %r2655, %r2656, 21;
	shf.l.wrap.b32 	%r2658, %r2656, %r2655, 21;
	mov.b64 	%rd3541, {%r2658, %r2657};
	mov.b64 	{%r2659, %r2660}, %rd3524;
	shf.l.wrap.b32 	%r2661, %r2659, %r2660, 28;
	shf.l.wrap.b32 	%r2662, %r2660, %r2659, 28;
	mov.b64 	%rd3542, {%r2662, %r2661};
	mov.b64 	{%r2663, %r2664}, %rd3504;
	shf.l.wrap.b32 	%r2665, %r2664, %r2663, 4;
	shf.l.wrap.b32 	%r2666, %r2663, %r2664, 4;
	mov.b64 	%rd3543, {%r2666, %r2665};
	mov.b64 	{%r2667, %r2668}, %rd3513;
	shf.l.wrap.b32 	%r2669, %r2668, %r2667, 13;
	shf.l.wrap.b32 	%r2670, %r2667, %r2668, 13;
	mov.b64 	%rd3544, {%r2670, %r2669};
	mov.b64 	{%r2671, %r2672}, %rd3525;
	shf.l.wrap.b32 	%r2673, %r2672, %r2671, 23;
	shf.l.wrap.b32 	%r2674, %r2671, %r2672, 23;
	mov.b64 	%rd3545, {%r2674, %r2673};
	mov.b64 	{%r2675, %r2676}, %rd3514;
	shf.l.wrap.b32 	%r2677, %r2675, %r2676, 2;
	shf.l.wrap.b32 	%r2678, %r2676, %r2675, 2;
	mov.b64 	%rd3546, {%r2678, %r2677};
	mov.b64 	{%r2679, %r2680}, %rd3535;
	shf.l.wrap.b32 	%r2681, %r2679, %r2680, 14;
	shf.l.wrap.b32 	%r2682, %r2680, %r2679, 14;
	mov.b64 	%rd3547, {%r2682, %r2681};
	mov.b64 	{%r2683, %r2684}, %rd3531;
	shf.l.wrap.b32 	%r2685, %r2683, %r2684, 27;
	shf.l.wrap.b32 	%r2686, %r2684, %r2683, 27;
	mov.b64 	%rd3548, {%r2686, %r2685};
	mov.b64 	{%r2687, %r2688}, %rd3506;
	shf.l.wrap.b32 	%r2689, %r2688, %r2687, 9;
	shf.l.wrap.b32 	%r2690, %r2687, %r2688, 9;
	mov.b64 	%rd3549, {%r2690, %r2689};
	mov.b64 	{%r2691, %r2692}, %rd3528;
	shf.l.wrap.b32 	%r2693, %r2692, %r2691, 24;
	shf.l.wrap.b32 	%r2694, %r2691, %r2692, 24;
	mov.b64 	%rd3550, {%r2694, %r2693};
	mov.b64 	{%r2695, %r2696}, %rd3534;
	shf.l.wrap.b32 	%r2697, %r2695, %r2696, 8;
	shf.l.wrap.b32 	%r2698, %r2696, %r2695, 8;
	mov.b64 	%rd3551, {%r2698, %r2697};
	mov.b64 	{%r2699, %r2700}, %rd3526;
	shf.l.wrap.b32 	%r2701, %r2699, %r2700, 25;
	shf.l.wrap.b32 	%r2702, %r2700, %r2699, 25;
	mov.b64 	%rd3552, {%r2702, %r2701};
	mov.b64 	{%r2703, %r2704}, %rd3519;
	shf.l.wrap.b32 	%r2705, %r2704, %r2703, 11;
	shf.l.wrap.b32 	%r2706, %r2703, %r2704, 11;
	mov.b64 	%rd3553, {%r2706, %r2705};
	mov.b64 	{%r2707, %r2708}, %rd3517;
	shf.l.wrap.b32 	%r2709, %r2708, %r2707, 30;
	shf.l.wrap.b32 	%r2710, %r2707, %r2708, 30;
	mov.b64 	%rd3554, {%r2710, %r2709};
	mov.b64 	{%r2711, %r2712}, %rd3507;
	shf.l.wrap.b32 	%r2713, %r2711, %r2712, 18;
	shf.l.wrap.b32 	%r2714, %r2712, %r2711, 18;
	mov.b64 	%rd3555, {%r2714, %r2713};
	mov.b64 	{%r2715, %r2716}, %rd3533;
	shf.l.wrap.b32 	%r2717, %r2716, %r2715, 7;
	shf.l.wrap.b32 	%r2718, %r2715, %r2716, 7;
	mov.b64 	%rd3556, {%r2718, %r2717};
	mov.b64 	{%r2719, %r2720}, %rd3521;
	shf.l.wrap.b32 	%r2721, %r2720, %r2719, 29;
	shf.l.wrap.b32 	%r2722, %r2719, %r2720, 29;
	mov.b64 	%rd3557, {%r2722, %r2721};
	mov.b64 	{%r2723, %r2724}, %rd3532;
	shf.l.wrap.b32 	%r2725, %r2723, %r2724, 20;
	shf.l.wrap.b32 	%r2726, %r2724, %r2723, 20;
	mov.b64 	%rd3558, {%r2726, %r2725};
	mov.b64 	{%r2727, %r2728}, %rd3511;
	shf.l.wrap.b32 	%r2729, %r2728, %r2727, 12;
	shf.l.wrap.b32 	%r2730, %r2727, %r2728, 12;
	mov.b64 	%rd3559, {%r2730, %r2729};
	not.b64 	%rd3560, %rd3559;
	and.b64  	%rd3561, %rd3553, %rd3560;
	xor.b64  	%rd3562, %rd3503, %rd3561;
	not.b64 	%rd3563, %rd3553;
	and.b64  	%rd3564, %rd3541, %rd3563;
	not.b64 	%rd3565, %rd3541;
	and.b64  	%rd3566, %rd3547, %rd3565;
	not.b64 	%rd3567, %rd3547;
	and.b64  	%rd3568, %rd3503, %rd3567;
	xor.b64  	%rd3569, %rd3541, %rd3568;
	not.b64 	%rd3570, %rd3503;
	and.b64  	%rd3571, %rd3559, %rd3570;
	not.b64 	%rd3572, %rd3558;
	and.b64  	%rd3573, %rd3537, %rd3572;
	not.b64 	%rd3574, %rd3537;
	and.b64  	%rd3575, %rd3544, %rd3574;
	xor.b64  	%rd3576, %rd3558, %rd3575;
	not.b64 	%rd3577, %rd3544;
	and.b64  	%rd3578, %rd3557, %rd3577;
	not.b64 	%rd3579, %rd3557;
	and.b64  	%rd3580, %rd3542, %rd3579;
	not.b64 	%rd3581, %rd3542;
	and.b64  	%rd3582, %rd3558, %rd3581;
	xor.b64  	%rd3583, %rd3557, %rd3582;
	not.b64 	%rd3584, %rd3538;
	and.b64  	%rd3585, %rd3552, %rd3584;
	xor.b64  	%rd3586, %rd3536, %rd3585;
	not.b64 	%rd3587, %rd3552;
	and.b64  	%rd3588, %rd3551, %rd3587;
	not.b64 	%rd3589, %rd3551;
	and.b64  	%rd3590, %rd3555, %rd3589;
	xor.b64  	%rd3591, %rd3552, %rd3590;
	not.b64 	%rd3592, %rd3555;
	and.b64  	%rd3593, %rd3536, %rd3592;
	not.b64 	%rd3594, %rd3536;
	and.b64  	%rd3595, %rd3538, %rd3594;
	not.b64 	%rd3596, %rd3543;
	and.b64  	%rd3597, %rd3539, %rd3596;
	not.b64 	%rd3598, %rd3539;
	and.b64  	%rd3599, %rd3540, %rd3598;
	xor.b64  	%rd3600, %rd3543, %rd3599;
	not.b64 	%rd3601, %rd3540;
	and.b64  	%rd3602, %rd3550, %rd3601;
	xor.b64  	%rd3603, %rd3539, %rd3602;
	not.b64 	%rd3604, %rd3550;
	and.b64  	%rd3605, %rd3548, %rd3604;
	xor.b64  	%rd3606, %rd3540, %rd3605;
	not.b64 	%rd3607, %rd3548;
	and.b64  	%rd3608, %rd3543, %rd3607;
	xor.b64  	%rd3609, %rd3550, %rd3608;
	not.b64 	%rd3610, %rd3545;
	and.b64  	%rd3611, %rd3556, %rd3610;
	xor.b64  	%rd3612, %rd3554, %rd3611;
	not.b64 	%rd3613, %rd3556;
	and.b64  	%rd3614, %rd3549, %rd3613;
	xor.b64  	%rd3615, %rd3545, %rd3614;
	not.b64 	%rd3616, %rd3549;
	and.b64  	%rd3617, %rd3546, %rd3616;
	xor.b64  	%rd3618, %rd3556, %rd3617;
	not.b64 	%rd3619, %rd3546;
	and.b64  	%rd3620, %rd3554, %rd3619;
	xor.b64  	%rd3621, %rd3549, %rd3620;
	not.b64 	%rd3622, %rd3554;
	and.b64  	%rd3623, %rd3545, %rd3622;
	xor.b64  	%rd3624, %rd3546, %rd3623;
	xor.b64  	%rd3625, %rd3562, 2147483649;
	xor.b64  	%rd3626, %rd3597, %rd3573;
	xor.b64  	%rd3627, %rd3626, %rd3612;
	xor.b64  	%rd3628, %rd3627, %rd3548;
	xor.b64  	%rd3629, %rd3628, %rd3542;
	xor.b64  	%rd3630, %rd3629, %rd3625;
	xor.b64  	%rd3631, %rd3630, %rd3586;
	xor.b64  	%rd3632, %rd3588, %rd3564;
	xor.b64  	%rd3633, %rd3632, %rd3615;
	xor.b64  	%rd3634, %rd3633, %rd3538;
	xor.b64  	%rd3635, %rd3634, %rd3559;
	xor.b64  	%rd3636, %rd3635, %rd3576;
	xor.b64  	%rd3637, %rd3636, %rd3600;
	xor.b64  	%rd3638, %rd3566, %rd3578;
	xor.b64  	%rd3639, %rd3638, %rd3603;
	xor.b64  	%rd3640, %rd3639, %rd3553;
	xor.b64  	%rd3641, %rd3640, %rd3537;
	xor.b64  	%rd3642, %rd3641, %rd3591;
	xor.b64  	%rd3643, %rd3642, %rd3618;
	xor.b64  	%rd3644, %rd3593, %rd3580;
	xor.b64  	%rd3645, %rd3644, %rd3621;
	xor.b64  	%rd3646, %rd3645, %rd3551;
	xor.b64  	%rd3647, %rd3646, %rd3544;
	xor.b64  	%rd3648, %rd3647, %rd3569;
	xor.b64  	%rd3649, %rd3648, %rd3606;
	xor.b64  	%rd3650, %rd3595, %rd3571;
	xor.b64  	%rd3651, %rd3650, %rd3609;
	xor.b64  	%rd3652, %rd3651, %rd3555;
	xor.b64  	%rd3653, %rd3652, %rd3547;
	xor.b64  	%rd3654, %rd3653, %rd3583;
	xor.b64  	%rd3655, %rd3654, %rd3624;
	mov.b64 	{%r2731, %r2732}, %rd3637;
	shf.l.wrap.b32 	%r2733, %r2731, %r2732, 1;
	shf.l.wrap.b32 	%r2734, %r2732, %r2731, 1;
	mov.b64 	%rd3656, {%r2734, %r2733};
	xor.b64  	%rd3657, %rd3656, %rd3655;
	xor.b64  	%rd3658, %rd3657, %rd3625;
	xor.b64  	%rd3659, %rd3657, %rd3586;
	mov.b64 	{%r2735, %r2736}, %rd3643;
	shf.l.wrap.b32 	%r2737, %r2735, %r2736, 1;
	shf.l.wrap.b32 	%r2738, %r2736, %r2735, 1;
	mov.b64 	%rd3660, {%r2738, %r2737};
	xor.b64  	%rd3661, %rd3660, %rd3631;
	xor.b64  	%rd3662, %rd3661, %rd3576;
	xor.b64  	%rd3663, %rd3661, %rd3600;
	mov.b64 	{%r2739, %r2740}, %rd3649;
	shf.l.wrap.b32 	%r2741, %r2739, %r2740, 1;
	shf.l.wrap.b32 	%r2742, %r2740, %r2739, 1;
	mov.b64 	%rd3664, {%r2742, %r2741};
	xor.b64  	%rd3665, %rd3664, %rd3637;
	xor.b64  	%rd3666, %rd3665, %rd3591;
	xor.b64  	%rd3667, %rd3665, %rd3618;
	mov.b64 	{%r2743, %r2744}, %rd3655;
	shf.l.wrap.b32 	%r2745, %r2743, %r2744, 1;
	shf.l.wrap.b32 	%r2746, %r2744, %r2743, 1;
	mov.b64 	%rd3668, {%r2746, %r2745};
	xor.b64  	%rd3669, %rd3668, %rd3643;
	xor.b64  	%rd3670, %rd3669, %rd3569;
	xor.b64  	%rd3671, %rd3669, %rd3606;
	mov.b64 	{%r2747, %r2748}, %rd3631;
	shf.l.wrap.b32 	%r2749, %r2747, %r2748, 1;
	shf.l.wrap.b32 	%r2750, %r2748, %r2747, 1;
	mov.b64 	%rd3672, {%r2750, %r2749};
	xor.b64  	%rd3673, %rd3672, %rd3649;
	xor.b64  	%rd3674, %rd3673, %rd3583;
	xor.b64  	%rd3675, %rd3673, %rd3624;
	mov.b64 	{%r2751, %r2752}, %rd3659;
	shf.l.wrap.b32 	%r2753, %r2751, %r2752, 3;
	shf.l.wrap.b32 	%r2754, %r2752, %r2751, 3;
	mov.b64 	%rd3676, {%r2754, %r2753};
	mov.b64 	{%r2755, %r2756}, %rd3671;
	shf.l.wrap.b32 	%r2757, %r2755, %r2756, 21;
	shf.l.wrap.b32 	%r2758, %r2756, %r2755, 21;
	mov.b64 	%rd3677, {%r2758, %r2757};
	mov.b64 	{%r2759, %r2760}, %rd3670;
	shf.l.wrap.b32 	%r2761, %r2759, %r2760, 28;
	shf.l.wrap.b32 	%r2762, %r2760, %r2759, 28;
	mov.b64 	%rd3678, {%r2762, %r2761};
	mov.b64 	{%r2763, %r2764}, %rd3663;
	shf.l.wrap.b32 	%r2765, %r2764, %r2763, 13;
	shf.l.wrap.b32 	%r2766, %r2763, %r2764, 13;
	mov.b64 	%rd3679, {%r2766, %r2765};
	mov.b64 	{%r2767, %r2768}, %rd3675;
	shf.l.wrap.b32 	%r2769, %r2767, %r2768, 14;
	shf.l.wrap.b32 	%r2770, %r2768, %r2767, 14;
	mov.b64 	%rd3680, {%r2770, %r2769};
	mov.b64 	{%r2771, %r2772}, %rd3666;
	shf.l.wrap.b32 	%r2773, %r2772, %r2771, 11;
	shf.l.wrap.b32 	%r2774, %r2771, %r2772, 11;
	mov.b64 	%rd3681, {%r2774, %r2773};
	mov.b64 	{%r2775, %r2776}, %rd3667;
	shf.l.wrap.b32 	%r2777, %r2776, %r2775, 29;
	shf.l.wrap.b32 	%r2778, %r2775, %r2776, 29;
	mov.b64 	%rd3682, {%r2778, %r2777};
	mov.b64 	{%r2779, %r2780}, %rd3674;
	shf.l.wrap.b32 	%r2781, %r2779, %r2780, 20;
	shf.l.wrap.b32 	%r2782, %r2780, %r2779, 20;
	mov.b64 	%rd3683, {%r2782, %r2781};
	mov.b64 	{%r2783, %r2784}, %rd3662;
	shf.l.wrap.b32 	%r2785, %r2784, %r2783, 12;
	shf.l.wrap.b32 	%r2786, %r2783, %r2784, 12;
	mov.b64 	%rd3684, {%r2786, %r2785};
	not.b64 	%rd3685, %rd3684;
	and.b64  	%rd3686, %rd3681, %rd3685;
	xor.b64  	%rd3687, %rd3658, %rd3686;
	not.b64 	%rd3688, %rd3681;
	and.b64  	%rd3689, %rd3677, %rd3688;
	xor.b64  	%rd2, %rd3684, %rd3689;
	not.b64 	%rd3690, %rd3677;
	and.b64  	%rd3691, %rd3680, %rd3690;
	xor.b64  	%rd3, %rd3681, %rd3691;
	not.b64 	%rd3692, %rd3680;
	and.b64  	%rd3693, %rd3658, %rd3692;
	xor.b64  	%rd4, %rd3677, %rd3693;
	not.b64 	%rd3694, %rd3658;
	and.b64  	%rd3695, %rd3684, %rd3694;
	xor.b64  	%rd5, %rd3680, %rd3695;
	not.b64 	%rd3696, %rd3683;
	and.b64  	%rd3697, %rd3676, %rd3696;
	xor.b64  	%rd6, %rd3678, %rd3697;
	not.b64 	%rd3698, %rd3676;
	and.b64  	%rd3699, %rd3679, %rd3698;
	xor.b64  	%rd7, %rd3683, %rd3699;
	not.b64 	%rd3700, %rd3679;
	and.b64  	%rd3701, %rd3682, %rd3700;
	xor.b64  	%rd8, %rd3676, %rd3701;
	xor.b64  	%rd9, %rd3687, -9223372034707259384;
	st.local.u64 	[%rd1], %rd9;
	st.local.u64 	[%rd1+8], %rd2;
	st.local.u64 	[%rd1+16], %rd3;
	st.local.u64 	[%rd1+24], %rd4;
	st.local.u64 	[%rd1+32], %rd5;
	st.local.u64 	[%rd1+40], %rd6;
	st.local.u64 	[%rd1+48], %rd7;
	st.local.u64 	[%rd1+56], %rd8;
	st.local.u64 	[%rd1+64], %rd9;
	st.local.u64 	[%rd1+72], %rd2;
	st.local.u64 	[%rd1+80], %rd3;
	st.local.u64 	[%rd1+88], %rd4;
	st.local.u64 	[%rd1+96], %rd5;
	st.local.u64 	[%rd1+104], %rd6;
	st.local.u64 	[%rd1+112], %rd7;
	st.local.u64 	[%rd1+120], %rd8;
	cvt.u32.u64 	%r5588, %rd9;
	{ .reg .b32 tmp; mov.b64 {tmp, %r5587}, %rd9; }
	cvt.u32.u64 	%r5586, %rd2;
	{ .reg .b32 tmp; mov.b64 {tmp, %r5585}, %rd2; }
	cvt.u32.u64 	%r5584, %rd3;
	{ .reg .b32 tmp; mov.b64 {tmp, %r5583}, %rd3; }
	cvt.u32.u64 	%r5582, %rd4;
	{ .reg .b32 tmp; mov.b64 {tmp, %r5581}, %rd4; }
	cvt.u32.u64 	%r5580, %rd5;
	{ .reg .b32 tmp; mov.b64 {tmp, %r5579}, %rd5; }
	cvt.u32.u64 	%r5578, %rd6;
	{ .reg .b32 tmp; mov.b64 {tmp, %r5577}, %rd6; }
	cvt.u32.u64 	%r5576, %rd7;
	{ .reg .b32 tmp; mov.b64 {tmp, %r5575}, %rd7; }
	cvt.u32.u64 	%r5574, %rd8;
	{ .reg .b32 tmp; mov.b64 {tmp, %r5573}, %rd8; }
	mov.b32 	%r5605, 0;
	mov.u32 	%r5589, %r5573;
	mov.u32 	%r5590, %r5574;
	mov.u32 	%r5591, %r5575;
	mov.u32 	%r5592, %r5576;
	mov.u32 	%r5593, %r5577;
	mov.u32 	%r5594, %r5578;
	mov.u32 	%r5595, %r5579;
	mov.u32 	%r5596, %r5580;
	mov.u32 	%r5597, %r5581;
	mov.u32 	%r5598, %r5582;
	mov.u32 	%r5599, %r5583;
	mov.u32 	%r5600, %r5584;
	mov.u32 	%r5601, %r5585;
	mov.u32 	%r5602, %r5586;
	mov.u32 	%r5603, %r5587;
	mov.u32 	%r5604, %r5588;
$L__BB1_1:
	.pragma "nounroll";
	ld.param.u32 	%r5572, [_Z13ethash_searchPmPKhmmjS__param_4];
	ld.param.u64 	%rd7294, [_Z13ethash_searchPmPKhmmjS__param_0];
	cvt.u32.u64 	%r2787, %rd9;
	xor.b32  	%r2788, %r2787, %r5605;
	shl.b32 	%r2789, %r5605, 2;
	cvt.u64.u32 	%rd3702, %r2789;
	and.b64  	%rd3703, %rd3702, 124;
	add.s64 	%rd3704, %rd1, %rd3703;
	ld.local.u32 	%r2790, [%rd3704];
	mul.lo.s32 	%r2791, %r2788, 16777619;
	xor.b32  	%r2792, %r2791, %r2790;
	shr.u32 	%r2793, %r5572, 6;
	rem.u32 	%r2794, %r2792, %r2793;
	shl.b32 	%r2795, %r2794, 3;
	cvta.to.global.u64 	%rd3705, %rd7294;
	mul.wide.u32 	%rd3706, %r2795, 8;
	add.s64 	%rd3707, %rd3705, %rd3706;
	ld.global.v2.u32 	{%r2796, %r2797}, [%rd3707];
	mul.lo.s32 	%r2798, %r5604, 16777619;
	xor.b32  	%r5604, %r2798, %r2796;
	mul.lo.s32 	%r2799, %r5603, 16777619;
	xor.b32  	%r5603, %r2799, %r2797;
	ld.global.v2.u32 	{%r2800, %r2801}, [%rd3707+8];
	ld.global.v2.u32 	{%r2802, %r2803}, [%rd3707+16];
	ld.global.v2.u32 	{%r2804, %r2805}, [%rd3707+24];
	ld.global.v2.u32 	{%r2806, %r2807}, [%rd3707+32];
	ld.global.v2.u32 	{%r2808, %r2809}, [%rd3707+40];
	ld.global.v2.u32 	{%r2810, %r2811}, [%rd3707+48];
	ld.global.v2.u32 	{%r2812, %r2813}, [%rd3707+56];
	st.local.v2.u32 	[%rd1], {%r5604, %r5603};
	mul.lo.s32 	%r2814, %r5602, 16777619;
	xor.b32  	%r5602, %r2814, %r2800;
	mul.lo.s32 	%r2815, %r5601, 16777619;
	xor.b32  	%r5601, %r2815, %r2801;
	st.local.v2.u32 	[%rd1+8], {%r5602, %r5601};
	mul.lo.s32 	%r2816, %r5600, 16777619;
	xor.b32  	%r5600, %r2816, %r2802;
	mul.lo.s32 	%r2817, %r5599, 16777619;
	xor.b32  	%r5599, %r2817, %r2803;
	st.local.v2.u32 	[%rd1+16], {%r5600, %r5599};
	mul.lo.s32 	%r2818, %r5598, 16777619;
	xor.b32  	%r5598, %r2818, %r2804;
	mul.lo.s32 	%r2819, %r5597, 16777619;
	xor.b32  	%r5597, %r2819, %r2805;
	st.local.v2.u32 	[%rd1+24], {%r5598, %r5597};
	mul.lo.s32 	%r2820, %r5596, 16777619;
	xor.b32  	%r5596, %r2820, %r2806;
	mul.lo.s32 	%r2821, %r5595, 16777619;
	xor.b32  	%r5595, %r2821, %r2807;
	st.local.v2.u32 	[%rd1+32], {%r5596, %r5595};
	mul.lo.s32 	%r2822, %r5594, 16777619;
	xor.b32  	%r5594, %r2822, %r2808;
	mul.lo.s32 	%r2823, %r5593, 16777619;
	xor.b32  	%r5593, %r2823, %r2809;
	st.local.v2.u32 	[%rd1+40], {%r5594, %r5593};
	mul.lo.s32 	%r2824, %r5592, 16777619;
	xor.b32  	%r5592, %r2824, %r2810;
	mul.lo.s32 	%r2825, %r5591, 16777619;
	xor.b32  	%r5591, %r2825, %r2811;
	st.local.v2.u32 	[%rd1+48], {%r5592, %r5591};
	mul.lo.s32 	%r2826, %r5590, 16777619;
	xor.b32  	%r5590, %r2826, %r2812;
	mul.lo.s32 	%r2827, %r5589, 16777619;
	xor.b32  	%r5589, %r2827, %r2813;
	st.local.v2.u32 	[%rd1+56], {%r5590, %r5589};
	mul.lo.s32 	%r2828, %r5588, 16777619;
	xor.b32  	%r5588, %r2828, %r2796;
	mul.lo.s32 	%r2829, %r5587, 16777619;
	xor.b32  	%r5587, %r2829, %r2797;
	st.local.v2.u32 	[%rd1+64], {%r5588, %r5587};
	mul.lo.s32 	%r2830, %r5586, 16777619;
	xor.b32  	%r5586, %r2830, %r2800;
	mul.lo.s32 	%r2831, %r5585, 16777619;
	xor.b32  	%r5585, %r2831, %r2801;
	st.local.v2.u32 	[%rd1+72], {%r5586, %r5585};
	mul.lo.s32 	%r2832, %r5584, 16777619;
	xor.b32  	%r5584, %r2832, %r2802;
	mul.lo.s32 	%r2833, %r5583, 16777619;
	xor.b32  	%r5583, %r2833, %r2803;
	st.local.v2.u32 	[%rd1+80], {%r5584, %r5583};
	mul.lo.s32 	%r2834, %r5582, 16777619;
	xor.b32  	%r5582, %r2834, %r2804;
	mul.lo.s32 	%r2835, %r5581, 16777619;
	xor.b32  	%r5581, %r2835, %r2805;
	st.local.v2.u32 	[%rd1+88], {%r5582, %r5581};
	mul.lo.s32 	%r2836, %r5580, 16777619;
	xor.b32  	%r5580, %r2836, %r2806;
	mul.lo.s32 	%r2837, %r5579, 16777619;
	xor.b32  	%r5579, %r2837, %r2807;
	st.local.v2.u32 	[%rd1+96], {%r5580, %r5579};
	mul.lo.s32 	%r2838, %r5578, 16777619;
	xor.b32  	%r5578, %r2838, %r2808;
	mul.lo.s32 	%r2839, %r5577, 16777619;
	xor.b32  	%r5577, %r2839, %r2809;
	st.local.v2.u32 	[%rd1+104], {%r5578, %r5577};
	mul.lo.s32 	%r2840, %r5576, 16777619;
	xor.b32  	%r5576, %r2840, %r2810;
	mul.lo.s32 	%r2841, %r5575, 16777619;
	xor.b32  	%r5575, %r2841, %r2811;
	st.local.v2.u32 	[%rd1+112], {%r5576, %r5575};
	mul.lo.s32 	%r2842, %r5574, 16777619;
	xor.b32  	%r5574, %r2842, %r2812;
	mul.lo.s32 	%r2843, %r5573, 16777619;
	xor.b32  	%r5573, %r2843, %r2813;
	st.local.v2.u32 	[%rd1+120], {%r5574, %r5573};
	add.s32 	%r5605, %r5605, 1;
	setp.ne.s32 	%p1, %r5605, 64;
	@%p1 bra 	$L__BB1_1;
	ld.param.u64 	%rd7295, [_Z13ethash_searchPmPKhmmjS__param_2];
	mul.lo.s32 	%r2844, %r5604, 16777619;
	xor.b32  	%r2845, %r2844, %r5603;
	mul.lo.s32 	%r2846, %r5602, 16777619;
	mul.lo.s32 	%r2847, %r2845, 16777619;
	xor.b32  	%r2848, %r2846, %r2847;
	xor.b32  	%r2849, %r2848, %r5601;
	mul.lo.s32 	%r2850, %r5600, 16777619;
	xor.b32  	%r2851, %r2850, %r5599;
	mul.lo.s32 	%r2852, %r5598, 16777619;
	mul.lo.s32 	%r2853, %r2851, 16777619;
	xor.b32  	%r2854, %r2852, %r2853;
	xor.b32  	%r2855, %r2854, %r5597;
	mul.lo.s32 	%r2856, %r5596, 16777619;
	xor.b32  	%r2857, %r2856, %r5595;
	mul.lo.s32 	%r2858, %r5594, 16777619;
	mul.lo.s32 	%r2859, %r2857, 16777619;
	xor.b32  	%r2860, %r2858, %r2859;
	xor.b32  	%r2861, %r2860, %r5593;
	mul.lo.s32 	%r2862, %r5592, 16777619;
	xor.b32  	%r2863, %r2862, %r5591;
	mul.lo.s32 	%r2864, %r5590, 16777619;
	mul.lo.s32 	%r2865, %r2863, 16777619;
	xor.b32  	%r2866, %r2864, %r2865;
	xor.b32  	%r2867, %r2866, %r5589;
	mul.lo.s32 	%r2868, %r5588, 16777619;
	xor.b32  	%r2869, %r2868, %r5587;
	mul.lo.s32 	%r2870, %r5586, 16777619;
	mul.lo.s32 	%r2871, %r2869, 16777619;
	xor.b32  	%r2872, %r2870, %r2871;
	xor.b32  	%r2873, %r2872, %r5585;
	mul.lo.s32 	%r2874, %r5584, 16777619;
	xor.b32  	%r2875, %r2874, %r5583;
	mul.lo.s32 	%r2876, %r5582, 16777619;
	mul.lo.s32 	%r2877, %r2875, 16777619;
	xor.b32  	%r2878, %r2876, %r2877;
	xor.b32  	%r2879, %r2878, %r5581;
	mul.lo.s32 	%r2880, %r5580, 16777619;
	xor.b32  	%r2881, %r2880, %r5579;
	mul.lo.s32 	%r2882, %r5578, 16777619;
	mul.lo.s32 	%r2883, %r2881, 16777619;
	xor.b32  	%r2884, %r2882, %r2883;
	xor.b32  	%r2885, %r2884, %r5577;
	mul.lo.s32 	%r2886, %r5576, 16777619;
	xor.b32  	%r2887, %r2886, %r5575;
	mul.lo.s32 	%r2888, %r5574, 16777619;
	mul.lo.s32 	%r2889, %r2887, 16777619;
	xor.b32  	%r2890, %r2888, %r2889;
	xor.b32  	%r2891, %r2890, %r5573;
	mov.b64 	%rd3708, {%r2849, %r2855};
	mov.b64 	%rd3709, {%r2861, %r2867};
	mov.b64 	%rd3710, {%r2873, %r2879};
	mov.b64 	%rd3711, {%r2885, %r2891};
	xor.b64  	%rd3712, %rd6, %rd9;
	xor.b64  	%rd3713, %rd3712, %rd3710;
	xor.b64  	%rd3714, %rd7, %rd2;
	xor.b64  	%rd3715, %rd3714, %rd3711;
	xor.b64  	%rd3716, %rd3715, -9223372036854775808;
	xor.b64  	%rd3717, %rd8, %rd3;
	xor.b64  	%rd3718, %rd3717, 1;
	xor.b64  	%rd3719, %rd4, %rd3708;
	xor.b64  	%rd3720, %rd5, %rd3709;
	mov.b64 	{%r2892, %r2893}, %rd3716;
	shf.l.wrap.b32 	%r2894, %r2892, %r2893, 1;
	shf.l.wrap.b32 	%r2895, %r2893, %r2892, 1;
	mov.b64 	%rd3721, {%r2895, %r2894};
	xor.b64  	%rd3722, %rd3721, %rd3720;
	xor.b64  	%rd3723, %rd3722, %rd9;
	xor.b64  	%rd3724, %rd3722, %rd6;
	xor.b64  	%rd3725, %rd3722, %rd3710;
	mov.b64 	{%r2896, %r2897}, %rd3718;
	shf.l.wrap.b32 	%r2898, %r2896, %r2897, 1;
	shf.l.wrap.b32 	%r2899, %r2897, %r2896, 1;
	mov.b64 	%rd3726, {%r2899, %r2898};
	xor.b64  	%rd3727, %rd3726, %rd3713;
	xor.b64  	%rd3728, %rd3727, %rd2;
	xor.b64  	%rd3729, %rd3727, %rd7;
	xor.b64  	%rd3730, %rd3727, %rd3711;
	xor.b64  	%rd3731, %rd3727, -9223372036854775808;
	mov.b64 	{%r2900, %r2901}, %rd3719;
	shf.l.wrap.b32 	%r2902, %r2900, %r2901, 1;
	shf.l.wrap.b32 	%r2903, %r2901, %r2900, 1;
	mov.b64 	%rd3732, {%r2903, %r2902};
	xor.b64  	%rd3733, %rd3732, %rd3716;
	xor.b64  	%rd3734, %rd3733, %rd3;
	xor.b64  	%rd3735, %rd3733, %rd8;
	xor.b64  	%rd3736, %rd3733, 1;
	mov.b64 	{%r2904, %r2905}, %rd3720;
	shf.l.wrap.b32 	%r2906, %r2904, %r2905, 1;
	shf.l.wrap.b32 	%r2907, %r2905, %r2904, 1;
	mov.b64 	%rd3737, {%r2907, %r2906};
	xor.b64  	%rd3738, %rd3737, %rd3718;
	xor.b64  	%rd3739, %rd3738, %rd4;
	xor.b64  	%rd3740, %rd3738, %rd3708;
	mov.b64 	{%r2908, %r2909}, %rd3713;
	shf.l.wrap.b32 	%r2910, %r2908, %r2909, 1;
	shf.l.wrap.b32 	%r2911, %r2909, %r2908, 1;
	mov.b64 	%rd3741, {%r2911, %r2910};
	xor.b64  	%rd3742, %rd3741, %rd3719;
	xor.b64  	%rd3743, %rd3742, %rd5;
	xor.b64  	%rd3744, %rd3742, %rd3709;
	mov.b64 	{%r2912, %r2913}, %rd3728;
	shf.l.wrap.b32 	%r2914, %r2912, %r2913, 1;
	shf.l.wrap.b32 	%r2915, %r2913, %r2912, 1;
	mov.b64 	%rd3745, {%r2915, %r2914};
	mov.b64 	{%r2916, %r2917}, %rd3725;
	shf.l.wrap.b32 	%r2918, %r2916, %r2917, 3;
	shf.l.wrap.b32 	%r2919, %r2917, %r2916, 3;
	mov.b64 	%rd3746, {%r2919, %r2918};
	mov.b64 	{%r2920, %r2921}, %rd3735;
	shf.l.wrap.b32 	%r2922, %r2920, %r2921, 6;
	shf.l.wrap.b32 	%r2923, %r2921, %r2920, 6;
	mov.b64 	%rd3747, {%r2923, %r2922};
	mov.b64 	{%r2924, %r2925}, %rd3730;
	shf.l.wrap.b32 	%r2926, %r2924, %r2925, 10;
	shf.l.wrap.b32 	%r2927, %r2925, %r2924, 10;
	mov.b64 	%rd3748, {%r2927, %r2926};
	mov.b64 	{%r2928, %r2929}, %rd3733;
	shf.l.wrap.b32 	%r2930, %r2928, %r2929, 15;
	shf.l.wrap.b32 	%r2931, %r2929, %r2928, 15;
	mov.b64 	%rd3749, {%r2931, %r2930};
	mov.b64 	{%r2932, %r2933}, %rd3738;
	shf.l.wrap.b32 	%r2934, %r2932, %r2933, 21;
	shf.l.wrap.b32 	%r2935, %r2933, %r2932, 21;
	mov.b64 	%rd3750, {%r2935, %r2934};
	mov.b64 	{%r2936, %r2937}, %rd3739;
	shf.l.wrap.b32 	%r2938, %r2936, %r2937, 28;
	shf.l.wrap.b32 	%r2939, %r2937, %r2936, 28;
	mov.b64 	%rd3751, {%r2939, %r2938};
	mov.b64 	{%r2940, %r2941}, %rd3724;
	shf.l.wrap.b32 	%r2942, %r2941, %r2940, 4;
	shf.l.wrap.b32 	%r2943, %r2940, %r2941, 4;
	mov.b64 	%rd3752, {%r2943, %r2942};
	mov.b64 	{%r2944, %r2945}, %rd3731;
	shf.l.wrap.b32 	%r2946, %r2945, %r2944, 13;
	shf.l.wrap.b32 	%r2947, %r2944, %r2945, 13;
	mov.b64 	%rd3753, {%r2947, %r2946};
	mov.b64 	{%r2948, %r2949}, %rd3740;
	shf.l.wrap.b32 	%r2950, %r2949, %r2948, 23;
	shf.l.wrap.b32 	%r2951, %r2948, %r2949, 23;
	mov.b64 	%rd3754, {%r2951, %r2950};
	mov.b64 	{%r2952, %r2953}, %rd3727;
	shf.l.wrap.b32 	%r2954, %r2952, %r2953, 2;
	shf.l.wrap.b32 	%r2955, %r2953, %r2952, 2;
	mov.b64 	%rd3755, {%r2955, %r2954};
	mov.b64 	{%r2956, %r2957}, %rd3742;
	shf.l.wrap.b32 	%r2958, %r2956, %r2957, 14;
	shf.l.wrap.b32 	%r2959, %r2957, %r2956, 14;
	mov.b64 	%rd3756, {%r2959, %r2958};
	mov.b64 	{%r2960, %r2961}, %rd3743;
	shf.l.wrap.b32 	%r2962, %r2960, %r2961, 27;
	shf.l.wrap.b32 	%r2963, %r2961, %r2960, 27;
	mov.b64 	%rd3757, {%r2963, %r2962};
	mov.b64 	{%r2964, %r2965}, %rd3722;
	shf.l.wrap.b32 	%r2966, %r2965, %r2964, 9;
	shf.l.wrap.b32 	%r2967, %r2964, %r2965, 9;
	mov.b64 	%rd3758, {%r2967, %r2966};
	shf.l.wrap.b32 	%r2968, %r2933, %r2932, 24;
	shf.l.wrap.b32 	%r2969, %r2932, %r2933, 24;
	mov.b64 	%rd3759, {%r2969, %r2968};
	shf.l.wrap.b32 	%r2970, %r2956, %r2957, 8;
	shf.l.wrap.b32 	%r2971, %r2957, %r2956, 8;
	mov.b64 	%rd3760, {%r2971, %r2970};
	shf.l.wrap.b32 	%r2972, %r2932, %r2933, 25;
	shf.l.wrap.b32 	%r2973, %r2933, %r2932, 25;
	mov.b64 	%rd3761, {%r2973, %r2972};
	mov.b64 	{%r2974, %r2975}, %rd3736;
	shf.l.wrap.b32 	%r2976, %r2975, %r2974, 11;
	shf.l.wrap.b32 	%r2977, %r2974, %r2975, 11;
	mov.b64 	%rd3762, {%r2977, %r2976};
	mov.b64 	{%r2978, %r2979}, %rd3734;
	shf.l.wrap.b32 	%r2980, %r2979, %r2978, 30;
	shf.l.wrap.b32 	%r2981, %r2978, %r2979, 30;
	mov.b64 	%rd3763, {%r2981, %r2980};
	shf.l.wrap.b32 	%r2982, %r2964, %r2965, 18;
	shf.l.wrap.b32 	%r2983, %r2965, %r2964, 18;
	mov.b64 	%rd3764, {%r2983, %r2982};
	shf.l.wrap.b32 	%r2984, %r2957, %r2956, 7;
	shf.l.wrap.b32 	%r2985, %r2956, %r2957, 7;
	mov.b64 	%rd3765, {%r2985, %r2984};
	shf.l.wrap.b32 	%r2986, %r2929, %r2928, 29;
	shf.l.wrap.b32 	%r2987, %r2928, %r2929, 29;
	mov.b64 	%rd3766, {%r2987, %r2986};
	mov.b64 	{%r2988, %r2989}, %rd3744;
	shf.l.wrap.b32 	%r2990, %r2988, %r2989, 20;
	shf.l.wrap.b32 	%r2991, %r2989, %r2988, 20;
	mov.b64 	%rd3767, {%r2991, %r2990};
	mov.b64 	{%r2992, %r2993}, %rd3729;
	shf.l.wrap.b32 	%r2994, %r2993, %r2992, 12;
	shf.l.wrap.b32 	%r2995, %r2992, %r2993, 12;
	mov.b64 	%rd3768, {%r2995, %r2994};
	not.b64 	%rd3769, %rd3768;
	and.b64  	%rd3770, %rd3762, %rd3769;
	xor.b64  	%rd3771, %rd3723, %rd3770;
	not.b64 	%rd3772, %rd3762;
	and.b64  	%rd3773, %rd3750, %rd3772;
	xor.b64  	%rd3774, %rd3768, %rd3773;
	not.b64 	%rd3775, %rd3750;
	and.b64  	%rd3776, %rd3756, %rd3775;
	xor.b64  	%rd3777, %rd3762, %rd3776;
	not.b64 	%rd3778, %rd3756;
	and.b64  	%rd3779, %rd3723, %rd3778;
	xor.b64  	%rd3780, %rd3750, %rd3779;
	not.b64 	%rd3781, %rd3723;
	and.b64  	%rd3782, %rd3768, %rd3781;
	xor.b64  	%rd3783, %rd3756, %rd3782;
	not.b64 	%rd3784, %rd3767;
	and.b64  	%rd3785, %rd3746, %rd3784;
	xor.b64  	%rd3786, %rd3751, %rd3785;
	not.b64 	%rd3787, %rd3746;
	and.b64  	%rd3788, %rd3753, %rd3787;
	xor.b64  	%rd3789, %rd3767, %rd3788;
	not.b64 	%rd3790, %rd3753;
	and.b64  	%rd3791, %rd3766, %rd3790;
	xor.b64  	%rd3792, %rd3746, %rd3791;
	not.b64 	%rd3793, %rd3766;
	and.b64  	%rd3794, %rd3751, %rd3793;
	xor.b64  	%rd3795, %rd3753, %rd3794;
	not.b64 	%rd3796, %rd3751;
	and.b64  	%rd3797, %rd3767, %rd3796;
	xor.b64  	%rd3798, %rd3766, %rd3797;
	not.b64 	%rd3799, %rd3747;
	and.b64  	%rd3800, %rd3761, %rd3799;
	xor.b64  	%rd3801, %rd3745, %rd3800;
	not.b64 	%rd3802, %rd3761;
	and.b64  	%rd3803, %rd3760, %rd3802;
	xor.b64  	%rd3804, %rd3747, %rd3803;
	not.b64 	%rd3805, %rd3760;
	and.b64  	%rd3806, %rd3764, %rd3805;
	xor.b64  	%rd3807, %rd3761, %rd3806;
	not.b64 	%rd3808, %rd3764;
	and.b64  	%rd3809, %rd3745, %rd3808;
	xor.b64  	%rd3810, %rd3760, %rd3809;
	not.b64 	%rd3811, %rd3745;
	and.b64  	%rd3812, %rd3747, %rd3811;
	xor.b64  	%rd3813, %rd3764, %rd3812;
	not.b64 	%rd3814, %rd3752;
	and.b64  	%rd3815, %rd3748, %rd3814;
	xor.b64  	%rd3816, %rd3757, %rd3815;
	not.b64 	%rd3817, %rd3748;
	and.b64  	%rd3818, %rd3749, %rd3817;
	xor.b64  	%rd3819, %rd3752, %rd3818;
	not.b64 	%rd3820, %rd3749;
	and.b64  	%rd3821, %rd3759, %rd3820;
	xor.b64  	%rd3822, %rd3748, %rd3821;
	not.b64 	%rd3823, %rd3759;
	and.b64  	%rd3824, %rd3757, %rd3823;
	xor.b64  	%rd3825, %rd3749, %rd3824;
	not.b64 	%rd3826, %rd3757;
	and.b64  	%rd3827, %rd3752, %rd3826;
	xor.b64  	%rd3828, %rd3759, %rd3827;
	not.b64 	%rd3829, %rd3754;
	and.b64  	%rd3830, %rd3765, %rd3829;
	xor.b64  	%rd3831, %rd3763, %rd3830;
	not.b64 	%rd3832, %rd3765;
	and.b64  	%rd3833, %rd3758, %rd3832;
	xor.b64  	%rd3834, %rd3754, %rd3833;
	not.b64 	%rd3835, %rd3758;
	and.b64  	%rd3836, %rd3755, %rd3835;
	xor.b64  	%rd3837, %rd3765, %rd3836;
	not.b64 	%rd3838, %rd3755;
	and.b64  	%rd3839, %rd3763, %rd3838;
	xor.b64  	%rd3840, %rd3758, %rd3839;
	not.b64 	%rd3841, %rd3763;
	and.b64  	%rd3842, %rd3754, %rd3841;
	xor.b64  	%rd3843, %rd3755, %rd3842;
	xor.b64  	%rd3844, %rd3771, 1;
	xor.b64  	%rd3845, %rd3786, %rd3844;
	xor.b64  	%rd3846, %rd3845, %rd3801;
	xor.b64  	%rd3847, %rd3846, %rd3816;
	xor.b64  	%rd3848, %rd3847, %rd3831;
	xor.b64  	%rd3849, %rd3789, %rd3774;
	xor.b64  	%rd3850, %rd3849, %rd3804;
	xor.b64  	%rd3851, %rd3850, %rd3819;
	xor.b64  	%rd3852, %rd3851, %rd3834;
	xor.b64  	%rd3853, %rd3792, %rd3777;
	xor.b64  	%rd3854, %rd3853, %rd3807;
	xor.b64  	%rd3855, %rd3854, %rd3822;
	xor.b64  	%rd3856, %rd3855, %rd3837;
	xor.b64  	%rd3857, %rd3795, %rd3780;
	xor.b64  	%rd3858, %rd3857, %rd3810;
	xor.b64  	%rd3859, %rd3858, %rd3825;
	xor.b64  	%rd3860, %rd3859, %rd3840;
	xor.b64  	%rd3861, %rd3798, %rd3783;
	xor.b64  	%rd3862, %rd3861, %rd3813;
	xor.b64  	%rd3863, %rd3862, %rd3828;
	xor.b64  	%rd3864, %rd3863, %rd3843;
	mov.b64 	{%r2996, %r2997}, %rd3852;
	shf.l.wrap.b32 	%r2998, %r2996, %r2997, 1;
	shf.l.wrap.b32 	%r2999, %r2997, %r2996, 1;
	mov.b64 	%rd3865, {%r2999, %r2998};
	xor.b64  	%rd3866, %rd3865, %rd3864;
	xor.b64  	%rd3867, %rd3866, %rd3844;
	xor.b64  	%rd3868, %rd3866, %rd3786;
	xor.b64  	%rd3869, %rd3866, %rd3801;
	xor.b64  	%rd3870, %rd3866, %rd3816;
	xor.b64  	%rd3871, %rd3866, %rd3831;
	mov.b64 	{%r3000, %r3001}, %rd3856;
	shf.l.wrap.b32 	%r3002, %r3000, %r3001, 1;
	shf.l.wrap.b32 	%r3003, %r3001, %r3000, 1;
	mov.b64 	%rd3872, {%r3003, %r3002};
	xor.b64  	%rd3873, %rd3872, %rd3848;
	xor.b64  	%rd3874, %rd3873, %rd3774;
	xor.b64  	%rd3875, %rd3873, %rd3789;
	xor.b64  	%rd3876, %rd3873, %rd3804;
	xor.b64  	%rd3877, %rd3873, %rd3819;
	xor.b64  	%rd3878, %rd3873, %rd3834;
	mov.b64 	{%r3004, %r3005}, %rd3860;
	shf.l.wrap.b32 	%r3006, %r3004, %r3005, 1;
	shf.l.wrap.b32 	%r3007, %r3005, %r3004, 1;
	mov.b64 	%rd3879, {%r3007, %r3006};
	xor.b64  	%rd3880, %rd3879, %rd3852;
	xor.b64  	%rd3881, %rd3880, %rd3777;
	xor.b64  	%rd3882, %rd3880, %rd3792;
	xor.b64  	%rd3883, %rd3880, %rd3807;
	xor.b64  	%rd3884, %rd3880, %rd3822;
	xor.b64  	%rd3885, %rd3880, %rd3837;
	mov.b64 	{%r3008, %r3009}, %rd3864;
	shf.l.wrap.b32 	%r3010, %r3008, %r3009, 1;
	shf.l.wrap.b32 	%r3011, %r3009, %r3008, 1;
	mov.b64 	%rd3886, {%r3011, %r3010};
	xor.b64  	%rd3887, %rd3886, %rd3856;
	xor.b64  	%rd3888, %rd3887, %rd3780;
	xor.b64  	%rd3889, %rd3887, %rd3795;
	xor.b64  	%rd3890, %rd3887, %rd3810;
	xor.b64  	%rd3891, %rd3887, %rd3825;
	xor.b64  	%rd3892, %rd3887, %rd3840;
	mov.b64 	{%r3012, %r3013}, %rd3848;
	shf.l.wrap.b32 	%r3014, %r3012, %r3013, 1;
	shf.l.wrap.b32 	%r3015, %r3013, %r3012, 1;
	mov.b64 	%rd3893, {%r3015, %r3014};
	xor.b64  	%rd3894, %rd3893, %rd3860;
	xor.b64  	%rd3895, %rd3894, %rd3783;
	xor.b64  	%rd3896, %rd3894, %rd3798;
	xor.b64  	%rd3897, %rd3894, %rd3813;
	xor.b64  	%rd3898, %rd3894, %rd3828;
	xor.b64  	%rd3899, %rd3894, %rd3843;
	mov.b64 	{%r3016, %r3017}, %rd3874;
	shf.l.wrap.b32 	%r3018, %r3016, %r3017, 1;
	shf.l.wrap.b32 	%r3019, %r3017, %r3016, 1;
	mov.b64 	%rd3900, {%r3019, %r3018};
	mov.b64 	{%r3020, %r3021}, %rd3869;
	shf.l.wrap.b32 	%r3022, %r3020, %r3021, 3;
	shf.l.wrap.b32 	%r3023, %r3021, %r3020, 3;
	mov.b64 	%rd3901, {%r3023, %r3022};
	mov.b64 	{%r3024, %r3025}, %rd3882;
	shf.l.wrap.b32 	%r3026, %r3024, %r3025, 6;
	shf.l.wrap.b32 	%r3027, %r3025, %r3024, 6;
	mov.b64 	%rd3902, {%r3027, %r3026};
	mov.b64 	{%r3028, %r3029}, %rd3876;
	shf.l.wrap.b32 	%r3030, %r3028, %r3029, 10;
	shf.l.wrap.b32 	%r3031, %r3029, %r3028, 10;
	mov.b64 	%rd3903, {%r3031, %r3030};
	mov.b64 	{%r3032, %r3033}, %rd3884;
	shf.l.wrap.b32 	%r3034, %r3032, %r3033, 15;
	shf.l.wrap.b32 	%r3035, %r3033, %r3032, 15;
	mov.b64 	%rd3904, {%r3035, %r3034};
	mov.b64 	{%r3036, %r3037}, %rd3891;
	shf.l.wrap.b32 	%r3038, %r3036, %r3037, 21;
	shf.l.wrap.b32 	%r3039, %r3037, %r3036, 21;
	mov.b64 	%rd3905, {%r3039, %r3038};
	mov.b64 	{%r3040, %r3041}, %rd3888;
	shf.l.wrap.b32 	%r3042, %r3040, %r3041, 28;
	shf.l.wrap.b32 	%r3043, %r3041, %r3040, 28;
	mov.b64 	%rd3906, {%r3043, %r3042};
	mov.b64 	{%r3044, %r3045}, %rd3868;
	shf.l.wrap.b32 	%r3046, %r3045, %r3044, 4;
	shf.l.wrap.b32 	%r3047, %r3044, %r3045, 4;
	mov.b64 	%rd3907, {%r3047, %r3046};
	mov.b64 	{%r3048, %r3049}, %rd3877;
	shf.l.wrap.b32 	%r3050, %r3049, %r3048, 13;
	shf.l.wrap.b32 	%r3051, %r3048, %r3049, 13;
	mov.b64 	%rd3908, {%r3051, %r3050};
	mov.b64 	{%r3052, %r3053}, %rd3889;
	shf.l.wrap.b32 	%r3054, %r3053, %r3052, 23;
	shf.l.wrap.b32 	%r3055, %r3052, %r3053, 23;
	mov.b64 	%rd3909, {%r3055, %r3054};
	mov.b64 	{%r3056, %r3057}, %rd3878;
	shf.l.wrap.b32 	%r3058, %r3056, %r3057, 2;
	shf.l.wrap.b32 	%r3059, %r3057, %r3056, 2;
	mov.b64 	%rd3910, {%r3059, %r3058};
	mov.b64 	{%r3060, %r3061}, %rd3899;
	shf.l.wrap.b32 	%r3062, %r3060, %r3061, 14;
	shf.l.wrap.b32 	%r3063, %r3061, %r3060, 14;
	mov.b64 	%rd3911, {%r3063, %r3062};
	mov.b64 	{%r3064, %r3065}, %rd3895;
	shf.l.wrap.b32 	%r3066, %r3064, %r3065, 27;
	shf.l.wrap.b32 	%r3067, %r3065, %r3064, 27;
	mov.b64 	%rd3912, {%r3067, %r3066};
	mov.b64 	{%r3068, %r3069}, %rd3870;
	shf.l.wrap.b32 	%r3070, %r3069, %r3068, 9;
	shf.l.wrap.b32 	%r3071, %r3068, %r3069, 9;
	mov.b64 	%rd3913, {%r3071, %r3070};
	mov.b64 	{%r3072, %r3073}, %rd3892;
	shf.l.wrap.b32 	%r3074, %r3073, %r3072, 24;
	shf.l.wrap.b32 	%r3075, %r3072, %r3073, 24;
	mov.b64 	%rd3914, {%r3075, %r3074};
	mov.b64 	{%r3076, %r3077}, %rd3898;
	shf.l.wrap.b32 	%r3078, %r3076, %r3077, 8;
	shf.l.wrap.b32 	%r3079, %r3077, %r3076, 8;
	mov.b64 	%rd3915, {%r3079, %r3078};
	mov.b64 	{%r3080, %r3081}, %rd3890;
	shf.l.wrap.b32 	%r3082, %r3080, %r3081, 25;
	shf.l.wrap.b32 	%r3083, %r3081, %r3080, 25;
	mov.b64 	%rd3916, {%r3083, %r3082};
	mov.b64 	{%r3084, %r3085}, %rd3883;
	shf.l.wrap.b32 	%r3086, %r3085, %r3084, 11;
	shf.l.wrap.b32 	%r3087, %r3084, %r3085, 11;
	mov.b64 	%rd3917, {%r3087, %r3086};
	mov.b64 	{%r3088, %r3089}, %rd3881;
	shf.l.wrap.b32 	%r3090, %r3089, %r3088, 30;
	shf.l.wrap.b32 	%r3091, %r3088, %r3089, 30;
	mov.b64 	%rd3918, {%r3091, %r3090};
	mov.b64 	{%r3092, %r3093}, %rd3871;
	shf.l.wrap.b32 	%r3094, %r3092, %r3093, 18;
	shf.l.wrap.b32 	%r3095, %r3093, %r3092, 18;
	mov.b64 	%rd3919, {%r3095, %r3094};
	mov.b64 	{%r3096, %r3097}, %rd3897;
	shf.l.wrap.b32 	%r3098, %r3097, %r3096, 7;
	shf.l.wrap.b32 	%r3099, %r3096, %r3097, 7;
	mov.b64 	%rd3920, {%r3099, %r3098};
	mov.b64 	{%r3100, %r3101}, %rd3885;
	shf.l.wrap.b32 	%r3102, %r3101, %r3100, 29;
	shf.l.wrap.b32 	%r3103, %r3100, %r3101, 29;
	mov.b64 	%rd3921, {%r3103, %r3102};
	mov.b64 	{%r3104, %r3105}, %rd3896;
	shf.l.wrap.b32 	%r3106, %r3104, %r3105, 20;
	shf.l.wrap.b32 	%r3107, %r3105, %r3104, 20;
	mov.b64 	%rd3922, {%r3107, %r3106};
	mov.b64 	{%r3108, %r3109}, %rd3875;
	shf.l.wrap.b32 	%r3110, %r3109, %r3108, 12;
	shf.l.wrap.b32 	%r3111, %r3108, %r3109, 12;
	mov.b64 	%rd3923, {%r3111, %r3110};
	not.b64 	%rd3924, %rd3923;
	and.b64  	%rd3925, %rd3917, %rd3924;
	xor.b64  	%rd3926, %rd3867, %rd3925;
	not.b64 	%rd3927, %rd3917;
	and.b64  	%rd3928, %rd3905, %rd3927;
	xor.b64  	%rd3929, %rd3923, %rd3928;
	not.b64 	%rd3930, %rd3905;
	and.b64  	%rd3931, %rd3911, %rd3930;
	xor.b64  	%rd3932, %rd3917, %rd3931;
	not.b64 	%rd3933, %rd3911;
	and.b64  	%rd3934, %rd3867, %rd3933;
	xor.b64  	%rd3935, %rd3905, %rd3934;
	not.b64 	%rd3936, %rd3867;
	and.b64  	%rd3937, %rd3923, %rd3936;
	xor.b64  	%rd3938, %rd3911, %rd3937;
	not.b64 	%rd3939, %rd3922;
	and.b64  	%rd3940, %rd3901, %rd3939;
	xor.b64  	%rd3941, %rd3906, %rd3940;
	not.b64 	%rd3942, %rd3901;
	and.b64  	%rd3943, %rd3908, %rd3942;
	xor.b64  	%rd3944, %rd3922, %rd3943;
	not.b64 	%rd3945, %rd3908;
	and.b64  	%rd3946, %rd3921, %rd3945;
	xor.b64  	%rd3947, %rd3901, %rd3946;
	not.b64 	%rd3948, %rd3921;
	and.b64  	%rd3949, %rd3906, %rd3948;
	xor.b64  	%rd3950, %rd3908, %rd3949;
	not.b64 	%rd3951, %rd3906;
	and.b64  	%rd3952, %rd3922, %rd3951;
	xor.b64  	%rd3953, %rd3921, %rd3952;
	not.b64 	%rd3954, %rd3902;
	and.b64  	%rd3955, %rd3916, %rd3954;
	xor.b64  	%rd3956, %rd3900, %rd3955;
	not.b64 	%rd3957, %rd3916;
	and.b64  	%rd3958, %rd3915, %rd3957;
	xor.b64  	%rd3959, %rd3902, %rd3958;
	not.b64 	%rd3960, %rd3915;
	and.b64  	%rd3961, %rd3919, %rd3960;
	xor.b64  	%rd3962, %rd3916, %rd3961;
	not.b64 	%rd3963, %rd3919;
	and.b64  	%rd3964, %rd3900, %rd3963;
	xor.b64  	%rd3965, %rd3915, %rd3964;
	not.b64 	%rd3966, %rd3900;
	and.b64  	%rd3967, %rd3902, %rd3966;
	xor.b64  	%rd3968, %rd3919, %rd3967;
	not.b64 	%rd3969, %rd3907;
	and.b64  	%rd3970, %rd3903, %rd3969;
	xor.b64  	%rd3971, %rd3912, %rd3970;
	not.b64 	%rd3972, %rd3903;
	and.b64  	%rd3973, %rd3904, %rd3972;
	xor.b64  	%rd3974, %rd3907, %rd3973;
	not.b64 	%rd3975, %rd3904;
	and.b64  	%rd3976, %rd3914, %rd3975;
	xor.b64  	%rd3977, %rd3903, %rd3976;
	not.b64 	%rd3978, %rd3914;
	and.b64  	%rd3979, %rd3912, %rd3978;
	xor.b64  	%rd3980, %rd3904, %rd3979;
	not.b64 	%rd3981, %rd3912;
	and.b64  	%rd3982, %rd3907, %rd3981;
	xor.b64  	%rd3983, %rd3914, %rd3982;
	not.b64 	%rd3984, %rd3909;
	and.b64  	%rd3985, %rd3920, %rd3984;
	xor.b64  	%rd3986, %rd3918, %rd3985;
	not.b64 	%rd3987, %rd3920;
	and.b64  	%rd3988, %rd3913, %rd3987;
	xor.b64  	%rd3989, %rd3909, %rd3988;
	not.b64 	%rd3990, %rd3913;
	and.b64  	%rd3991, %rd3910, %rd3990;
	xor.b64  	%rd3992, %rd3920, %rd3991;
	not.b64 	%rd3993, %rd3910;
	and.b64  	%rd3994, %rd3918, %rd3993;
	xor.b64  	%rd3995, %rd3913, %rd3994;
	not.b64 	%rd3996, %rd3918;
	and.b64  	%rd3997, %rd3909, %rd3996;
	xor.b64  	%rd3998, %rd3910, %rd3997;
	xor.b64  	%rd3999, %rd3926, 32898;
	xor.b64  	%rd4000, %rd3941, %rd3999;
	xor.b64  	%rd4001, %rd4000, %rd3956;
	xor.b64  	%rd4002, %rd4001, %rd3971;
	xor.b64  	%rd4003, %rd4002, %rd3986;
	xor.b64  	%rd4004, %rd3944, %rd3929;
	xor.b64  	%rd4005, %rd4004, %rd3959;
	xor.b64  	%rd4006, %rd4005, %rd3974;
	xor.b64  	%rd4007, %rd4006, %rd3989;
	xor.b64  	%rd4008, %rd3947, %rd3932;
	xor.b64  	%rd4009, %rd4008, %rd3962;
	xor.b64  	%rd4010, %rd4009, %rd3977;
	xor.b64  	%rd4011, %rd4010, %rd3992;
	xor.b64  	%rd4012, %rd3950, %rd3935;
	xor.b64  	%rd4013, %rd4012, %rd3965;
	xor.b64  	%rd4014, %rd4013, %rd3980;
	xor.b64  	%rd4015, %rd4014, %rd3995;
	xor.b64  	%rd4016, %rd3953, %rd3938;
	xor.b64  	%rd4017, %rd4016, %rd3968;
	xor.b64  	%rd4018, %rd4017, %rd3983;
	xor.b64  	%rd4019, %rd4018, %rd3998;
	mov.b64 	{%r3112, %r3113}, %rd4007;
	shf.l.wrap.b32 	%r3114, %r3112, %r3113, 1;
	shf.l.wrap.b32 	%r3115, %r3113, %r3112, 1;
	mov.b64 	%rd4020, {%r3115, %r3114};
	xor.b64  	%rd4021, %rd4020, %rd4019;
	xor.b64  	%rd4022, %rd4021, %rd3999;
	xor.b64  	%rd4023, %rd4021, %rd3941;
	xor.b64  	%rd4024, %rd4021, %rd3956;
	xor.b64  	%rd4025, %rd4021, %rd3971;
	xor.b64  	%rd4026, %rd4021, %rd3986;
	mov.b64 	{%r3116, %r3117}, %rd4011;
	shf.l.wrap.b32 	%r3118, %r3116, %r3117, 1;
	shf.l.wrap.b32 	%r3119, %r3117, %r3116, 1;
	mov.b64 	%rd4027, {%r3119, %r3118};
	xor.b64  	%rd4028, %rd4027, %rd4003;
	xor.b64  	%rd4029, %rd4028, %rd3929;
	xor.b64  	%rd4030, %rd4028, %rd3944;
	xor.b64  	%rd4031, %rd4028, %rd3959;
	xor.b64  	%rd4032, %rd4028, %rd3974;
	xor.b64  	%rd4033, %rd4028, %rd3989;
	mov.b64 	{%r3120, %r3121}, %rd4015;
	shf.l.wrap.b32 	%r3122, %r3120, %r3121, 1;
	shf.l.wrap.b32 	%r3123, %r3121, %r3120, 1;
	mov.b64 	%rd4034, {%r3123, %r3122};
	xor.b64  	%rd4035, %rd4034, %rd4007;
	xor.b64  	%rd4036, %rd4035, %rd3932;
	xor.b64  	%rd4037, %rd4035, %rd3947;
	xor.b64  	%rd4038, %rd4035, %rd3962;
	xor.b64  	%rd4039, %rd4035, %rd3977;
	xor.b64  	%rd4040, %rd4035, %rd3992;
	mov.b64 	{%r3124, %r3125}, %rd4019;
	shf.l.wrap.b32 	%r3126, %r3124, %r3125, 1;
	shf.l.wrap.b32 	%r3127, %r3125, %r3124, 1;
	mov.b64 	%rd4041, {%r3127, %r3126};
	xor.b64  	%rd4042, %rd4041, %rd4011;
	xor.b64  	%rd4043, %rd4042, %rd3935;
	xor.b64  	%rd4044, %rd4042, %rd3950;
	xor.b64  	%rd4045, %rd4042, %rd3965;
	xor.b64  	%rd4046, %rd4042, %rd3980;
	xor.b64  	%rd4047, %rd4042, %rd3995;
	mov.b64 	{%r3128, %r3129}, %rd4003;
	shf.l.wrap.b32 	%r3130, %r3128, %r3129, 1;
	shf.l.wrap.b32 	%r3131, %r3129, %r3128, 1;
	mov.b64 	%rd4048, {%r3131, %r3130};
	xor.b64  	%rd4049, %rd4048, %rd4015;
	xor.b64  	%rd4050, %rd4049, %rd3938;
	xor.b64  	%rd4051, %rd4049, %rd3953;
	xor.b64  	%rd4052, %rd4049, %rd3968;
	xor.b64  	%rd4053, %rd4049, %rd3983;
	xor.b64  	%rd4054, %rd4049, %rd3998;
	mov.b64 	{%r3132, %r3133}, %rd4029;
	shf.l.wrap.b32 	%r3134, %r3132, %r3133, 1;
	shf.l.wrap.b32 	%r3135, %r3133, %r3132, 1;
	mov.b64 	%rd4055, {%r3135, %r3134};
	mov.b64 	{%r3136, %r3137}, %rd4024;
	shf.l.wrap.b32 	%r3138, %r3136, %r3137, 3;
	shf.l.wrap.b32 	%r3139, %r3137, %r3136, 3;
	mov.b64 	%rd4056, {%r3139, %r3138};
	mov.b64 	{%r3140, %r3141}, %rd4037;
	shf.l.wrap.b32 	%r3142, %r3140, %r3141, 6;
	shf.l.wrap.b32 	%r3143, %r3141, %r3140, 6;
	mov.b64 	%rd4057, {%r3143, %r3142};
	mov.b64 	{%r3144, %r3145}, %rd4031;
	shf.l.wrap.b32 	%r3146, %r3144, %r3145, 10;
	shf.l.wrap.b32 	%r3147, %r3145, %r3144, 10;
	mov.b64 	%rd4058, {%r3147, %r3146};
	mov.b64 	{%r3148, %r3149}, %rd4039;
	shf.l.wrap.b32 	%r3150, %r3148, %r3149, 15;
	shf.l.wrap.b32 	%r3151, %r3149, %r3148, 15;
	mov.b64 	%rd4059, {%r3151, %r3150};
	mov.b64 	{%r3152, %r3153}, %rd4046;
	shf.l.wrap.b32 	%r3154, %r3152, %r3153, 21;
	shf.l.wrap.b32 	%r3155, %r3153, %r3152, 21;
	mov.b64 	%rd4060, {%r3155, %r3154};
	mov.b64 	{%r3156, %r3157}, %rd4043;
	shf.l.wrap.b32 	%r3158, %r3156, %r3157, 28;
	shf.l.wrap.b32 	%r3159, %r3157, %r3156, 28;
	mov.b64 	%rd4061, {%r3159, %r3158};
	mov.b64 	{%r3160, %r3161}, %rd4023;
	shf.l.wrap.b32 	%r3162, %r3161, %r3160, 4;
	shf.l.wrap.b32 	%r3163, %r3160, %r3161, 4;
	mov.b64 	%rd4062, {%r3163, %r3162};
	mov.b64 	{%r3164, %r3165}, %rd4032;
	shf.l.wrap.b32 	%r3166, %r3165, %r3164, 13;
	shf.l.wrap.b32 	%r3167, %r3164, %r3165, 13;
	mov.b64 	%rd4063, {%r3167, %r3166};
	mov.b64 	{%r3168, %r3169}, %rd4044;
	shf.l.wrap.b32 	%r3170, %r3169, %r3168, 23;
	shf.l.wrap.b32 	%r3171, %r3168, %r3169, 23;
	mov.b64 	%rd4064, {%r3171, %r3170};
	mov.b64 	{%r3172, %r3173}, %rd4033;
	shf.l.wrap.b32 	%r3174, %r3172, %r3173, 2;
	shf.l.wrap.b32 	%r3175, %r3173, %r3172, 2;
	mov.b64 	%rd4065, {%r3175, %r3174};
	mov.b64 	{%r3176, %r3177}, %rd4054;
	shf.l.wrap.b32 	%r3178, %r3176, %r3177, 14;
	shf.l.wrap.b32 	%r3179, %r3177, %r3176, 14;
	mov.b64 	%rd4066, {%r3179, %r3178};
	mov.b64 	{%r3180, %r3181}, %rd4050;
	shf.l.wrap.b32 	%r3182, %r3180, %r3181, 27;
	shf.l.wrap.b32 	%r3183, %r3181, %r3180, 27;
	mov.b64 	%rd4067, {%r3183, %r3182};
	mov.b64 	{%r3184, %r3185}, %rd4025;
	shf.l.wrap.b32 	%r3186, %r3185, %r3184, 9;
	shf.l.wrap.b32 	%r3187, %r3184, %r3185, 9;
	mov.b64 	%rd4068, {%r3187, %r3186};
	mov.b64 	{%r3188, %r3189}, %rd4047;
	shf.l.wrap.b32 	%r3190, %r3189, %r3188, 24;
	shf.l.wrap.b32 	%r3191, %r3188, %r3189, 24;
	mov.b64 	%rd4069, {%r3191, %r3190};
	mov.b64 	{%r3192, %r3193}, %rd4053;
	shf.l.wrap.b32 	%r3194, %r3192, %r3193, 8;
	shf.l.wrap.b32 	%r3195, %r3193, %r3192, 8;
	mov.b64 	%rd4070, {%r3195, %r3194};
	mov.b64 	{%r3196, %r3197}, %rd4045;
	shf.l.wrap.b32 	%r3198, %r3196, %r3197, 25;
	shf.l.wrap.b32 	%r3199, %r3197, %r3196, 25;
	mov.b64 	%rd4071, {%r3199, %r3198};
	mov.b64 	{%r3200, %r3201}, %rd4038;
	shf.l.wrap.b32 	%r3202, %r3201, %r3200, 11;
	shf.l.wrap.b32 	%r3203, %r3200, %r3201, 11;
	mov.b64 	%rd4072, {%r3203, %r3202};
	mov.b64 	{%r3204, %r3205}, %rd4036;
	shf.l.wrap.b32 	%r3206, %r3205, %r3204, 30;
	shf.l.wrap.b32 	%r3207, %r3204, %r3205, 30;
	mov.b64 	%rd4073, {%r3207, %r3206};
	mov.b64 	{%r3208, %r3209}, %rd4026;
	shf.l.wrap.b32 	%r3210, %r3208, %r3209, 18;
	shf.l.wrap.b32 	%r3211, %r3209, %r3208, 18;
	mov.b64 	%rd4074, {%r3211, %r3210};
	mov.b64 	{%r3212, %r3213}, %rd4052;
	shf.l.wrap.b32 	%r3214, %r3213, %r3212, 7;
	shf.l.wrap.b32 	%r3215, %r3212, %r3213, 7;
	mov.b64 	%rd4075, {%r3215, %r3214};
	mov.b64 	{%r3216, %r3217}, %rd4040;
	shf.l.wrap.b32 	%r3218, %r3217, %r3216, 29;
	shf.l.wrap.b32 	%r3219, %r3216, %r3217, 29;
	mov.b64 	%rd4076, {%r3219, %r3218};
	mov.b64 	{%r3220, %r3221}, %rd4051;
	shf.l.wrap.b32 	%r3222, %r3220, %r3221, 20;
	shf.l.wrap.b32 	%r3223, %r3221, %r3220, 20;
	mov.b64 	%rd4077, {%r3223, %r3222};
	mov.b64 	{%r3224, %r3225}, %rd4030;
	shf.l.wrap.b32 	%r3226, %r3225, %r3224, 12;
	shf.l.wrap.b32 	%r3227, %r3224, %r3225, 12;
	mov.b64 	%rd4078, {%r3227, %r3226};
	not.b64 	%rd4079, %rd4078;
	and.b64  	%rd4080, %rd4072, %rd4079;
	xor.b64  	%rd4081, %rd4022, %rd4080;
	not.b64 	%rd4082, %rd4072;
	and.b64  	%rd4083, %rd4060, %rd4082;
	xor.b64  	%rd4084, %rd4078, %rd4083;
	not.b64 	%rd4085, %rd4060;
	and.b64  	%rd4086, %rd4066, %rd4085;
	xor.b64  	%rd4087, %rd4072, %rd4086;
	not.b64 	%rd4088, %rd4066;
	and.b64  	%rd4089, %rd4022, %rd4088;
	xor.b64  	%rd4090, %rd4060, %rd4089;
	not.b64 	%rd4091, %rd4022;
	and.b64  	%rd4092, %rd4078, %rd4091;
	xor.b64  	%rd4093, %rd4066, %rd4092;
	not.b64 	%rd4094, %rd4077;
	and.b64  	%rd4095, %rd4056, %rd4094;
	xor.b64  	%rd4096, %rd4061, %rd4095;
	not.b64 	%rd4097, %rd4056;
	and.b64  	%rd4098, %rd4063, %rd4097;
	xor.b64  	%rd4099, %rd4077, %rd4098;
	not.b64 	%rd4100, %rd4063;
	and.b64  	%rd4101, %rd4076, %rd4100;
	xor.b64  	%rd4102, %rd4056, %rd4101;
	not.b64 	%rd4103, %rd4076;
	and.b64  	%rd4104, %rd4061, %rd4103;
	xor.b64  	%rd4105, %rd4063, %rd4104;
	not.b64 	%rd4106, %rd4061;
	and.b64  	%rd4107, %rd4077, %rd4106;
	xor.b64  	%rd4108, %rd4076, %rd4107;
	not.b64 	%rd4109, %rd4057;
	and.b64  	%rd4110, %rd4071, %rd4109;
	xor.b64  	%rd4111, %rd4055, %rd4110;
	not.b64 	%rd4112, %rd4071;
	and.b64  	%rd4113, %rd4070, %rd4112;
	xor.b64  	%rd4114, %rd4057, %rd4113;
	not.b64 	%rd4115, %rd4070;
	and.b64  	%rd4116, %rd4074, %rd4115;
	xor.b64  	%rd4117, %rd4071, %rd4116;
	not.b64 	%rd4118, %rd4074;
	and.b64  	%rd4119, %rd4055, %rd4118;
	xor.b64  	%rd4120, %rd4070, %rd4119;
	not.b64 	%rd4121, %rd4055;
	and.b64  	%rd4122, %rd4057, %rd4121;
	xor.b64  	%rd4123, %rd4074, %rd4122;
	not.b64 	%rd4124, %rd4062;
	and.b64  	%rd4125, %rd4058, %rd4124;
	xor.b64  	%rd4126, %rd4067, %rd4125;
	not.b64 	%rd4127, %rd4058;
	and.b64  	%rd4128, %rd4059, %rd4127;
	xor.b64  	%rd4129, %rd4062, %rd4128;
	not.b64 	%rd4130, %rd4059;
	and.b64  	%rd4131, %rd4069, %rd4130;
	xor.b64  	%rd4132, %rd4058, %rd4131;
	not.b64 	%rd4133, %rd4069;
	and.b64  	%rd4134, %rd4067, %rd4133;
	xor.b64  	%rd4135, %rd4059, %rd4134;
	not.b64 	%rd4136, %rd4067;
	and.b64  	%rd4137, %rd4062, %rd4136;
	xor.b64  	%rd4138, %rd4069, %rd4137;
	not.b64 	%rd4139, %rd4064;
	and.b64  	%rd4140, %rd4075, %rd4139;
	xor.b64  	%rd4141, %rd4073, %rd4140;
	not.b64 	%rd4142, %rd4075;
	and.b64  	%rd4143, %rd4068, %rd4142;
	xor.b64  	%rd4144, %rd4064, %rd4143;
	not.b64 	%rd4145, %rd4068;
	and.b64  	%rd4146, %rd4065, %rd4145;
	xor.b64  	%rd4147, %rd4075, %rd4146;
	not.b64 	%rd4148, %rd4065;
	and.b64  	%rd4149, %rd4073, %rd4148;
	xor.b64  	%rd4150, %rd4068, %rd4149;
	not.b64 	%rd4151, %rd4073;
	and.b64  	%rd4152, %rd4064, %rd4151;
	xor.b64  	%rd4153, %rd4065, %rd4152;
	xor.b64  	%rd4154, %rd4081, -9223372036854742902;
	xor.b64  	%rd4155, %rd4096, %rd4154;
	xor.b64  	%rd4156, %rd4155, %rd4111;
	xor.b64  	%rd4157, %rd4156, %rd4126;
	xor.b64  	%rd4158, %rd4157, %rd4141;
	xor.b64  	%rd4159, %rd4099, %rd4084;
	xor.b64  	%rd4160, %rd4159, %rd4114;
	xor.b64  	%rd4161, %rd4160, %rd4129;
	xor.b64  	%rd4162, %rd4161, %rd4144;
	xor.b64  	%rd4163, %rd4102, %rd4087;
	xor.b64  	%rd4164, %rd4163, %rd4117;
	xor.b64  	%rd4165, %rd4164, %rd4132;
	xor.b64  	%rd4166, %rd4165, %rd4147;
	xor.b64  	%rd4167, %rd4105, %rd4090;
	xor.b64  	%rd4168, %rd4167, %rd4120;
	xor.b64  	%rd4169, %rd4168, %rd4135;
	xor.b64  	%rd4170, %rd4169, %rd4150;
	xor.b64  	%rd4171, %rd4108, %rd4093;
	xor.b64  	%rd4172, %rd4171, %rd4123;
	xor.b64  	%rd4173, %rd4172, %rd4138;
	xor.b64  	%rd4174, %rd4173, %rd4153;
	mov.b64 	{%r3228, %r3229}, %rd4162;
	shf.l.wrap.b32 	%r3230, %r3228, %r3229, 1;
	shf.l.wrap.b32 	%r3231, %r3229, %r3228, 1;
	mov.b64 	%rd4175, {%r3231, %r3230};
	xor.b64  	%rd4176, %rd4175, %rd4174;
	xor.b64  	%rd4177, %rd4176, %rd4154;
	xor.b64  	%rd4178, %rd4176, %rd4096;
	xor.b64  	%rd4179, %rd4176, %rd4111;
	xor.b64  	%rd4180, %rd4176, %rd4126;
	xor.b64  	%rd4181, %rd4176, %rd4141;
	mov.b64 	{%r3232, %r3233}, %rd4166;
	shf.l.wrap.b32 	%r3234, %r3232, %r3233, 1;
	shf.l.wrap.b32 	%r3235, %r3233, %r3232, 1;
	mov.b64 	%rd4182, {%r3235, %r3234};
	xor.b64  	%rd4183, %rd4182, %rd4158;
	xor.b64  	%rd4184, %rd4183, %rd4084;
	xor.b64  	%rd4185, %rd4183, %rd4099;
	xor.b64  	%rd4186, %rd4183, %rd4114;
	xor.b64  	%rd4187, %rd4183, %rd4129;
	xor.b64  	%rd4188, %rd4183, %rd4144;
	mov.b64 	{%r3236, %r3237}, %rd4170;
	shf.l.wrap.b32 	%r3238, %r3236, %r3237, 1;
	shf.l.wrap.b32 	%r3239, %r3237, %r3236, 1;
	mov.b64 	%rd4189, {%r3239, %r3238};
	xor.b64  	%rd4190, %rd4189, %rd4162;
	xor.b64  	%rd4191, %rd4190, %rd4087;
	xor.b64  	%rd4192, %rd4190, %rd4102;
	xor.b64  	%rd4193, %rd4190, %rd4117;
	xor.b64  	%rd4194, %rd4190, %rd4132;
	xor.b64  	%rd4195, %rd4190, %rd4147;
	mov.b64 	{%r3240, %r3241}, %rd4174;
	shf.l.wrap.b32 	%r3242, %r3240, %r3241, 1;
	shf.l.wrap.b32 	%r3243, %r3241, %r3240, 1;
	mov.b64 	%rd4196, {%r3243, %r3242};
	xor.b64  	%rd4197, %rd4196, %rd4166;
	xor.b64  	%rd4198, %rd4197, %rd4090;
	xor.b64  	%rd4199, %rd4197, %rd4105;
	xor.b64  	%rd4200, %rd4197, %rd4120;
	xor.b64  	%rd4201, %rd4197, %rd4135;
	xor.b64  	%rd4202, %rd4197, %rd4150;
	mov.b64 	{%r3244, %r3245}, %rd4158;
	shf.l.wrap.b32 	%r3246, %r3244, %r3245, 1;
	shf.l.wrap.b32 	%r3247, %r3245, %r3244, 1;
	mov.b64 	%rd4203, {%r3247, %r3246};
	xor.b64  	%rd4204, %rd4203, %rd4170;
	xor.b64  	%rd4205, %rd4204, %rd4093;
	xor.b64  	%rd4206, %rd4204, %rd4108;
	xor.b64  	%rd4207, %rd4204, %rd4123;
	xor.b64  	%rd4208, %rd4204, %rd4138;
	xor.b64  	%rd4209, %rd4204, %rd4153;
	mov.b64 	{%r3248, %r3249}, %rd4184;
	shf.l.wrap.b32 	%r3250, %r3248, %r3249, 1;
	shf.l.wrap.b32 	%r3251, %r3249, %r3248, 1;
	mov.b64 	%rd4210, {%r3251, %r3250};
	mov.b64 	{%r3252, %r3253}, %rd4179;
	shf.l.wrap.b32 	%r3254, %r3252, %r3253, 3;
	shf.l.wrap.b32 	%r3255, %r3253, %r3252, 3;
	mov.b64 	%rd4211, {%r3255, %r3254};
	mov.b64 	{%r3256, %r3257}, %rd4192;
	shf.l.wrap.b32 	%r3258, %r3256, %r3257, 6;
	shf.l.wrap.b32 	%r3259, %r3257, %r3256, 6;
	mov.b64 	%rd4212, {%r3259, %r3258};
	mov.b64 	{%r3260, %r3261}, %rd4186;
	shf.l.wrap.b32 	%r3262, %r3260, %r3261, 10;
	shf.l.wrap.b32 	%r3263, %r3261, %r3260, 10;
	mov.b64 	%rd4213, {%r3263, %r3262};
	mov.b64 	{%r3264, %r3265}, %rd4194;
	shf.l.wrap.b32 	%r3266, %r3264, %r3265, 15;
	shf.l.wrap.b32 	%r3267, %r3265, %r3264, 15;
	mov.b64 	%rd4214, {%r3267, %r3266};
	mov.b64 	{%r3268, %r3269}, %rd4201;
	shf.l.wrap.b32 	%r3270, %r3268, %r3269, 21;
	shf.l.wrap.b32 	%r3271, %r3269, %r3268, 21;
	mov.b64 	%rd4215, {%r3271, %r3270};
	mov.b64 	{%r3272, %r3273}, %rd4198;
	shf.l.wrap.b32 	%r3274, %r3272, %r3273, 28;
	shf.l.wrap.b32 	%r3275, %r3273, %r3272, 28;
	mov.b64 	%rd4216, {%r3275, %r3274};
	mov.b64 	{%r3276, %r3277}, %rd4178;
	shf.l.wrap.b32 	%r3278, %r3277, %r3276, 4;
	shf.l.wrap.b32 	%r3279, %r3276, %r3277, 4;
	mov.b64 	%rd4217, {%r3279, %r3278};
	mov.b64 	{%r3280, %r3281}, %rd4187;
	shf.l.wrap.b32 	%r3282, %r3281, %r3280, 13;
	shf.l.wrap.b32 	%r3283, %r3280, %r3281, 13;
	mov.b64 	%rd4218, {%r3283, %r3282};
	mov.b64 	{%r3284, %r3285}, %rd4199;
	shf.l.wrap.b32 	%r3286, %r3285, %r3284, 23;
	shf.l.wrap.b32 	%r3287, %r3284, %r3285, 23;
	mov.b64 	%rd4219, {%r3287, %r3286};
	mov.b64 	{%r3288, %r3289}, %rd4188;
	shf.l.wrap.b32 	%r3290, %r3288, %r3289, 2;
	shf.l.wrap.b32 	%r3291, %r3289, %r3288, 2;
	mov.b64 	%rd4220, {%r3291, %r3290};
	mov.b64 	{%r3292, %r3293}, %rd4209;
	shf.l.wrap.b32 	%r3294, %r3292, %r3293, 14;
	shf.l.wrap.b32 	%r3295, %r3293, %r3292, 14;
	mov.b64 	%rd4221, {%r3295, %r3294};
	mov.b64 	{%r3296, %r3297}, %rd4205;
	shf.l.wrap.b32 	%r3298, %r3296, %r3297, 27;
	shf.l.wrap.b32 	%r3299, %r3297, %r3296, 27;
	mov.b64 	%rd4222, {%r3299, %r3298};
	mov.b64 	{%r3300, %r3301}, %rd4180;
	shf.l.wrap.b32 	%r3302, %r3301, %r3300, 9;
	shf.l.wrap.b32 	%r3303, %r3300, %r3301, 9;
	mov.b64 	%rd4223, {%r3303, %r3302};
	mov.b64 	{%r3304, %r3305}, %rd4202;
	shf.l.wrap.b32 	%r3306, %r3305, %r3304, 24;
	shf.l.wrap.b32 	%r3307, %r3304, %r3305, 24;
	mov.b64 	%rd4224, {%r3307, %r3306};
	mov.b64 	{%r3308, %r3309}, %rd4208;
	shf.l.wrap.b32 	%r3310, %r3308, %r3309, 8;
	shf.l.wrap.b32 	%r3311, %r3309, %r3308, 8;
	mov.b64 	%rd4225, {%r3311, %r3310};
	mov.b64 	{%r3312, %r3313}, %rd4200;
	shf.l.wrap.b32 	%r3314, %r3312, %r3313, 25;
	shf.l.wrap.b32 	%r3315, %r3313, %r3312, 25;
	mov.b64 	%rd4226, {%r3315, %r3314};
	mov.b64 	{%r3316, %r3317}, %rd4193;
	shf.l.wrap.b32 	%r3318, %r3317, %r3316, 11;
	shf.l.wrap.b32 	%r3319, %r3316, %r3317, 11;
	mov.b64 	%rd4227, {%r3319, %r3318};
	mov.b64 	{%r3320, %r3321}, %rd4191;
	shf.l.wrap.b32 	%r3322, %r3321, %r3320, 30;
	shf.l.wrap.b32 	%r3323, %r3320, %r3321, 30;
	mov.b64 	%rd4228, {%r3323, %r3322};
	mov.b64 	{%r3324, %r3325}, %rd4181;
	shf.l.wrap.b32 	%r3326, %r3324, %r3325, 18;
	shf.l.wrap.b32 	%r3327, %r3325, %r3324, 18;
	mov.b64 	%rd4229, {%r3327, %r3326};
	mov.b64 	{%r3328, %r3329}, %rd4207;
	shf.l.wrap.b32 	%r3330, %r3329, %r3328, 7;
	shf.l.wrap.b32 	%r3331, %r3328, %r3329, 7;
	mov.b64 	%rd4230, {%r3331, %r3330};
	mov.b64 	{%r3332, %r3333}, %rd4195;
	shf.l.wrap.b32 	%r3334, %r3333, %r3332, 29;
	shf.l.wrap.b32 	%r3335, %r3332, %r3333, 29;
	mov.b64 	%rd4231, {%r3335, %r3334};
	mov.b64 	{%r3336, %r3337}, %rd4206;
	shf.l.wrap.b32 	%r3338, %r3336, %r3337, 20;
	shf.l.wrap.b32 	%r3339, %r3337, %r3336, 20;
	mov.b64 	%rd4232, {%r3339, %r3338};
	mov.b64 	{%r3340, %r3341}, %rd4185;
	shf.l.wrap.b32 	%r3342, %r3341, %r3340, 12;
	shf.l.wrap.b32 	%r3343, %r3340, %r3341, 12;
	mov.b64 	%rd4233, {%r3343, %r3342};
	not.b64 	%rd4234, %rd4233;
	and.b64  	%rd4235, %rd4227, %rd4234;
	xor.b64  	%rd4236, %rd4177, %rd4235;
	not.b64 	%rd4237, %rd4227;
	and.b64  	%rd4238, %rd4215, %rd4237;
	xor.b64  	%rd4239, %rd4233, %rd4238;
	not.b64 	%rd4240, %rd4215;
	and.b64  	%rd4241, %rd4221, %rd4240;
	xor.b64  	%rd4242, %rd4227, %rd4241;
	not.b64 	%rd4243, %rd4221;
	and.b64  	%rd4244, %rd4177, %rd4243;
	xor.b64  	%rd4245, %rd4215, %rd4244;
	not.b64 	%rd4246, %rd4177;
	and.b64  	%rd4247, %rd4233, %rd4246;
	xor.b64  	%rd4248, %rd4221, %rd4247;
	not.b64 	%rd4249, %rd4232;
	and.b64  	%rd4250, %rd4211, %rd4249;
	xor.b64  	%rd4251, %rd4216, %rd4250;
	not.b64 	%rd4252, %rd4211;
	and.b64  	%rd4253, %rd4218, %rd4252;
	xor.b64  	%rd4254, %rd4232, %rd4253;
	not.b64 	%rd4255, %rd4218;
	and.b64  	%rd4256, %rd4231, %rd4255;
	xor.b64  	%rd4257, %rd4211, %rd4256;
	not.b64 	%rd4258, %rd4231;
	and.b64  	%rd4259, %rd4216, %rd4258;
	xor.b64  	%rd4260, %rd4218, %rd4259;
	not.b64 	%rd4261, %rd4216;
	and.b64  	%rd4262, %rd4232, %rd4261;
	xor.b64  	%rd4263, %rd4231, %rd4262;
	not.b64 	%rd4264, %rd4212;
	and.b64  	%rd4265, %rd4226, %rd4264;
	xor.b64  	%rd4266, %rd4210, %rd4265;
	not.b64 	%rd4267, %rd4226;
	and.b64  	%rd4268, %rd4225, %rd4267;
	xor.b64  	%rd4269, %rd4212, %rd4268;
	not.b64 	%rd4270, %rd4225;
	and.b64  	%rd4271, %rd4229, %rd4270;
	xor.b64  	%rd4272, %rd4226, %rd4271;
	not.b64 	%rd4273, %rd4229;
	and.b64  	%rd4274, %rd4210, %rd4273;
	xor.b64  	%rd4275, %rd4225, %rd4274;
	not.b64 	%rd4276, %rd4210;
	and.b64  	%rd4277, %rd4212, %rd4276;
	xor.b64  	%rd4278, %rd4229, %rd4277;
	not.b64 	%rd4279, %rd4217;
	and.b64  	%rd4280, %rd4213, %rd4279;
	xor.b64  	%rd4281, %rd4222, %rd4280;
	not.b64 	%rd4282, %rd4213;
	and.b64  	%rd4283, %rd4214, %rd4282;
	xor.b64  	%rd4284, %rd4217, %rd4283;
	not.b64 	%rd4285, %rd4214;
	and.b64  	%rd4286, %rd4224, %rd4285;
	xor.b64  	%rd4287, %rd4213, %rd4286;
	not.b64 	%rd4288, %rd4224;
	and.b64  	%rd4289, %rd4222, %rd4288;
	xor.b64  	%rd4290, %rd4214, %rd4289;
	not.b64 	%rd4291, %rd4222;
	and.b64  	%rd4292, %rd4217, %rd4291;
	xor.b64  	%rd4293, %rd4224, %rd4292;
	not.b64 	%rd4294, %rd4219;
	and.b64  	%rd4295, %rd4230, %rd4294;
	xor.b64  	%rd4296, %rd4228, %rd4295;
	not.b64 	%rd4297, %rd4230;
	and.b64  	%rd4298, %rd4223, %rd4297;
	xor.b64  	%rd4299, %rd4219, %rd4298;
	not.b64 	%rd4300, %rd4223;
	and.b64  	%rd4301, %rd4220, %rd4300;
	xor.b64  	%rd4302, %rd4230, %rd4301;
	not.b64 	%rd4303, %rd4220;
	and.b64  	%rd4304, %rd4228, %rd4303;
	xor.b64  	%rd4305, %rd4223, %rd4304;
	not.b64 	%rd4306, %rd4228;
	and.b64  	%rd4307, %rd4219, %rd4306;
	xor.b64  	%rd4308, %rd4220, %rd4307;
	xor.b64  	%rd4309, %rd4236, -9223372034707259392;
	xor.b64  	%rd4310, %rd4251, %rd4309;
	xor.b64  	%rd4311, %rd4310, %rd4266;
	xor.b64  	%rd4312, %rd4311, %rd4281;
	xor.b64  	%rd4313, %rd4312, %rd4296;
	xor.b64  	%rd4314, %rd4254, %rd4239;
	xor.b64  	%rd4315, %rd4314, %rd4269;
	xor.b64  	%rd4316, %rd4315, %rd4284;
	xor.b64  	%rd4317, %rd4316, %rd4299;
	xor.b64  	%rd4318, %rd4257, %rd4242;
	xor.b64  	%rd4319, %rd4318, %rd4272;
	xor.b64  	%rd4320, %rd4319, %rd4287;
	xor.b64  	%rd4321, %rd4320, %rd4302;
	xor.b64  	%rd4322, %rd4260, %rd4245;
	xor.b64  	%rd4323, %rd4322, %rd4275;
	xor.b64  	%rd4324, %rd4323, %rd4290;
	xor.b64  	%rd4325, %rd4324, %rd4305;
	xor.b64  	%rd4326, %rd4263, %rd4248;
	xor.b64  	%rd4327, %rd4326, %rd4278;
	xor.b64  	%rd4328, %rd4327, %rd4293;
	xor.b64  	%rd4329, %rd4328, %rd4308;
	mov.b64 	{%r3344, %r3345}, %rd4317;
	shf.l.wrap.b32 	%r3346, %r3344, %r3345, 1;
	shf.l.wrap.b32 	%r3347, %r3345, %r3344, 1;
	mov.b64 	%rd4330, {%r3347, %r3346};
	xor.b64  	%rd4331, %rd4330, %rd4329;
	xor.b64  	%rd4332, %rd4331, %rd4309;
	xor.b64  	%rd4333, %rd4331, %rd4251;
	xor.b64  	%rd4334, %rd4331, %rd4266;
	xor.b64  	%rd4335, %rd4331, %rd4281;
	xor.b64  	%rd4336, %rd4331, %rd4296;
	mov.b64 	{%r3348, %r3349}, %rd4321;
	shf.l.wrap.b32 	%r3350, %r3348, %r3349, 1;
	shf.l.wrap.b32 	%r3351, %r3349, %r3348, 1;
	mov.b64 	%rd4337, {%r3351, %r3350};
	xor.b64  	%rd4338, %rd4337, %rd4313;
	xor.b64  	%rd4339, %rd4338, %rd4239;
	xor.b64  	%rd4340, %rd4338, %rd4254;
	xor.b64  	%rd4341, %rd4338, %rd4269;
	xor.b64  	%rd4342, %rd4338, %rd4284;
	xor.b64  	%rd4343, %rd4338, %rd4299;
	mov.b64 	{%r3352, %r3353}, %rd4325;
	shf.l.wrap.b32 	%r3354, %r3352, %r3353, 1;
	shf.l.wrap.b32 	%r3355, %r3353, %r3352, 1;
	mov.b64 	%rd4344, {%r3355, %r3354};
	xor.b64  	%rd4345, %rd4344, %rd4317;
	xor.b64  	%rd4346, %rd4345, %rd4242;
	xor.b64  	%rd4347, %rd4345, %rd4257;
	xor.b64  	%rd4348, %rd4345, %rd4272;
	xor.b64  	%rd4349, %rd4345, %rd4287;
	xor.b64  	%rd4350, %rd4345, %rd4302;
	mov.b64 	{%r3356, %r3357}, %rd4329;
	shf.l.wrap.b32 	%r3358, %r3356, %r3357, 1;
	shf.l.wrap.b32 	%r3359, %r3357, %r3356, 1;
	mov.b64 	%rd4351, {%r3359, %r3358};
	xor.b64  	%rd4352, %rd4351, %rd4321;
	xor.b64  	%rd4353, %rd4352, %rd4245;
	xor.b64  	%rd4354, %rd4352, %rd4260;
	xor.b64  	%rd4355, %rd4352, %rd4275;
	xor.b64  	%rd4356, %rd4352, %rd4290;
	xor.b64  	%rd4357, %rd4352, %rd4305;
	mov.b64 	{%r3360, %r3361}, %rd4313;
	shf.l.wrap.b32 	%r3362, %r3360, %r3361, 1;
	shf.l.wrap.b32 	%r3363, %r3361, %r3360, 1;
	mov.b64 	%rd4358, {%r3363, %r3362};
	xor.b64  	%rd4359, %rd4358, %rd4325;
	xor.b64  	%rd4360, %rd4359, %rd4248;
	xor.b64  	%rd4361, %rd4359, %rd4263;
	xor.b64  	%rd4362, %rd4359, %rd4278;
	xor.b64  	%rd4363, %rd4359, %rd4293;
	xor.b64  	%rd4364, %rd4359, %rd4308;
	mov.b64 	{%r3364, %r3365}, %rd4339;
	shf.l.wrap.b32 	%r3366, %r3364, %r3365, 1;
	shf.l.wrap.b32 	%r3367, %r3365, %r3364, 1;
	mov.b64 	%rd4365, {%r3367, %r3366};
	mov.b64 	{%r3368, %r3369}, %rd4334;
	shf.l.wrap.b32 	%r3370, %r3368, %r3369, 3;
	shf.l.wrap.b32 	%r3371, %r3369, %r3368, 3;
	mov.b64 	%rd4366, {%r3371, %r3370};
	mov.b64 	{%r3372, %r3373}, %rd4347;
	shf.l.wrap.b32 	%r3374, %r3372, %r3373, 6;
	shf.l.wrap.b32 	%r3375, %r3373, %r3372, 6;
	mov.b64 	%rd4367, {%r3375, %r3374};
	mov.b64 	{%r3376, %r3377}, %rd4341;
	shf.l.wrap.b32 	%r3378, %r3376, %r3377, 10;
	shf.l.wrap.b32 	%r3379, %r3377, %r3376, 10;
	mov.b64 	%rd4368, {%r3379, %r3378};
	mov.b64 	{%r3380, %r3381}, %rd4349;
	shf.l.wrap.b32 	%r3382, %r3380, %r3381, 15;
	shf.l.wrap.b32 	%r3383, %r3381, %r3380, 15;
	mov.b64 	%rd4369, {%r3383, %r3382};
	mov.b64 	{%r3384, %r3385}, %rd4356;
	shf.l.wrap.b32 	%r3386, %r3384, %r3385, 21;
	shf.l.wrap.b32 	%r3387, %r3385, %r3384, 21;
	mov.b64 	%rd4370, {%r3387, %r3386};
	mov.b64 	{%r3388, %r3389}, %rd4353;
	shf.l.wrap.b32 	%r3390, %r3388, %r3389, 28;
	shf.l.wrap.b32 	%r3391, %r3389, %r3388, 28;
	mov.b64 	%rd4371, {%r3391, %r3390};
	mov.b64 	{%r3392, %r3393}, %rd4333;
	shf.l.wrap.b32 	%r3394, %r3393, %r3392, 4;
	shf.l.wrap.b32 	%r3395, %r3392, %r3393, 4;
	mov.b64 	%rd4372, {%r3395, %r3394};
	mov.b64 	{%r3396, %r3397}, %rd4342;
	shf.l.wrap.b32 	%r3398, %r3397, %r3396, 13;
	shf.l.wrap.b32 	%r3399, %r3396, %r3397, 13;
	mov.b64 	%rd4373, {%r3399, %r3398};
	mov.b64 	{%r3400, %r3401}, %rd4354;
	shf.l.wrap.b32 	%r3402, %r3401, %r3400, 23;
	shf.l.wrap.b32 	%r3403, %r3400, %r3401, 23;
	mov.b64 	%rd4374, {%r3403, %r3402};
	mov.b64 	{%r3404, %r3405}, %rd4343;
	shf.l.wrap.b32 	%r3406, %r3404, %r3405, 2;
	shf.l.wrap.b32 	%r3407, %r3405, %r3404, 2;
	mov.b64 	%rd4375, {%r3407, %r3406};
	mov.b64 	{%r3408, %r3409}, %rd4364;
	shf.l.wrap.b32 	%r3410, %r3408, %r3409, 14;
	shf.l.wrap.b32 	%r3411, %r3409, %r3408, 14;
	mov.b64 	%rd4376, {%r3411, %r3410};
	mov.b64 	{%r3412, %r3413}, %rd4360;
	shf.l.wrap.b32 	%r3414, %r3412, %r3413, 27;
	shf.l.wrap.b32 	%r3415, %r3413, %r3412, 27;
	mov.b64 	%rd4377, {%r3415, %r3414};
	mov.b64 	{%r3416, %r3417}, %rd4335;
	shf.l.wrap.b32 	%r3418, %r3417, %r3416, 9;
	shf.l.wrap.b32 	%r3419, %r3416, %r3417, 9;
	mov.b64 	%rd4378, {%r3419, %r3418};
	mov.b64 	{%r3420, %r3421}, %rd4357;
	shf.l.wrap.b32 	%r3422, %r3421, %r3420, 24;
	shf.l.wrap.b32 	%r3423, %r3420, %r3421, 24;
	mov.b64 	%rd4379, {%r3423, %r3422};
	mov.b64 	{%r3424, %r3425}, %rd4363;
	shf.l.wrap.b32 	%r3426, %r3424, %r3425, 8;
	shf.l.wrap.b32 	%r3427, %r3425, %r3424, 8;
	mov.b64 	%rd4380, {%r3427, %r3426};
	mov.b64 	{%r3428, %r3429}, %rd4355;
	shf.l.wrap.b32 	%r3430, %r3428, %r3429, 25;
	shf.l.wrap.b32 	%r3431, %r3429, %r3428, 25;
	mov.b64 	%rd4381, {%r3431, %r3430};
	mov.b64 	{%r3432, %r3433}, %rd4348;
	shf.l.wrap.b32 	%r3434, %r3433, %r3432, 11;
	shf.l.wrap.b32 	%r3435, %r3432, %r3433, 11;
	mov.b64 	%rd4382, {%r3435, %r3434};
	mov.b64 	{%r3436, %r3437}, %rd4346;
	shf.l.wrap.b32 	%r3438, %r3437, %r3436, 30;
	shf.l.wrap.b32 	%r3439, %r3436, %r3437, 30;
	mov.b64 	%rd4383, {%r3439, %r3438};
	mov.b64 	{%r3440, %r3441}, %rd4336;
	shf.l.wrap.b32 	%r3442, %r3440, %r3441, 18;
	shf.l.wrap.b32 	%r3443, %r3441, %r3440, 18;
	mov.b64 	%rd4384, {%r3443, %r3442};
	mov.b64 	{%r3444, %r3445}, %rd4362;
	shf.l.wrap.b32 	%r3446, %r3445, %r3444, 7;
	shf.l.wrap.b32 	%r3447, %r3444, %r3445, 7;
	mov.b64 	%rd4385, {%r3447, %r3446};
	mov.b64 	{%r3448, %r3449}, %rd4350;
	shf.l.wrap.b32 	%r3450, %r3449, %r3448, 29;
	shf.l.wrap.b32 	%r3451, %r3448, %r3449, 29;
	mov.b64 	%rd4386, {%r3451, %r3450};
	mov.b64 	{%r3452, %r3453}, %rd4361;
	shf.l.wrap.b32 	%r3454, %r3452, %r3453, 20;
	shf.l.wrap.b32 	%r3455, %r3453, %r3452, 20;
	mov.b64 	%rd4387, {%r3455, %r3454};
	mov.b64 	{%r3456, %r3457}, %rd4340;
	shf.l.wrap.b32 	%r3458, %r3457, %r3456, 12;
	shf.l.wrap.b32 	%r3459, %r3456, %r3457, 12;
	mov.b64 	%rd4388, {%r3459, %r3458};
	not.b64 	%rd4389, %rd4388;
	and.b64  	%rd4390, %rd4382, %rd4389;
	xor.b64  	%rd4391, %rd4332, %rd4390;
	not.b64 	%rd4392, %rd4382;
	and.b64  	%rd4393, %rd4370, %rd4392;
	xor.b64  	%rd4394, %rd4388, %rd4393;
	not.b64 	%rd4395, %rd4370;
	and.b64  	%rd4396, %rd4376, %rd4395;
	xor.b64  	%rd4397, %rd4382, %rd4396;
	not.b64 	%rd4398, %rd4376;
	and.b64  	%rd4399, %rd4332, %rd4398;
	xor.b64  	%rd4400, %rd4370, %rd4399;
	not.b64 	%rd4401, %rd4332;
	and.b64  	%rd4402, %rd4388, %rd4401;
	xor.b64  	%rd4403, %rd4376, %rd4402;
	not.b64 	%rd4404, %rd4387;
	and.b64  	%rd4405, %rd4366, %rd4404;
	xor.b64  	%rd4406, %rd4371, %rd4405;
	not.b64 	%rd4407, %rd4366;
	and.b64  	%rd4408, %rd4373, %rd4407;
	xor.b64  	%rd4409, %rd4387, %rd4408;
	not.b64 	%rd4410, %rd4373;
	and.b64  	%rd4411, %rd4386, %rd4410;
	xor.b64  	%rd4412, %rd4366, %rd4411;
	not.b64 	%rd4413, %rd4386;
	and.b64  	%rd4414, %rd4371, %rd4413;
	xor.b64  	%rd4415, %rd4373, %rd4414;
	not.b64 	%rd4416, %rd4371;
	and.b64  	%rd4417, %rd4387, %rd4416;
	xor.b64  	%rd4418, %rd4386, %rd4417;
	not.b64 	%rd4419, %rd4367;
	and.b64  	%rd4420, %rd4381, %rd4419;
	xor.b64  	%rd4421, %rd4365, %rd4420;
	not.b64 	%rd4422, %rd4381;
	and.b64  	%rd4423, %rd4380, %rd4422;
	xor.b64  	%rd4424, %rd4367, %rd4423;
	not.b64 	%rd4425, %rd4380;
	and.b64  	%rd4426, %rd4384, %rd4425;
	xor.b64  	%rd4427, %rd4381, %rd4426;
	not.b64 	%rd4428, %rd4384;
	and.b64  	%rd4429, %rd4365, %rd4428;
	xor.b64  	%rd4430, %rd4380, %rd4429;
	not.b64 	%rd4431, %rd4365;
	and.b64  	%rd4432, %rd4367, %rd4431;
	xor.b64  	%rd4433, %rd4384, %rd4432;
	not.b64 	%rd4434, %rd4372;
	and.b64  	%rd4435, %rd4368, %rd4434;
	xor.b64  	%rd4436, %rd4377, %rd4435;
	not.b64 	%rd4437, %rd4368;
	and.b64  	%rd4438, %rd4369, %rd4437;
	xor.b64  	%rd4439, %rd4372, %rd4438;
	not.b64 	%rd4440, %rd4369;
	and.b64  	%rd4441, %rd4379, %rd4440;
	xor.b64  	%rd4442, %rd4368, %rd4441;
	not.b64 	%rd4443, %rd4379;
	and.b64  	%rd4444, %rd4377, %rd4443;
	xor.b64  	%rd4445, %rd4369, %rd4444;
	not.b64 	%rd4446, %rd4377;
	and.b64  	%rd4447, %rd4372, %rd4446;
	xor.b64  	%rd4448, %rd4379, %rd4447;
	not.b64 	%rd4449, %rd4374;
	and.b64  	%rd4450, %rd4385, %rd4449;
	xor.b64  	%rd4451, %rd4383, %rd4450;
	not.b64 	%rd4452, %rd4385;
	and.b64  	%rd4453, %rd4378, %rd4452;
	xor.b64  	%rd4454, %rd4374, %rd4453;
	not.b64 	%rd4455, %rd4378;
	and.b64  	%rd4456, %rd4375, %rd4455;
	xor.b64  	%rd4457, %rd4385, %rd4456;
	not.b64 	%rd4458, %rd4375;
	and.b64  	%rd4459, %rd4383, %rd4458;
	xor.b64  	%rd4460, %rd4378, %rd4459;
	not.b64 	%rd4461, %rd4383;
	and.b64  	%rd4462, %rd4374, %rd4461;
	xor.b64  	%rd4463, %rd4375, %rd4462;
	xor.b64  	%rd4464, %rd4391, 32907;
	xor.b64  	%rd4465, %rd4406, %rd4464;
	xor.b64  	%rd4466, %rd4465, %rd4421;
	xor.b64  	%rd4467, %rd4466, %rd4436;
	xor.b64  	%rd4468, %rd4467, %rd4451;
	xor.b64  	%rd4469, %rd4409, %rd4394;
	xor.b64  	%rd4470, %rd4469, %rd4424;
	xor.b64  	%rd4471, %rd4470, %rd4439;
	xor.b64  	%rd4472, %rd4471, %rd4454;
	xor.b64  	%rd4473, %rd4412, %rd4397;
	xor.b64  	%rd4474, %rd4473, %rd4427;
	xor.b64  	%rd4475, %rd4474, %rd4442;
	xor.b64  	%rd4476, %rd4475, %rd4457;
	xor.b64  	%rd4477, %rd4415, %rd4400;
	xor.b64  	%rd4478, %rd4477, %rd4430;
	xor.b64  	%rd4479, %rd4478, %rd4445;
	xor.b64  	%rd4480, %rd4479, %rd4460;
	xor.b64  	%rd4481, %rd4418, %rd4403;
	xor.b64  	%rd4482, %rd4481, %rd4433;
	xor.b64  	%rd4483, %rd4482, %rd4448;
	xor.b64  	%rd4484, %rd4483, %rd4463;
	mov.b64 	{%r3460, %r3461}, %rd4472;
	shf.l.wrap.b32 	%r3462, %r3460, %r3461, 1;
	shf.l.wrap.b32 	%r3463, %r3461, %r3460, 1;
	mov.b64 	%rd4485, {%r3463, %r3462};
	xor.b64  	%rd4486, %rd4485, %rd4484;
	xor.b64  	%rd4487, %rd4486, %rd4464;
	xor.b64  	%rd4488, %rd4486, %rd4406;
	xor.b64  	%rd4489, %rd4486, %rd4421;
	xor.b64  	%rd4490, %rd4486, %rd4436;
	xor.b64  	%rd4491, %rd4486, %rd4451;
	mov.b64 	{%r3464, %r3465}, %rd4476;
	shf.l.wrap.b32 	%r3466, %r3464, %r3465, 1;
	shf.l.wrap.b32 	%r3467, %r3465, %r3464, 1;
	mov.b64 	%rd4492, {%r3467, %r3466};
	xor.b64  	%rd4493, %rd4492, %rd4468;
	xor.b64  	%rd4494, %rd4493, %rd4394;
	xor.b64  	%rd4495, %rd4493, %rd4409;
	xor.b64  	%rd4496, %rd4493, %rd4424;
	xor.b64  	%rd4497, %rd4493, %rd4439;
	xor.b64  	%rd4498, %rd4493, %rd4454;
	mov.b64 	{%r3468, %r3469}, %rd4480;
	shf.l.wrap.b32 	%r3470, %r3468, %r3469, 1;
	shf.l.wrap.b32 	%r3471, %r3469, %r3468, 1;
	mov.b64 	%rd4499, {%r3471, %r3470};
	xor.b64  	%rd4500, %rd4499, %rd4472;
	xor.b64  	%rd4501, %rd4500, %rd4397;
	xor.b64  	%rd4502, %rd4500, %rd4412;
	xor.b64  	%rd4503, %rd4500, %rd4427;
	xor.b64  	%rd4504, %rd4500, %rd4442;
	xor.b64  	%rd4505, %rd4500, %rd4457;
	mov.b64 	{%r3472, %r3473}, %rd4484;
	shf.l.wrap.b32 	%r3474, %r3472, %r3473, 1;
	shf.l.wrap.b32 	%r3475, %r3473, %r3472, 1;
	mov.b64 	%rd4506, {%r3475, %r3474};
	xor.b64  	%rd4507, %rd4506, %rd4476;
	xor.b64  	%rd4508, %rd4507, %rd4400;
	xor.b64  	%rd4509, %rd4507, %rd4415;
	xor.b64  	%rd4510, %rd4507, %rd4430;
	xor.b64  	%rd4511, %rd4507, %rd4445;
	xor.b64  	%rd4512, %rd4507, %rd4460;
	mov.b64 	{%r3476, %r3477}, %rd4468;
	shf.l.wrap.b32 	%r3478, %r3476, %r3477, 1;
	shf.l.wrap.b32 	%r3479, %r3477, %r3476, 1;
	mov.b64 	%rd4513, {%r3479, %r3478};
	xor.b64  	%rd4514, %rd4513, %rd4480;
	xor.b64  	%rd4515, %rd4514, %rd4403;
	xor.b64  	%rd4516, %rd4514, %rd4418;
	xor.b64  	%rd4517, %rd4514, %rd4433;
	xor.b64  	%rd4518, %rd4514, %rd4448;
	xor.b64  	%rd4519, %rd4514, %rd4463;
	mov.b64 	{%r3480, %r3481}, %rd4494;
	shf.l.wrap.b32 	%r3482, %r3480, %r3481, 1;
	shf.l.wrap.b32 	%r3483, %r3481, %r3480, 1;
	mov.b64 	%rd4520, {%r3483, %r3482};
	mov.b64 	{%r3484, %r3485}, %rd4489;
	shf.l.wrap.b32 	%r3486, %r3484, %r3485, 3;
	shf.l.wrap.b32 	%r3487, %r3485, %r3484, 3;
	mov.b64 	%rd4521, {%r3487, %r3486};
	mov.b64 	{%r3488, %r3489}, %rd4502;
	shf.l.wrap.b32 	%r3490, %r3488, %r3489, 6;
	shf.l.wrap.b32 	%r3491, %r3489, %r3488, 6;
	mov.b64 	%rd4522, {%r3491, %r3490};
	mov.b64 	{%r3492, %r3493}, %rd4496;
	shf.l.wrap.b32 	%r3494, %r3492, %r3493, 10;
	shf.l.wrap.b32 	%r3495, %r3493, %r3492, 10;
	mov.b64 	%rd4523, {%r3495, %r3494};
	mov.b64 	{%r3496, %r3497}, %rd4504;
	shf.l.wrap.b32 	%r3498, %r3496, %r3497, 15;
	shf.l.wrap.b32 	%r3499, %r3497, %r3496, 15;
	mov.b64 	%rd4524, {%r3499, %r3498};
	mov.b64 	{%r3500, %r3501}, %rd4511;
	shf.l.wrap.b32 	%r3502, %r3500, %r3501, 21;
	shf.l.wrap.b32 	%r3503, %r3501, %r3500, 21;
	mov.b64 	%rd4525, {%r3503, %r3502};
	mov.b64 	{%r3504, %r3505}, %rd4508;
	shf.l.wrap.b32 	%r3506, %r3504, %r3505, 28;
	shf.l.wrap.b32 	%r3507, %r3505, %r3504, 28;
	mov.b64 	%rd4526, {%r3507, %r3506};
	mov.b64 	{%r3508, %r3509}, %rd4488;
	shf.l.wrap.b32 	%r3510, %r3509, %r3508, 4;
	shf.l.wrap.b32 	%r3511, %r3508, %r3509, 4;
	mov.b64 	%rd4527, {%r3511, %r3510};
	mov.b64 	{%r3512, %r3513}, %rd4497;
	shf.l.wrap.b32 	%r3514, %r3513, %r3512, 13;
	shf.l.wrap.b32 	%r3515, %r3512, %r3513, 13;
	mov.b64 	%rd4528, {%r3515, %r3514};
	mov.b64 	{%r3516, %r3517}, %rd4509;
	shf.l.wrap.b32 	%r3518, %r3517, %r3516, 23;
	shf.l.wrap.b32 	%r3519, %r3516, %r3517, 23;
	mov.b64 	%rd4529, {%r3519, %r3518};
	mov.b64 	{%r3520, %r3521}, %rd4498;
	shf.l.wrap.b32 	%r3522, %r3520, %r3521, 2;
	shf.l.wrap.b32 	%r3523, %r3521, %r3520, 2;
	mov.b64 	%rd4530, {%r3523, %r3522};
	mov.b64 	{%r3524, %r3525}, %rd4519;
	shf.l.wrap.b32 	%r3526, %r3524, %r3525, 14;
	shf.l.wrap.b32 	%r3527, %r3525, %r3524, 14;
	mov.b64 	%rd4531, {%r3527, %r3526};
	mov.b64 	{%r3528, %r3529}, %rd4515;
	shf.l.wrap.b32 	%r3530, %r3528, %r3529, 27;
	shf.l.wrap.b32 	%r3531, %r3529, %r3528, 27;
	mov.b64 	%rd4532, {%r3531, %r3530};
	mov.b64 	{%r3532, %r3533}, %rd4490;
	shf.l.wrap.b32 	%r3534, %r3533, %r3532, 9;
	shf.l.wrap.b32 	%r3535, %r3532, %r3533, 9;
	mov.b64 	%rd4533, {%r3535, %r3534};
	mov.b64 	{%r3536, %r3537}, %rd4512;
	shf.l.wrap.b32 	%r3538, %r3537, %r3536, 24;
	shf.l.wrap.b32 	%r3539, %r3536, %r3537, 24;
	mov.b64 	%rd4534, {%r3539, %r3538};
	mov.b64 	{%r3540, %r3541}, %rd4518;
	shf.l.wrap.b32 	%r3542, %r3540, %r3541, 8;
	shf.l.wrap.b32 	%r3543, %r3541, %r3540, 8;
	mov.b64 	%rd4535, {%r3543, %r3542};
	mov.b64 	{%r3544, %r3545}, %rd4510;
	shf.l.wrap.b32 	%r3546, %r3544, %r3545, 25;
	shf.l.wrap.b32 	%r3547, %r3545, %r3544, 25;
	mov.b64 	%rd4536, {%r3547, %r3546};
	mov.b64 	{%r3548, %r3549}, %rd4503;
	shf.l.wrap.b32 	%r3550, %r3549, %r3548, 11;
	shf.l.wrap.b32 	%r3551, %r3548, %r3549, 11;
	mov.b64 	%rd4537, {%r3551, %r3550};
	mov.b64 	{%r3552, %r3553}, %rd4501;
	shf.l.wrap.b32 	%r3554, %r3553, %r3552, 30;
	shf.l.wrap.b32 	%r3555, %r3552, %r3553, 30;
	mov.b64 	%rd4538, {%r3555, %r3554};
	mov.b64 	{%r3556, %r3557}, %rd4491;
	shf.l.wrap.b32 	%r3558, %r3556, %r3557, 18;
	shf.l.wrap.b32 	%r3559, %r3557, %r3556, 18;
	mov.b64 	%rd4539, {%r3559, %r3558};
	mov.b64 	{%r3560, %r3561}, %rd4517;
	shf.l.wrap.b32 	%r3562, %r3561, %r3560, 7;
	shf.l.wrap.b32 	%r3563, %r3560, %r3561, 7;
	mov.b64 	%rd4540, {%r3563, %r3562};
	mov.b64 	{%r3564, %r3565}, %rd4505;
	shf.l.wrap.b32 	%r3566, %r3565, %r3564, 29;
	shf.l.wrap.b32 	%r3567, %r3564, %r3565, 29;
	mov.b64 	%rd4541, {%r3567, %r3566};
	mov.b64 	{%r3568, %r3569}, %rd4516;
	shf.l.wrap.b32 	%r3570, %r3568, %r3569, 20;
	shf.l.wrap.b32 	%r3571, %r3569, %r3568, 20;
	mov.b64 	%rd4542, {%r3571, %r3570};
	mov.b64 	{%r3572, %r3573}, %rd4495;
	shf.l.wrap.b32 	%r3574, %r3573, %r3572, 12;
	shf.l.wrap.b32 	%r3575, %r3572, %r3573, 12;
	mov.b64 	%rd4543, {%r3575, %r3574};
	not.b64 	%rd4544, %rd4543;
	and.b64  	%rd4545, %rd4537, %rd4544;
	xor.b64  	%rd4546, %rd4487, %rd4545;
	not.b64 	%rd4547, %rd4537;
	and.b64  	%rd4548, %rd4525, %rd4547;
	xor.b64  	%rd4549, %rd4543, %rd4548;
	not.b64 	%rd4550, %rd4525;
	and.b64  	%rd4551, %rd4531, %rd4550;
	xor.b64  	%rd4552, %rd4537, %rd4551;
	not.b64 	%rd4553, %rd4531;
	and.b64  	%rd4554, %rd4487, %rd4553;
	xor.b64  	%rd4555, %rd4525, %rd4554;
	not.b64 	%rd4556, %rd4487;
	and.b64  	%rd4557, %rd4543, %rd4556;
	xor.b64  	%rd4558, %rd4531, %rd4557;
	not.b64 	%rd4559, %rd4542;
	and.b64  	%rd4560, %rd4521, %rd4559;
	xor.b64  	%rd4561, %rd4526, %rd4560;
	not.b64 	%rd4562, %rd4521;
	and.b64  	%rd4563, %rd4528, %rd4562;
	xor.b64  	%rd4564, %rd4542, %rd4563;
	not.b64 	%rd4565, %rd4528;
	and.b64  	%rd4566, %rd4541, %rd4565;
	xor.b64  	%rd4567, %rd4521, %rd4566;
	not.b64 	%rd4568, %rd4541;
	and.b64  	%rd4569, %rd4526, %rd4568;
	xor.b64  	%rd4570, %rd4528, %rd4569;
	not.b64 	%rd4571, %rd4526;
	and.b64  	%rd4572, %rd4542, %rd4571;
	xor.b64  	%rd4573, %rd4541, %rd4572;
	not.b64 	%rd4574, %rd4522;
	and.b64  	%rd4575, %rd4536, %rd4574;
	xor.b64  	%rd4576, %rd4520, %rd4575;
	not.b64 	%rd4577, %rd4536;
	and.b64  	%rd4578, %rd4535, %rd4577;
	xor.b64  	%rd4579, %rd4522, %rd4578;
	not.b64 	%rd4580, %rd4535;
	and.b64  	%rd4581, %rd4539, %rd4580;
	xor.b64  	%rd4582, %rd4536, %rd4581;
	not.b64 	%rd4583, %rd4539;
	and.b64  	%rd4584, %rd4520, %rd4583;
	xor.b64  	%rd4585, %rd4535, %rd4584;
	not.b64 	%rd4586, %rd4520;
	and.b64  	%rd4587, %rd4522, %rd4586;
	xor.b64  	%rd4588, %rd4539, %rd4587;
	not.b64 	%rd4589, %rd4527;
	and.b64  	%rd4590, %rd4523, %rd4589;
	xor.b64  	%rd4591, %rd4532, %rd4590;
	not.b64 	%rd4592, %rd4523;
	and.b64  	%rd4593, %rd4524, %rd4592;
	xor.b64  	%rd4594, %rd4527, %rd4593;
	not.b64 	%rd4595, %rd4524;
	and.b64  	%rd4596, %rd4534, %rd4595;
	xor.b64  	%rd4597, %rd4523, %rd4596;
	not.b64 	%rd4598, %rd4534;
	and.b64  	%rd4599, %rd4532, %rd4598;
	xor.b64  	%rd4600, %rd4524, %rd4599;
	not.b64 	%rd4601, %rd4532;
	and.b64  	%rd4602, %rd4527, %rd4601;
	xor.b64  	%rd4603, %rd4534, %rd4602;
	not.b64 	%rd4604, %rd4529;
	and.b64  	%rd4605, %rd4540, %rd4604;
	xor.b64  	%rd4606, %rd4538, %rd4605;
	not.b64 	%rd4607, %rd4540;
	and.b64  	%rd4608, %rd4533, %rd4607;
	xor.b64  	%rd4609, %rd4529, %rd4608;
	not.b64 	%rd4610, %rd4533;
	and.b64  	%rd4611, %rd4530, %rd4610;
	xor.b64  	%rd4612, %rd4540, %rd4611;
	not.b64 	%rd4613, %rd4530;
	and.b64  	%rd4614, %rd4538, %rd4613;
	xor.b64  	%rd4615, %rd4533, %rd4614;
	not.b64 	%rd4616, %rd4538;
	and.b64  	%rd4617, %rd4529, %rd4616;
	xor.b64  	%rd4618, %rd4530, %rd4617;
	xor.b64  	%rd4619, %rd4546, 2147483649;
	xor.b64  	%rd4620, %rd4561, %rd4619;
	xor.b64  	%rd4621, %rd4620, %rd4576;
	xor.b64  	%rd4622, %rd4621, %rd4591;
	xor.b64  	%rd4623, %rd4622, %rd4606;
	xor.b64  	%rd4624, %rd4564, %rd4549;
	xor.b64  	%rd4625, %rd4624, %rd4579;
	xor.b64  	%rd4626, %rd4625, %rd4594;
	xor.b64  	%rd4627, %rd4626, %rd4609;
	xor.b64  	%rd4628, %rd4567, %rd4552;
	xor.b64  	%rd4629, %rd4628, %rd4582;
	xor.b64  	%rd4630, %rd4629, %rd4597;
	xor.b64  	%rd4631, %rd4630, %rd4612;
	xor.b64  	%rd4632, %rd4570, %rd4555;
	xor.b64  	%rd4633, %rd4632, %rd4585;
	xor.b64  	%rd4634, %rd4633, %rd4600;
	xor.b64  	%rd4635, %rd4634, %rd4615;
	xor.b64  	%rd4636, %rd4573, %rd4558;
	xor.b64  	%rd4637, %rd4636, %rd4588;
	xor.b64  	%rd4638, %rd4637, %rd4603;
	xor.b64  	%rd4639, %rd4638, %rd4618;
	mov.b64 	{%r3576, %r3577}, %rd4627;
	shf.l.wrap.b32 	%r3578, %r3576, %r3577, 1;
	shf.l.wrap.b32 	%r3579, %r3577, %r3576, 1;
	mov.b64 	%rd4640, {%r3579, %r3578};
	xor.b64  	%rd4641, %rd4640, %rd4639;
	xor.b64  	%rd4642, %rd4641, %rd4619;
	xor.b64  	%rd4643, %rd4641, %rd4561;
	xor.b64  	%rd4644, %rd4641, %rd4576;
	xor.b64  	%rd4645, %rd4641, %rd4591;
	xor.b64  	%rd4646, %rd4641, %rd4606;
	mov.b64 	{%r3580, %r3581}, %rd4631;
	shf.l.wrap.b32 	%r3582, %r3580, %r3581, 1;
	shf.l.wrap.b32 	%r3583, %r3581, %r3580, 1;
	mov.b64 	%rd4647, {%r3583, %r3582};
	xor.b64  	%rd4648, %rd4647, %rd4623;
	xor.b64  	%rd4649, %rd4648, %rd4549;
	xor.b64  	%rd4650, %rd4648, %rd4564;
	xor.b64  	%rd4651, %rd4648, %rd4579;
	xor.b64  	%rd4652, %rd4648, %rd4594;
	xor.b64  	%rd4653, %rd4648, %rd4609;
	mov.b64 	{%r3584, %r3585}, %rd4635;
	shf.l.wrap.b32 	%r3586, %r3584, %r3585, 1;
	shf.l.wrap.b32 	%r3587, %r3585, %r3584, 1;
	mov.b64 	%rd4654, {%r3587, %r3586};
	xor.b64  	%rd4655, %rd4654, %rd4627;
	xor.b64  	%rd4656, %rd4655, %rd4552;
	xor.b64  	%rd4657, %rd4655, %rd4567;
	xor.b64  	%rd4658, %rd4655, %rd4582;
	xor.b64  	%rd4659, %rd4655, %rd4597;
	xor.b64  	%rd4660, %rd4655, %rd4612;
	mov.b64 	{%r3588, %r3589}, %rd4639;
	shf.l.wrap.b32 	%r3590, %r3588, %r3589, 1;
	shf.l.wrap.b32 	%r3591, %r3589, %r3588, 1;
	mov.b64 	%rd4661, {%r3591, %r3590};
	xor.b64  	%rd4662, %rd4661, %rd4631;
	xor.b64  	%rd4663, %rd4662, %rd4555;
	xor.b64  	%rd4664, %rd4662, %rd4570;
	xor.b64  	%rd4665, %rd4662, %rd4585;
	xor.b64  	%rd4666, %rd4662, %rd4600;
	xor.b64  	%rd4667, %rd4662, %rd4615;
	mov.b64 	{%r3592, %r3593}, %rd4623;
	shf.l.wrap.b32 	%r3594, %r3592, %r3593, 1;
	shf.l.wrap.b32 	%r3595, %r3593, %r3592, 1;
	mov.b64 	%rd4668, {%r3595, %r3594};
	xor.b64  	%rd4669, %rd4668, %rd4635;
	xor.b64  	%rd4670, %rd4669, %rd4558;
	xor.b64  	%rd4671, %rd4669, %rd4573;
	xor.b64  	%rd4672, %rd4669, %rd4588;
	xor.b64  	%rd4673, %rd4669, %rd4603;
	xor.b64  	%rd4674, %rd4669, %rd4618;
	mov.b64 	{%r3596, %r3597}, %rd4649;
	shf.l.wrap.b32 	%r3598, %r3596, %r3597, 1;
	shf.l.wrap.b32 	%r3599, %r3597, %r3596, 1;
	mov.b64 	%rd4675, {%r3599, %r3598};
	mov.b64 	{%r3600, %r3601}, %rd4644;
	shf.l.wrap.b32 	%r3602, %r3600, %r3601, 3;
	shf.l.wrap.b32 	%r3603, %r3601, %r3600, 3;
	mov.b64 	%rd4676, {%r3603, %r3602};
	mov.b64 	{%r3604, %r3605}, %rd4657;
	shf.l.wrap.b32 	%r3606, %r3604, %r3605, 6;
	shf.l.wrap.b32 	%r3607, %r3605, %r3604, 6;
	mov.b64 	%rd4677, {%r3607, %r3606};
	mov.b64 	{%r3608, %r3609}, %rd4651;
	shf.l.wrap.b32 	%r3610, %r3608, %r3609, 10;
	shf.l.wrap.b32 	%r3611, %r3609, %r3608, 10;
	mov.b64 	%rd4678, {%r3611, %r3610};
	mov.b64 	{%r3612, %r3613}, %rd4659;
	shf.l.wrap.b32 	%r3614, %r3612, %r3613, 15;
	shf.l.wrap.b32 	%r3615, %r3613, %r3612, 15;
	mov.b64 	%rd4679, {%r3615, %r3614};
	mov.b64 	{%r3616, %r3617}, %rd4666;
	shf.l.wrap.b32 	%r3618, %r3616, %r3617, 21;
	shf.l.wrap.b32 	%r3619, %r3617, %r3616, 21;
	mov.b64 	%rd4680, {%r3619, %r3618};
	mov.b64 	{%r3620, %r3621}, %rd4663;
	shf.l.wrap.b32 	%r3622, %r3620, %r3621, 28;
	shf.l.wrap.b32 	%r3623, %r3621, %r3620, 28;
	mov.b64 	%rd4681, {%r3623, %r3622};
	mov.b64 	{%r3624, %r3625}, %rd4643;
	shf.l.wrap.b32 	%r3626, %r3625, %r3624, 4;
	shf.l.wrap.b32 	%r3627, %r3624, %r3625, 4;
	mov.b64 	%rd4682, {%r3627, %r3626};
	mov.b64 	{%r3628, %r3629}, %rd4652;
	shf.l.wrap.b32 	%r3630, %r3629, %r3628, 13;
	shf.l.wrap.b32 	%r3631, %r3628, %r3629, 13;
	mov.b64 	%rd4683, {%r3631, %r3630};
	mov.b64 	{%r3632, %r3633}, %rd4664;
	shf.l.wrap.b32 	%r3634, %r3633, %r3632, 23;
	shf.l.wrap.b32 	%r3635, %r3632, %r3633, 23;
	mov.b64 	%rd4684, {%r3635, %r3634};
	mov.b64 	{%r3636, %r3637}, %rd4653;
	shf.l.wrap.b32 	%r3638, %r3636, %r3637, 2;
	shf.l.wrap.b32 	%r3639, %r3637, %r3636, 2;
	mov.b64 	%rd4685, {%r3639, %r3638};
	mov.b64 	{%r3640, %r3641}, %rd4674;
	shf.l.wrap.b32 	%r3642, %r3640, %r3641, 14;
	shf.l.wrap.b32 	%r3643, %r3641, %r3640, 14;
	mov.b64 	%rd4686, {%r3643, %r3642};
	mov.b64 	{%r3644, %r3645}, %rd4670;
	shf.l.wrap.b32 	%r3646, %r3644, %r3645, 27;
	shf.l.wrap.b32 	%r3647, %r3645, %r3644, 27;
	mov.b64 	%rd4687, {%r3647, %r3646};
	mov.b64 	{%r3648, %r3649}, %rd4645;
	shf.l.wrap.b32 	%r3650, %r3649, %r3648, 9;
	shf.l.wrap.b32 	%r3651, %r3648, %r3649, 9;
	mov.b64 	%rd4688, {%r3651, %r3650};
	mov.b64 	{%r3652, %r3653}, %rd4667;
	shf.l.wrap.b32 	%r3654, %r3653, %r3652, 24;
	shf.l.wrap.b32 	%r3655, %r3652, %r3653, 24;
	mov.b64 	%rd4689, {%r3655, %r3654};
	mov.b64 	{%r3656, %r3657}, %rd4673;
	shf.l.wrap.b32 	%r3658, %r3656, %r3657, 8;
	shf.l.wrap.b32 	%r3659, %r3657, %r3656, 8;
	mov.b64 	%rd4690, {%r3659, %r3658};
	mov.b64 	{%r3660, %r3661}, %rd4665;
	shf.l.wrap.b32 	%r3662, %r3660, %r3661, 25;
	shf.l.wrap.b32 	%r3663, %r3661, %r3660, 25;
	mov.b64 	%rd4691, {%r3663, %r3662};
	mov.b64 	{%r3664, %r3665}, %rd4658;
	shf.l.wrap.b32 	%r3666, %r3665, %r3664, 11;
	shf.l.wrap.b32 	%r3667, %r3664, %r3665, 11;
	mov.b64 	%rd4692, {%r3667, %r3666};
	mov.b64 	{%r3668, %r3669}, %rd4656;
	shf.l.wrap.b32 	%r3670, %r3669, %r3668, 30;
	shf.l.wrap.b32 	%r3671, %r3668, %r3669, 30;
	mov.b64 	%rd4693, {%r3671, %r3670};
	mov.b64 	{%r3672, %r3673}, %rd4646;
	shf.l.wrap.b32 	%r3674, %r3672, %r3673, 18;
	shf.l.wrap.b32 	%r3675, %r3673, %r3672, 18;
	mov.b64 	%rd4694, {%r3675, %r3674};
	mov.b64 	{%r3676, %r3677}, %rd4672;
	shf.l.wrap.b32 	%r3678, %r3677, %r3676, 7;
	shf.l.wrap.b32 	%r3679, %r3676, %r3677, 7;
	mov.b64 	%rd4695, {%r3679, %r3678};
	mov.b64 	{%r3680, %r3681}, %rd4660;
	shf.l.wrap.b32 	%r3682, %r3681, %r3680, 29;
	shf.l.wrap.b32 	%r3683, %r3680, %r3681, 29;
	mov.b64 	%rd4696, {%r3683, %r3682};
	mov.b64 	{%r3684, %r3685}, %rd4671;
	shf.l.wrap.b32 	%r3686, %r3684, %r3685, 20;
	shf.l.wrap.b32 	%r3687, %r3685, %r3684, 20;
	mov.b64 	%rd4697, {%r3687, %r3686};
	mov.b64 	{%r3688, %r3689}, %rd4650;
	shf.l.wrap.b32 	%r3690, %r3689, %r3688, 12;
	shf.l.wrap.b32 	%r3691, %r3688, %r3689, 12;
	mov.b64 	%rd4698, {%r3691, %r3690};
	not.b64 	%rd4699, %rd4698;
	and.b64  	%rd4700, %rd4692, %rd4699;
	xor.b64  	%rd4701, %rd4642, %rd4700;
	not.b64 	%rd4702, %rd4692;
	and.b64  	%rd4703, %rd4680, %rd4702;
	xor.b64  	%rd4704, %rd4698, %rd4703;
	not.b64 	%rd4705, %rd4680;
	and.b64  	%rd4706, %rd4686, %rd4705;
	xor.b64  	%rd4707, %rd4692, %rd4706;
	not.b64 	%rd4708, %rd4686;
	and.b64  	%rd4709, %rd4642, %rd4708;
	xor.b64  	%rd4710, %rd4680, %rd4709;
	not.b64 	%rd4711, %rd4642;
	and.b64  	%rd4712, %rd4698, %rd4711;
	xor.b64  	%rd4713, %rd4686, %rd4712;
	not.b64 	%rd4714, %rd4697;
	and.b64  	%rd4715, %rd4676, %rd4714;
	xor.b64  	%rd4716, %rd4681, %rd4715;
	not.b64 	%rd4717, %rd4676;
	and.b64  	%rd4718, %rd4683, %rd4717;
	xor.b64  	%rd4719, %rd4697, %rd4718;
	not.b64 	%rd4720, %rd4683;
	and.b64  	%rd4721, %rd4696, %rd4720;
	xor.b64  	%rd4722, %rd4676, %rd4721;
	not.b64 	%rd4723, %rd4696;
	and.b64  	%rd4724, %rd4681, %rd4723;
	xor.b64  	%rd4725, %rd4683, %rd4724;
	not.b64 	%rd4726, %rd4681;
	and.b64  	%rd4727, %rd4697, %rd4726;
	xor.b64  	%rd4728, %rd4696, %rd4727;
	not.b64 	%rd4729, %rd4677;
	and.b64  	%rd4730, %rd4691, %rd4729;
	xor.b64  	%rd4731, %rd4675, %rd4730;
	not.b64 	%rd4732, %rd4691;
	and.b64  	%rd4733, %rd4690, %rd4732;
	xor.b64  	%rd4734, %rd4677, %rd4733;
	not.b64 	%rd4735, %rd4690;
	and.b64  	%rd4736, %rd4694, %rd4735;
	xor.b64  	%rd4737, %rd4691, %rd4736;
	not.b64 	%rd4738, %rd4694;
	and.b64  	%rd4739, %rd4675, %rd4738;
	xor.b64  	%rd4740, %rd4690, %rd4739;
	not.b64 	%rd4741, %rd4675;
	and.b64  	%rd4742, %rd4677, %rd4741;
	xor.b64  	%rd4743, %rd4694, %rd4742;
	not.b64 	%rd4744, %rd4682;
	and.b64  	%rd4745, %rd4678, %rd4744;
	xor.b64  	%rd4746, %rd4687, %rd4745;
	not.b64 	%rd4747, %rd4678;
	and.b64  	%rd4748, %rd4679, %rd4747;
	xor.b64  	%rd4749, %rd4682, %rd4748;
	not.b64 	%rd4750, %rd4679;
	and.b64  	%rd4751, %rd4689, %rd4750;
	xor.b64  	%rd4752, %rd4678, %rd4751;
	not.b64 	%rd4753, %rd4689;
	and.b64  	%rd4754, %rd4687, %rd4753;
	xor.b64  	%rd4755, %rd4679, %rd4754;
	not.b64 	%rd4756, %rd4687;
	and.b64  	%rd4757, %rd4682, %rd4756;
	xor.b64  	%rd4758, %rd4689, %rd4757;
	not.b64 	%rd4759, %rd4684;
	and.b64  	%rd4760, %rd4695, %rd4759;
	xor.b64  	%rd4761, %rd4693, %rd4760;
	not.b64 	%rd4762, %rd4695;
	and.b64  	%rd4763, %rd4688, %rd4762;
	xor.b64  	%rd4764, %rd4684, %rd4763;
	not.b64 	%rd4765, %rd4688;
	and.b64  	%rd4766, %rd4685, %rd4765;
	xor.b64  	%rd4767, %rd4695, %rd4766;
	not.b64 	%rd4768, %rd4685;
	and.b64  	%rd4769, %rd4693, %rd4768;
	xor.b64  	%rd4770, %rd4688, %rd4769;
	not.b64 	%rd4771, %rd4693;
	and.b64  	%rd4772, %rd4684, %rd4771;
	xor.b64  	%rd4773, %rd4685, %rd4772;
	xor.b64  	%rd4774, %rd4701, -9223372034707259263;
	xor.b64  	%rd4775, %rd4716, %rd4774;
	xor.b64  	%rd4776, %rd4775, %rd4731;
	xor.b64  	%rd4777, %rd4776, %rd4746;
	xor.b64  	%rd4778, %rd4777, %rd4761;
	xor.b64  	%rd4779, %rd4719, %rd4704;
	xor.b64  	%rd4780, %rd4779, %rd4734;
	xor.b64  	%rd4781, %rd4780, %rd4749;
	xor.b64  	%rd4782, %rd4781, %rd4764;
	xor.b64  	%rd4783, %rd4722, %rd4707;
	xor.b64  	%rd4784, %rd4783, %rd4737;
	xor.b64  	%rd4785, %rd4784, %rd4752;
	xor.b64  	%rd4786, %rd4785, %rd4767;
	xor.b64  	%rd4787, %rd4725, %rd4710;
	xor.b64  	%rd4788, %rd4787, %rd4740;
	xor.b64  	%rd4789, %rd4788, %rd4755;
	xor.b64  	%rd4790, %rd4789, %rd4770;
	xor.b64  	%rd4791, %rd4728, %rd4713;
	xor.b64  	%rd4792, %rd4791, %rd4743;
	xor.b64  	%rd4793, %rd4792, %rd4758;
	xor.b64  	%rd4794, %rd4793, %rd4773;
	mov.b64 	{%r3692, %r3693}, %rd4782;
	shf.l.wrap.b32 	%r3694, %r3692, %r3693, 1;
	shf.l.wrap.b32 	%r3695, %r3693, %r3692, 1;
	mov.b64 	%rd4795, {%r3695, %r3694};
	xor.b64  	%rd4796, %rd4795, %rd4794;
	xor.b64  	%rd4797, %rd4796, %rd4774;
	xor.b64  	%rd4798, %rd4796, %rd4716;
	xor.b64  	%rd4799, %rd4796, %rd4731;
	xor.b64  	%rd4800, %rd4796, %rd4746;
	xor.b64  	%rd4801, %rd4796, %rd4761;
	mov.b64 	{%r3696, %r3697}, %rd4786;
	shf.l.wrap.b32 	%r3698, %r3696, %r3697, 1;
	shf.l.wrap.b32 	%r3699, %r3697, %r3696, 1;
	mov.b64 	%rd4802, {%r3699, %r3698};
	xor.b64  	%rd4803, %rd4802, %rd4778;
	xor.b64  	%rd4804, %rd4803, %rd4704;
	xor.b64  	%rd4805, %rd4803, %rd4719;
	xor.b64  	%rd4806, %rd4803, %rd4734;
	xor.b64  	%rd4807, %rd4803, %rd4749;
	xor.b64  	%rd4808, %rd4803, %rd4764;
	mov.b64 	{%r3700, %r3701}, %rd4790;
	shf.l.wrap.b32 	%r3702, %r3700, %r3701, 1;
	shf.l.wrap.b32 	%r3703, %r3701, %r3700, 1;
	mov.b64 	%rd4809, {%r3703, %r3702};
	xor.b64  	%rd4810, %rd4809, %rd4782;
	xor.b64  	%rd4811, %rd4810, %rd4707;
	xor.b64  	%rd4812, %rd4810, %rd4722;
	xor.b64  	%rd4813, %rd4810, %rd4737;
	xor.b64  	%rd4814, %rd4810, %rd4752;
	xor.b64  	%rd4815, %rd4810, %rd4767;
	mov.b64 	{%r3704, %r3705}, %rd4794;
	shf.l.wrap.b32 	%r3706, %r3704, %r3705, 1;
	shf.l.wrap.b32 	%r3707, %r3705, %r3704, 1;
	mov.b64 	%rd4816, {%r3707, %r3706};
	xor.b64  	%rd4817, %rd4816, %rd4786;
	xor.b64  	%rd4818, %rd4817, %rd4710;
	xor.b64  	%rd4819, %rd4817, %rd4725;
	xor.b64  	%rd4820, %rd4817, %rd4740;
	xor.b64  	%rd4821, %rd4817, %rd4755;
	xor.b64  	%rd4822, %rd4817, %rd4770;
	mov.b64 	{%r3708, %r3709}, %rd4778;
	shf.l.wrap.b32 	%r3710, %r3708, %r3709, 1;
	shf.l.wrap.b32 	%r3711, %r3709, %r3708, 1;
	mov.b64 	%rd4823, {%r3711, %r3710};
	xor.b64  	%rd4824, %rd4823, %rd4790;
	xor.b64  	%rd4825, %rd4824, %rd4713;
	xor.b64  	%rd4826, %rd4824, %rd4728;
	xor.b64  	%rd4827, %rd4824, %rd4743;
	xor.b64  	%rd4828, %rd4824, %rd4758;
	xor.b64  	%rd4829, %rd4824, %rd4773;
	mov.b64 	{%r3712, %r3713}, %rd4804;
	shf.l.wrap.b32 	%r3714, %r3712, %r3713, 1;
	shf.l.wrap.b32 	%r3715, %r3713, %r3712, 1;
	mov.b64 	%rd4830, {%r3715, %r3714};
	mov.b64 	{%r3716, %r3717}, %rd4799;
	shf.l.wrap.b32 	%r3718, %r3716, %r3717, 3;
	shf.l.wrap.b32 	%r3719, %r3717, %r3716, 3;
	mov.b64 	%rd4831, {%r3719, %r3718};
	mov.b64 	{%r3720, %r3721}, %rd4812;
	shf.l.wrap.b32 	%r3722, %r3720, %r3721, 6;
	shf.l.wrap.b32 	%r3723, %r3721, %r3720, 6;
	mov.b64 	%rd4832, {%r3723, %r3722};
	mov.b64 	{%r3724, %r3725}, %rd4806;
	shf.l.wrap.b32 	%r3726, %r3724, %r3725, 10;
	shf.l.wrap.b32 	%r3727, %r3725, %r3724, 10;
	mov.b64 	%rd4833, {%r3727, %r3726};
	mov.b64 	{%r3728, %r3729}, %rd4814;
	shf.l.wrap.b32 	%r3730, %r3728, %r3729, 15;
	shf.l.wrap.b32 	%r3731, %r3729, %r3728, 15;
	mov.b64 	%rd4834, {%r3731, %r3730};
	mov.b64 	{%r3732, %r3733}, %rd4821;
	shf.l.wrap.b32 	%r3734, %r3732, %r3733, 21;
	shf.l.wrap.b32 	%r3735, %r3733, %r3732, 21;
	mov.b64 	%rd4835, {%r3735, %r3734};
	mov.b64 	{%r3736, %r3737}, %rd4818;
	shf.l.wrap.b32 	%r3738, %r3736, %r3737, 28;
	shf.l.wrap.b32 	%r3739, %r3737, %r3736, 28;
	mov.b64 	%rd4836, {%r3739, %r3738};
	mov.b64 	{%r3740, %r3741}, %rd4798;
	shf.l.wrap.b32 	%r3742, %r3741, %r3740, 4;
	shf.l.wrap.b32 	%r3743, %r3740, %r3741, 4;
	mov.b64 	%rd4837, {%r3743, %r3742};
	mov.b64 	{%r3744, %r3745}, %rd4807;
	shf.l.wrap.b32 	%r3746, %r3745, %r3744, 13;
	shf.l.wrap.b32 	%r3747, %r3744, %r3745, 13;
	mov.b64 	%rd4838, {%r3747, %r3746};
	mov.b64 	{%r3748, %r3749}, %rd4819;
	shf.l.wrap.b32 	%r3750, %r3749, %r3748, 23;
	shf.l.wrap.b32 	%r3751, %r3748, %r3749, 23;
	mov.b64 	%rd4839, {%r3751, %r3750};
	mov.b64 	{%r3752, %r3753}, %rd4808;
	shf.l.wrap.b32 	%r3754, %r3752, %r3753, 2;
	shf.l.wrap.b32 	%r3755, %r3753, %r3752, 2;
	mov.b64 	%rd4840, {%r3755, %r3754};
	mov.b64 	{%r3756, %r3757}, %rd4829;
	shf.l.wrap.b32 	%r3758, %r3756, %r3757, 14;
	shf.l.wrap.b32 	%r3759, %r3757, %r3756, 14;
	mov.b64 	%rd4841, {%r3759, %r3758};
	mov.b64 	{%r3760, %r3761}, %rd4825;
	shf.l.wrap.b32 	%r3762, %r3760, %r3761, 27;
	shf.l.wrap.b32 	%r3763, %r3761, %r3760, 27;
	mov.b64 	%rd4842, {%r3763, %r3762};
	mov.b64 	{%r3764, %r3765}, %rd4800;
	shf.l.wrap.b32 	%r3766, %r3765, %r3764, 9;
	shf.l.wrap.b32 	%r3767, %r3764, %r3765, 9;
	mov.b64 	%rd4843, {%r3767, %r3766};
	mov.b64 	{%r3768, %r3769}, %rd4822;
	shf.l.wrap.b32 	%r3770, %r3769, %r3768, 24;
	shf.l.wrap.b32 	%r3771, %r3768, %r3769, 24;
	mov.b64 	%rd4844, {%r3771, %r3770};
	mov.b64 	{%r3772, %r3773}, %rd4828;
	shf.l.wrap.b32 	%r3774, %r3772, %r3773, 8;
	shf.l.wrap.b32 	%r3775, %r3773, %r3772, 8;
	mov.b64 	%rd4845, {%r3775, %r3774};
	mov.b64 	{%r3776, %r3777}, %rd4820;
	shf.l.wrap.b32 	%r3778, %r3776, %r3777, 25;
	shf.l.wrap.b32 	%r3779, %r3777, %r3776, 25;
	mov.b64 	%rd4846, {%r3779, %r3778};
	mov.b64 	{%r3780, %r3781}, %rd4813;
	shf.l.wrap.b32 	%r3782, %r3781, %r3780, 11;
	shf.l.wrap.b32 	%r3783, %r3780, %r3781, 11;
	mov.b64 	%rd4847, {%r3783, %r3782};
	mov.b64 	{%r3784, %r3785}, %rd4811;
	shf.l.wrap.b32 	%r3786, %r3785, %r3784, 30;
	shf.l.wrap.b32 	%r3787, %r3784, %r3785, 30;
	mov.b64 	%rd4848, {%r3787, %r3786};
	mov.b64 	{%r3788, %r3789}, %rd4801;
	shf.l.wrap.b32 	%r3790, %r3788, %r3789, 18;
	shf.l.wrap.b32 	%r3791, %r3789, %r3788, 18;
	mov.b64 	%rd4849, {%r3791, %r3790};
	mov.b64 	{%r3792, %r3793}, %rd4827;
	shf.l.wrap.b32 	%r3794, %r3793, %r3792, 7;
	shf.l.wrap.b32 	%r3795, %r3792, %r3793, 7;
	mov.b64 	%rd4850, {%r3795, %r3794};
	mov.b64 	{%r3796, %r3797}, %rd4815;
	shf.l.wrap.b32 	%r3798, %r3797, %r3796, 29;
	shf.l.wrap.b32 	%r3799, %r3796, %r3797, 29;
	mov.b64 	%rd4851, {%r3799, %r3798};
	mov.b64 	{%r3800, %r3801}, %rd4826;
	shf.l.wrap.b32 	%r3802, %r3800, %r3801, 20;
	shf.l.wrap.b32 	%r3803, %r3801, %r3800, 20;
	mov.b64 	%rd4852, {%r3803, %r3802};
	mov.b64 	{%r3804, %r3805}, %rd4805;
	shf.l.wrap.b32 	%r3806, %r3805, %r3804, 12;
	shf.l.wrap.b32 	%r3807, %r3804, %r3805, 12;
	mov.b64 	%rd4853, {%r3807, %r3806};
	not.b64 	%rd4854, %rd4853;
	and.b64  	%rd4855, %rd4847, %rd4854;
	xor.b64  	%rd4856, %rd4797, %rd4855;
	not.b64 	%rd4857, %rd4847;
	and.b64  	%rd4858, %rd4835, %rd4857;
	xor.b64  	%rd4859, %rd4853, %rd4858;
	not.b64 	%rd4860, %rd4835;
	and.b64  	%rd4861, %rd4841, %rd4860;
	xor.b64  	%rd4862, %rd4847, %rd4861;
	not.b64 	%rd4863, %rd4841;
	and.b64  	%rd4864, %rd4797, %rd4863;
	xor.b64  	%rd4865, %rd4835, %rd4864;
	not.b64 	%rd4866, %rd4797;
	and.b64  	%rd4867, %rd4853, %rd4866;
	xor.b64  	%rd4868, %rd4841, %rd4867;
	not.b64 	%rd4869, %rd4852;
	and.b64  	%rd4870, %rd4831, %rd4869;
	xor.b64  	%rd4871, %rd4836, %rd4870;
	not.b64 	%rd4872, %rd4831;
	and.b64  	%rd4873, %rd4838, %rd4872;
	xor.b64  	%rd4874, %rd4852, %rd4873;
	not.b64 	%rd4875, %rd4838;
	and.b64  	%rd4876, %rd4851, %rd4875;
	xor.b64  	%rd4877, %rd4831, %rd4876;
	not.b64 	%rd4878, %rd4851;
	and.b64  	%rd4879, %rd4836, %rd4878;
	xor.b64  	%rd4880, %rd4838, %rd4879;
	not.b64 	%rd4881, %rd4836;
	and.b64  	%rd4882, %rd4852, %rd4881;
	xor.b64  	%rd4883, %rd4851, %rd4882;
	not.b64 	%rd4884, %rd4832;
	and.b64  	%rd4885, %rd4846, %rd4884;
	xor.b64  	%rd4886, %rd4830, %rd4885;
	not.b64 	%rd4887, %rd4846;
	and.b64  	%rd4888, %rd4845, %rd4887;
	xor.b64  	%rd4889, %rd4832, %rd4888;
	not.b64 	%rd4890, %rd4845;
	and.b64  	%rd4891, %rd4849, %rd4890;
	xor.b64  	%rd4892, %rd4846, %rd4891;
	not.b64 	%rd4893, %rd4849;
	and.b64  	%rd4894, %rd4830, %rd4893;
	xor.b64  	%rd4895, %rd4845, %rd4894;
	not.b64 	%rd4896, %rd4830;
	and.b64  	%rd4897, %rd4832, %rd4896;
	xor.b64  	%rd4898, %rd4849, %rd4897;
	not.b64 	%rd4899, %rd4837;
	and.b64  	%rd4900, %rd4833, %rd4899;
	xor.b64  	%rd4901, %rd4842, %rd4900;
	not.b64 	%rd4902, %rd4833;
	and.b64  	%rd4903, %rd4834, %rd4902;
	xor.b64  	%rd4904, %rd4837, %rd4903;
	not.b64 	%rd4905, %rd4834;
	and.b64  	%rd4906, %rd4844, %rd4905;
	xor.b64  	%rd4907, %rd4833, %rd4906;
	not.b64 	%rd4908, %rd4844;
	and.b64  	%rd4909, %rd4842, %rd4908;
	xor.b64  	%rd4910, %rd4834, %rd4909;
	not.b64 	%rd4911, %rd4842;
	and.b64  	%rd4912, %rd4837, %rd4911;
	xor.b64  	%rd4913, %rd4844, %rd4912;
	not.b64 	%rd4914, %rd4839;
	and.b64  	%rd4915, %rd4850, %rd4914;
	xor.b64  	%rd4916, %rd4848, %rd4915;
	not.b64 	%rd4917, %rd4850;
	and.b64  	%rd4918, %rd4843, %rd4917;
	xor.b64  	%rd4919, %rd4839, %rd4918;
	not.b64 	%rd4920, %rd4843;
	and.b64  	%rd4921, %rd4840, %rd4920;
	xor.b64  	%rd4922, %rd4850, %rd4921;
	not.b64 	%rd4923, %rd4840;
	and.b64  	%rd4924, %rd4848, %rd4923;
	xor.b64  	%rd4925, %rd4843, %rd4924;
	not.b64 	%rd4926, %rd4848;
	and.b64  	%rd4927, %rd4839, %rd4926;
	xor.b64  	%rd4928, %rd4840, %rd4927;
	xor.b64  	%rd4929, %rd4856, -9223372036854743031;
	xor.b64  	%rd4930, %rd4871, %rd4929;
	xor.b64  	%rd4931, %rd4930, %rd4886;
	xor.b64  	%rd4932, %rd4931, %rd4901;
	xor.b64  	%rd4933, %rd4932, %rd4916;
	xor.b64  	%rd4934, %rd4874, %rd4859;
	xor.b64  	%rd4935, %rd4934, %rd4889;
	xor.b64  	%rd4936, %rd4935, %rd4904;
	xor.b64  	%rd4937, %rd4936, %rd4919;
	xor.b64  	%rd4938, %rd4877, %rd4862;
	xor.b64  	%rd4939, %rd4938, %rd4892;
	xor.b64  	%rd4940, %rd4939, %rd4907;
	xor.b64  	%rd4941, %rd4940, %rd4922;
	xor.b64  	%rd4942, %rd4880, %rd4865;
	xor.b64  	%rd4943, %rd4942, %rd4895;
	xor.b64  	%rd4944, %rd4943, %rd4910;
	xor.b64  	%rd4945, %rd4944, %rd4925;
	xor.b64  	%rd4946, %rd4883, %rd4868;
	xor.b64  	%rd4947, %rd4946, %rd4898;
	xor.b64  	%rd4948, %rd4947, %rd4913;
	xor.b64  	%rd4949, %rd4948, %rd4928;
	mov.b64 	{%r3808, %r3809}, %rd4937;
	shf.l.wrap.b32 	%r3810, %r3808, %r3809, 1;
	shf.l.wrap.b32 	%r3811, %r3809, %r3808, 1;
	mov.b64 	%rd4950, {%r3811, %r3810};
	xor.b64  	%rd4951, %rd4950, %rd4949;
	xor.b64  	%rd4952, %rd4951, %rd4929;
	xor.b64  	%rd4953, %rd4951, %rd4871;
	xor.b64  	%rd4954, %rd4951, %rd4886;
	xor.b64  	%rd4955, %rd4951, %rd4901;
	xor.b64  	%rd4956, %rd4951, %rd4916;
	mov.b64 	{%r3812, %r3813}, %rd4941;
	shf.l.wrap.b32 	%r3814, %r3812, %r3813, 1;
	shf.l.wrap.b32 	%r3815, %r3813, %r3812, 1;
	mov.b64 	%rd4957, {%r3815, %r3814};
	xor.b64  	%rd4958, %rd4957, %rd4933;
	xor.b64  	%rd4959, %rd4958, %rd4859;
	xor.b64  	%rd4960, %rd4958, %rd4874;
	xor.b64  	%rd4961, %rd4958, %rd4889;
	xor.b64  	%rd4962, %rd4958, %rd4904;
	xor.b64  	%rd4963, %rd4958, %rd4919;
	mov.b64 	{%r3816, %r3817}, %rd4945;
	shf.l.wrap.b32 	%r3818, %r3816, %r3817, 1;
	shf.l.wrap.b32 	%r3819, %r3817, %r3816, 1;
	mov.b64 	%rd4964, {%r3819, %r3818};
	xor.b64  	%rd4965, %rd4964, %rd4937;
	xor.b64  	%rd4966, %rd4965, %rd4862;
	xor.b64  	%rd4967, %rd4965, %rd4877;
	xor.b64  	%rd4968, %rd4965, %rd4892;
	xor.b64  	%rd4969, %rd4965, %rd4907;
	xor.b64  	%rd4970, %rd4965, %rd4922;
	mov.b64 	{%r3820, %r3821}, %rd4949;
	shf.l.wrap.b32 	%r3822, %r3820, %r3821, 1;
	shf.l.wrap.b32 	%r3823, %r3821, %r3820, 1;
	mov.b64 	%rd4971, {%r3823, %r3822};
	xor.b64  	%rd4972, %rd4971, %rd4941;
	xor.b64  	%rd4973, %rd4972, %rd4865;
	xor.b64  	%rd4974, %rd4972, %rd4880;
	xor.b64  	%rd4975, %rd4972, %rd4895;
	xor.b64  	%rd4976, %rd4972, %rd4910;
	xor.b64  	%rd4977, %rd4972, %rd4925;
	mov.b64 	{%r3824, %r3825}, %rd4933;
	shf.l.wrap.b32 	%r3826, %r3824, %r3825, 1;
	shf.l.wrap.b32 	%r3827, %r3825, %r3824, 1;
	mov.b64 	%rd4978, {%r3827, %r3826};
	xor.b64  	%rd4979, %rd4978, %rd4945;
	xor.b64  	%rd4980, %rd4979, %rd4868;
	xor.b64  	%rd4981, %rd4979, %rd4883;
	xor.b64  	%rd4982, %rd4979, %rd4898;
	xor.b64  	%rd4983, %rd4979, %rd4913;
	xor.b64  	%rd4984, %rd4979, %rd4928;
	mov.b64 	{%r3828, %r3829}, %rd4959;
	shf.l.wrap.b32 	%r3830, %r3828, %r3829, 1;
	shf.l.wrap.b32 	%r3831, %r3829, %r3828, 1;
	mov.b64 	%rd4985, {%r3831, %r3830};
	mov.b64 	{%r3832, %r3833}, %rd4954;
	shf.l.wrap.b32 	%r3834, %r3832, %r3833, 3;
	shf.l.wrap.b32 	%r3835, %r3833, %r3832, 3;
	mov.b64 	%rd4986, {%r3835, %r3834};
	mov.b64 	{%r3836, %r3837}, %rd4967;
	shf.l.wrap.b32 	%r3838, %r3836, %r3837, 6;
	shf.l.wrap.b32 	%r3839, %r3837, %r3836, 6;
	mov.b64 	%rd4987, {%r3839, %r3838};
	mov.b64 	{%r3840, %r3841}, %rd4961;
	shf.l.wrap.b32 	%r3842, %r3840, %r3841, 10;
	shf.l.wrap.b32 	%r3843, %r3841, %r3840, 10;
	mov.b64 	%rd4988, {%r3843, %r3842};
	mov.b64 	{%r3844, %r3845}, %rd4969;
	shf.l.wrap.b32 	%r3846, %r3844, %r3845, 15;
	shf.l.wrap.b32 	%r3847, %r3845, %r3844, 15;
	mov.b64 	%rd4989, {%r3847, %r3846};
	mov.b64 	{%r3848, %r3849}, %rd4976;
	shf.l.wrap.b32 	%r3850, %r3848, %r3849, 21;
	shf.l.wrap.b32 	%r3851, %r3849, %r3848, 21;
	mov.b64 	%rd4990, {%r3851, %r3850};
	mov.b64 	{%r3852, %r3853}, %rd4973;
	shf.l.wrap.b32 	%r3854, %r3852, %r3853, 28;
	shf.l.wrap.b32 	%r3855, %r3853, %r3852, 28;
	mov.b64 	%rd4991, {%r3855, %r3854};
	mov.b64 	{%r3856, %r3857}, %rd4953;
	shf.l.wrap.b32 	%r3858, %r3857, %r3856, 4;
	shf.l.wrap.b32 	%r3859, %r3856, %r3857, 4;
	mov.b64 	%rd4992, {%r3859, %r3858};
	mov.b64 	{%r3860, %r3861}, %rd4962;
	shf.l.wrap.b32 	%r3862, %r3861, %r3860, 13;
	shf.l.wrap.b32 	%r3863, %r3860, %r3861, 13;
	mov.b64 	%rd4993, {%r3863, %r3862};
	mov.b64 	{%r3864, %r3865}, %rd4974;
	shf.l.wrap.b32 	%r3866, %r3865, %r3864, 23;
	shf.l.wrap.b32 	%r3867, %r3864, %r3865, 23;
	mov.b64 	%rd4994, {%r3867, %r3866};
	mov.b64 	{%r3868, %r3869}, %rd4963;
	shf.l.wrap.b32 	%r3870, %r3868, %r3869, 2;
	shf.l.wrap.b32 	%r3871, %r3869, %r3868, 2;
	mov.b64 	%rd4995, {%r3871, %r3870};
	mov.b64 	{%r3872, %r3873}, %rd4984;
	shf.l.wrap.b32 	%r3874, %r3872, %r3873, 14;
	shf.l.wrap.b32 	%r3875, %r3873, %r3872, 14;
	mov.b64 	%rd4996, {%r3875, %r3874};
	mov.b64 	{%r3876, %r3877}, %rd4980;
	shf.l.wrap.b32 	%r3878, %r3876, %r3877, 27;
	shf.l.wrap.b32 	%r3879, %r3877, %r3876, 27;
	mov.b64 	%rd4997, {%r3879, %r3878};
	mov.b64 	{%r3880, %r3881}, %rd4955;
	shf.l.wrap.b32 	%r3882, %r3881, %r3880, 9;
	shf.l.wrap.b32 	%r3883, %r3880, %r3881, 9;
	mov.b64 	%rd4998, {%r3883, %r3882};
	mov.b64 	{%r3884, %r3885}, %rd4977;
	shf.l.wrap.b32 	%r3886, %r3885, %r3884, 24;
	shf.l.wrap.b32 	%r3887, %r3884, %r3885, 24;
	mov.b64 	%rd4999, {%r3887, %r3886};
	mov.b64 	{%r3888, %r3889}, %rd4983;
	shf.l.wrap.b32 	%r3890, %r3888, %r3889, 8;
	shf.l.wrap.b32 	%r3891, %r3889, %r3888, 8;
	mov.b64 	%rd5000, {%r3891, %r3890};
	mov.b64 	{%r3892, %r3893}, %rd4975;
	shf.l.wrap.b32 	%r3894, %r3892, %r3893, 25;
	shf.l.wrap.b32 	%r3895, %r3893, %r3892, 25;
	mov.b64 	%rd5001, {%r3895, %r3894};
	mov.b64 	{%r3896, %r3897}, %rd4968;
	shf.l.wrap.b32 	%r3898, %r3897, %r3896, 11;
	shf.l.wrap.b32 	%r3899, %r3896, %r3897, 11;
	mov.b64 	%rd5002, {%r3899, %r3898};
	mov.b64 	{%r3900, %r3901}, %rd4966;
	shf.l.wrap.b32 	%r3902, %r3901, %r3900, 30;
	shf.l.wrap.b32 	%r3903, %r3900, %r3901, 30;
	mov.b64 	%rd5003, {%r3903, %r3902};
	mov.b64 	{%r3904, %r3905}, %rd4956;
	shf.l.wrap.b32 	%r3906, %r3904, %r3905, 18;
	shf.l.wrap.b32 	%r3907, %r3905, %r3904, 18;
	mov.b64 	%rd5004, {%r3907, %r3906};
	mov.b64 	{%r3908, %r3909}, %rd4982;
	shf.l.wrap.b32 	%r3910, %r3909, %r3908, 7;
	shf.l.wrap.b32 	%r3911, %r3908, %r3909, 7;
	mov.b64 	%rd5005, {%r3911, %r3910};
	mov.b64 	{%r3912, %r3913}, %rd4970;
	shf.l.wrap.b32 	%r3914, %r3913, %r3912, 29;
	shf.l.wrap.b32 	%r3915, %r3912, %r3913, 29;
	mov.b64 	%rd5006, {%r3915, %r3914};
	mov.b64 	{%r3916, %r3917}, %rd4981;
	shf.l.wrap.b32 	%r3918, %r3916, %r3917, 20;
	shf.l.wrap.b32 	%r3919, %r3917, %r3916, 20;
	mov.b64 	%rd5007, {%r3919, %r3918};
	mov.b64 	{%r3920, %r3921}, %rd4960;
	shf.l.wrap.b32 	%r3922, %r3921, %r3920, 12;
	shf.l.wrap.b32 	%r3923, %r3920, %r3921, 12;
	mov.b64 	%rd5008, {%r3923, %r3922};
	not.b64 	%rd5009, %rd5008;
	and.b64  	%rd5010, %rd5002, %rd5009;
	xor.b64  	%rd5011, %rd4952, %rd5010;
	not.b64 	%rd5012, %rd5002;
	and.b64  	%rd5013, %rd4990, %rd5012;
	xor.b64  	%rd5014, %rd5008, %rd5013;
	not.b64 	%rd5015, %rd4990;
	and.b64  	%rd5016, %rd4996, %rd5015;
	xor.b64  	%rd5017, %rd5002, %rd5016;
	not.b64 	%rd5018, %rd4996;
	and.b64  	%rd5019, %rd4952, %rd5018;
	xor.b64  	%rd5020, %rd4990, %rd5019;
	not.b64 	%rd5021, %rd4952;
	and.b64  	%rd5022, %rd5008, %rd5021;
	xor.b64  	%rd5023, %rd4996, %rd5022;
	not.b64 	%rd5024, %rd5007;
	and.b64  	%rd5025, %rd4986, %rd5024;
	xor.b64  	%rd5026, %rd4991, %rd5025;
	not.b64 	%rd5027, %rd4986;
	and.b64  	%rd5028, %rd4993, %rd5027;
	xor.b64  	%rd5029, %rd5007, %rd5028;
	not.b64 	%rd5030, %rd4993;
	and.b64  	%rd5031, %rd5006, %rd5030;
	xor.b64  	%rd5032, %rd4986, %rd5031;
	not.b64 	%rd5033, %rd5006;
	and.b64  	%rd5034, %rd4991, %rd5033;
	xor.b64  	%rd5035, %rd4993, %rd5034;
	not.b64 	%rd5036, %rd4991;
	and.b64  	%rd5037, %rd5007, %rd5036;
	xor.b64  	%rd5038, %rd5006, %rd5037;
	not.b64 	%rd5039, %rd4987;
	and.b64  	%rd5040, %rd5001, %rd5039;
	xor.b64  	%rd5041, %rd4985, %rd5040;
	not.b64 	%rd5042, %rd5001;
	and.b64  	%rd5043, %rd5000, %rd5042;
	xor.b64  	%rd5044, %rd4987, %rd5043;
	not.b64 	%rd5045, %rd5000;
	and.b64  	%rd5046, %rd5004, %rd5045;
	xor.b64  	%rd5047, %rd5001, %rd5046;
	not.b64 	%rd5048, %rd5004;
	and.b64  	%rd5049, %rd4985, %rd5048;
	xor.b64  	%rd5050, %rd5000, %rd5049;
	not.b64 	%rd5051, %rd4985;
	and.b64  	%rd5052, %rd4987, %rd5051;
	xor.b64  	%rd5053, %rd5004, %rd5052;
	not.b64 	%rd5054, %rd4992;
	and.b64  	%rd5055, %rd4988, %rd5054;
	xor.b64  	%rd5056, %rd4997, %rd5055;
	not.b64 	%rd5057, %rd4988;
	and.b64  	%rd5058, %rd4989, %rd5057;
	xor.b64  	%rd5059, %rd4992, %rd5058;
	not.b64 	%rd5060, %rd4989;
	and.b64  	%rd5061, %rd4999, %rd5060;
	xor.b64  	%rd5062, %rd4988, %rd5061;
	not.b64 	%rd5063, %rd4999;
	and.b64  	%rd5064, %rd4997, %rd5063;
	xor.b64  	%rd5065, %rd4989, %rd5064;
	not.b64 	%rd5066, %rd4997;
	and.b64  	%rd5067, %rd4992, %rd5066;
	xor.b64  	%rd5068, %rd4999, %rd5067;
	not.b64 	%rd5069, %rd4994;
	and.b64  	%rd5070, %rd5005, %rd5069;
	xor.b64  	%rd5071, %rd5003, %rd5070;
	not.b64 	%rd5072, %rd5005;
	and.b64  	%rd5073, %rd4998, %rd5072;
	xor.b64  	%rd5074, %rd4994, %rd5073;
	not.b64 	%rd5075, %rd4998;
	and.b64  	%rd5076, %rd4995, %rd5075;
	xor.b64  	%rd5077, %rd5005, %rd5076;
	not.b64 	%rd5078, %rd4995;
	and.b64  	%rd5079, %rd5003, %rd5078;
	xor.b64  	%rd5080, %rd4998, %rd5079;
	not.b64 	%rd5081, %rd5003;
	and.b64  	%rd5082, %rd4994, %rd5081;
	xor.b64  	%rd5083, %rd4995, %rd5082;
	xor.b64  	%rd5084, %rd5011, 138;
	xor.b64  	%rd5085, %rd5026, %rd5084;
	xor.b64  	%rd5086, %rd5085, %rd5041;
	xor.b64  	%rd5087, %rd5086, %rd5056;
	xor.b64  	%rd5088, %rd5087, %rd5071;
	xor.b64  	%rd5089, %rd5029, %rd5014;
	xor.b64  	%rd5090, %rd5089, %rd5044;
	xor.b64  	%rd5091, %rd5090, %rd5059;
	xor.b64  	%rd5092, %rd5091, %rd5074;
	xor.b64  	%rd5093, %rd5032, %rd5017;
	xor.b64  	%rd5094, %rd5093, %rd5047;
	xor.b64  	%rd5095, %rd5094, %rd5062;
	xor.b64  	%rd5096, %rd5095, %rd5077;
	xor.b64  	%rd5097, %rd5035, %rd5020;
	xor.b64  	%rd5098, %rd5097, %rd5050;
	xor.b64  	%rd5099, %rd5098, %rd5065;
	xor.b64  	%rd5100, %rd5099, %rd5080;
	xor.b64  	%rd5101, %rd5038, %rd5023;
	xor.b64  	%rd5102, %rd5101, %rd5053;
	xor.b64  	%rd5103, %rd5102, %rd5068;
	xor.b64  	%rd5104, %rd5103, %rd5083;
	mov.b64 	{%r3924, %r3925}, %rd5092;
	shf.l.wrap.b32 	%r3926, %r3924, %r3925, 1;
	shf.l.wrap.b32 	%r3927, %r3925, %r3924, 1;
	mov.b64 	%rd5105, {%r3927, %r3926};
	xor.b64  	%rd5106, %rd5105, %rd5104;
	xor.b64  	%rd5107, %rd5106, %rd5084;
	xor.b64  	%rd5108, %rd5106, %rd5026;
	xor.b64  	%rd5109, %rd5106, %rd5041;
	xor.b64  	%rd5110, %rd5106, %rd5056;
	xor.b64  	%rd5111, %rd5106, %rd5071;
	mov.b64 	{%r3928, %r3929}, %rd5096;
	shf.l.wrap.b32 	%r3930, %r3928, %r3929, 1;
	shf.l.wrap.b32 	%r3931, %r3929, %r3928, 1;
	mov.b64 	%rd5112, {%r3931, %r3930};
	xor.b64  	%rd5113, %rd5112, %rd5088;
	xor.b64  	%rd5114, %rd5113, %rd5014;
	xor.b64  	%rd5115, %rd5113, %rd5029;
	xor.b64  	%rd5116, %rd5113, %rd5044;
	xor.b64  	%rd5117, %rd5113, %rd5059;
	xor.b64  	%rd5118, %rd5113, %rd5074;
	mov.b64 	{%r3932, %r3933}, %rd5100;
	shf.l.wrap.b32 	%r3934, %r3932, %r3933, 1;
	shf.l.wrap.b32 	%r3935, %r3933, %r3932, 1;
	mov.b64 	%rd5119, {%r3935, %r3934};
	xor.b64  	%rd5120, %rd5119, %rd5092;
	xor.b64  	%rd5121, %rd5120, %rd5017;
	xor.b64  	%rd5122, %rd5120, %rd5032;
	xor.b64  	%rd5123, %rd5120, %rd5047;
	xor.b64  	%rd5124, %rd5120, %rd5062;
	xor.b64  	%rd5125, %rd5120, %rd5077;
	mov.b64 	{%r3936, %r3937}, %rd5104;
	shf.l.wrap.b32 	%r3938, %r3936, %r3937, 1;
	shf.l.wrap.b32 	%r3939, %r3937, %r3936, 1;
	mov.b64 	%rd5126, {%r3939, %r3938};
	xor.b64  	%rd5127, %rd5126, %rd5096;
	xor.b64  	%rd5128, %rd5127, %rd5020;
	xor.b64  	%rd5129, %rd5127, %rd5035;
	xor.b64  	%rd5130, %rd5127, %rd5050;
	xor.b64  	%rd5131, %rd5127, %rd5065;
	xor.b64  	%rd5132, %rd5127, %rd5080;
	mov.b64 	{%r3940, %r3941}, %rd5088;
	shf.l.wrap.b32 	%r3942, %r3940, %r3941, 1;
	shf.l.wrap.b32 	%r3943, %r3941, %r3940, 1;
	mov.b64 	%rd5133, {%r3943, %r3942};
	xor.b64  	%rd5134, %rd5133, %rd5100;
	xor.b64  	%rd5135, %rd5134, %rd5023;
	xor.b64  	%rd5136, %rd5134, %rd5038;
	xor.b64  	%rd5137, %rd5134, %rd5053;
	xor.b64  	%rd5138, %rd5134, %rd5068;
	xor.b64  	%rd5139, %rd5134, %rd5083;
	mov.b64 	{%r3944, %r3945}, %rd5114;
	shf.l.wrap.b32 	%r3946, %r3944, %r3945, 1;
	shf.l.wrap.b32 	%r3947, %r3945, %r3944, 1;
	mov.b64 	%rd5140, {%r3947, %r3946};
	mov.b64 	{%r3948, %r3949}, %rd5109;
	shf.l.wrap.b32 	%r3950, %r3948, %r3949, 3;
	shf.l.wrap.b32 	%r3951, %r3949, %r3948, 3;
	mov.b64 	%rd5141, {%r3951, %r3950};
	mov.b64 	{%r3952, %r3953}, %rd5122;
	shf.l.wrap.b32 	%r3954, %r3952, %r3953, 6;
	shf.l.wrap.b32 	%r3955, %r3953, %r3952, 6;
	mov.b64 	%rd5142, {%r3955, %r3954};
	mov.b64 	{%r3956, %r3957}, %rd5116;
	shf.l.wrap.b32 	%r3958, %r3956, %r3957, 10;
	shf.l.wrap.b32 	%r3959, %r3957, %r3956, 10;
	mov.b64 	%rd5143, {%r3959, %r3958};
	mov.b64 	{%r3960, %r3961}, %rd5124;
	shf.l.wrap.b32 	%r3962, %r3960, %r3961, 15;
	shf.l.wrap.b32 	%r3963, %r3961, %r3960, 15;
	mov.b64 	%rd5144, {%r3963, %r3962};
	mov.b64 	{%r3964, %r3965}, %rd5131;
	shf.l.wrap.b32 	%r3966, %r3964, %r3965, 21;
	shf.l.wrap.b32 	%r3967, %r3965, %r3964, 21;
	mov.b64 	%rd5145, {%r3967, %r3966};
	mov.b64 	{%r3968, %r3969}, %rd5128;
	shf.l.wrap.b32 	%r3970, %r3968, %r3969, 28;
	shf.l.wrap.b32 	%r3971, %r3969, %r3968, 28;
	mov.b64 	%rd5146, {%r3971, %r3970};
	mov.b64 	{%r3972, %r3973}, %rd5108;
	shf.l.wrap.b32 	%r3974, %r3973, %r3972, 4;
	shf.l.wrap.b32 	%r3975, %r3972, %r3973, 4;
	mov.b64 	%rd5147, {%r3975, %r3974};
	mov.b64 	{%r3976, %r3977}, %rd5117;
	shf.l.wrap.b32 	%r3978, %r3977, %r3976, 13;
	shf.l.wrap.b32 	%r3979, %r3976, %r3977, 13;
	mov.b64 	%rd5148, {%r3979, %r3978};
	mov.b64 	{%r3980, %r3981}, %rd5129;
	shf.l.wrap.b32 	%r3982, %r3981, %r3980, 23;
	shf.l.wrap.b32 	%r3983, %r3980, %r3981, 23;
	mov.b64 	%rd5149, {%r3983, %r3982};
	mov.b64 	{%r3984, %r3985}, %rd5118;
	shf.l.wrap.b32 	%r3986, %r3984, %r3985, 2;
	shf.l.wrap.b32 	%r3987, %r3985, %r3984, 2;
	mov.b64 	%rd5150, {%r3987, %r3986};
	mov.b64 	{%r3988, %r3989}, %rd5139;
	shf.l.wrap.b32 	%r3990, %r3988, %r3989, 14;
	shf.l.wrap.b32 	%r3991, %r3989, %r3988, 14;
	mov.b64 	%rd5151, {%r3991, %r3990};
	mov.b64 	{%r3992, %r3993}, %rd5135;
	shf.l.wrap.b32 	%r3994, %r3992, %r3993, 27;
	shf.l.wrap.b32 	%r3995, %r3993, %r3992, 27;
	mov.b64 	%rd5152, {%r3995, %r3994};
	mov.b64 	{%r3996, %r3997}, %rd5110;
	shf.l.wrap.b32 	%r3998, %r3997, %r3996, 9;
	shf.l.wrap.b32 	%r3999, %r3996, %r3997, 9;
	mov.b64 	%rd5153, {%r3999, %r3998};
	mov.b64 	{%r4000, %r4001}, %rd5132;
	shf.l.wrap.b32 	%r4002, %r4001, %r4000, 24;
	shf.l.wrap.b32 	%r4003, %r4000, %r4001, 24;
	mov.b64 	%rd5154, {%r4003, %r4002};
	mov.b64 	{%r4004, %r4005}, %rd5138;
	shf.l.wrap.b32 	%r4006, %r4004, %r4005, 8;
	shf.l.wrap.b32 	%r4007, %r4005, %r4004, 8;
	mov.b64 	%rd5155, {%r4007, %r4006};
	mov.b64 	{%r4008, %r4009}, %rd5130;
	shf.l.wrap.b32 	%r4010, %r4008, %r4009, 25;
	shf.l.wrap.b32 	%r4011, %r4009, %r4008, 25;
	mov.b64 	%rd5156, {%r4011, %r4010};
	mov.b64 	{%r4012, %r4013}, %rd5123;
	shf.l.wrap.b32 	%r4014, %r4013, %r4012, 11;
	shf.l.wrap.b32 	%r4015, %r4012, %r4013, 11;
	mov.b64 	%rd5157, {%r4015, %r4014};
	mov.b64 	{%r4016, %r4017}, %rd5121;
	shf.l.wrap.b32 	%r4018, %r4017, %r4016, 30;
	shf.l.wrap.b32 	%r4019, %r4016, %r4017, 30;
	mov.b64 	%rd5158, {%r4019, %r4018};
	mov.b64 	{%r4020, %r4021}, %rd5111;
	shf.l.wrap.b32 	%r4022, %r4020, %r4021, 18;
	shf.l.wrap.b32 	%r4023, %r4021, %r4020, 18;
	mov.b64 	%rd5159, {%r4023, %r4022};
	mov.b64 	{%r4024, %r4025}, %rd5137;
	shf.l.wrap.b32 	%r4026, %r4025, %r4024, 7;
	shf.l.wrap.b32 	%r4027, %r4024, %r4025, 7;
	mov.b64 	%rd5160, {%r4027, %r4026};
	mov.b64 	{%r4028, %r4029}, %rd5125;
	shf.l.wrap.b32 	%r4030, %r4029, %r4028, 29;
	shf.l.wrap.b32 	%r4031, %r4028, %r4029, 29;
	mov.b64 	%rd5161, {%r4031, %r4030};
	mov.b64 	{%r4032, %r4033}, %rd5136;
	shf.l.wrap.b32 	%r4034, %r4032, %r4033, 20;
	shf.l.wrap.b32 	%r4035, %r4033, %r4032, 20;
	mov.b64 	%rd5162, {%r4035, %r4034};
	mov.b64 	{%r4036, %r4037}, %rd5115;
	shf.l.wrap.b32 	%r4038, %r4037, %r4036, 12;
	shf.l.wrap.b32 	%r4039, %r4036, %r4037, 12;
	mov.b64 	%rd5163, {%r4039, %r4038};
	not.b64 	%rd5164, %rd5163;
	and.b64  	%rd5165, %rd5157, %rd5164;
	xor.b64  	%rd5166, %rd5107, %rd5165;
	not.b64 	%rd5167, %rd5157;
	and.b64  	%rd5168, %rd5145, %rd5167;
	xor.b64  	%rd5169, %rd5163, %rd5168;
	not.b64 	%rd5170, %rd5145;
	and.b64  	%rd5171, %rd5151, %rd5170;
	xor.b64  	%rd5172, %rd5157, %rd5171;
	not.b64 	%rd5173, %rd5151;
	and.b64  	%rd5174, %rd5107, %rd5173;
	xor.b64  	%rd5175, %rd5145, %rd5174;
	not.b64 	%rd5176, %rd5107;
	and.b64  	%rd5177, %rd5163, %rd5176;
	xor.b64  	%rd5178, %rd5151, %rd5177;
	not.b64 	%rd5179, %rd5162;
	and.b64  	%rd5180, %rd5141, %rd5179;
	xor.b64  	%rd5181, %rd5146, %rd5180;
	not.b64 	%rd5182, %rd5141;
	and.b64  	%rd5183, %rd5148, %rd5182;
	xor.b64  	%rd5184, %rd5162, %rd5183;
	not.b64 	%rd5185, %rd5148;
	and.b64  	%rd5186, %rd5161, %rd5185;
	xor.b64  	%rd5187, %rd5141, %rd5186;
	not.b64 	%rd5188, %rd5161;
	and.b64  	%rd5189, %rd5146, %rd5188;
	xor.b64  	%rd5190, %rd5148, %rd5189;
	not.b64 	%rd5191, %rd5146;
	and.b64  	%rd5192, %rd5162, %rd5191;
	xor.b64  	%rd5193, %rd5161, %rd5192;
	not.b64 	%rd5194, %rd5142;
	and.b64  	%rd5195, %rd5156, %rd5194;
	xor.b64  	%rd5196, %rd5140, %rd5195;
	not.b64 	%rd5197, %rd5156;
	and.b64  	%rd5198, %rd5155, %rd5197;
	xor.b64  	%rd5199, %rd5142, %rd5198;
	not.b64 	%rd5200, %rd5155;
	and.b64  	%rd5201, %rd5159, %rd5200;
	xor.b64  	%rd5202, %rd5156, %rd5201;
	not.b64 	%rd5203, %rd5159;
	and.b64  	%rd5204, %rd5140, %rd5203;
	xor.b64  	%rd5205, %rd5155, %rd5204;
	not.b64 	%rd5206, %rd5140;
	and.b64  	%rd5207, %rd5142, %rd5206;
	xor.b64  	%rd5208, %rd5159, %rd5207;
	not.b64 	%rd5209, %rd5147;
	and.b64  	%rd5210, %rd5143, %rd5209;
	xor.b64  	%rd5211, %rd5152, %rd5210;
	not.b64 	%rd5212, %rd5143;
	and.b64  	%rd5213, %rd5144, %rd5212;
	xor.b64  	%rd5214, %rd5147, %rd5213;
	not.b64 	%rd5215, %rd5144;
	and.b64  	%rd5216, %rd5154, %rd5215;
	xor.b64  	%rd5217, %rd5143, %rd5216;
	not.b64 	%rd5218, %rd5154;
	and.b64  	%rd5219, %rd5152, %rd5218;
	xor.b64  	%rd5220, %rd5144, %rd5219;
	not.b64 	%rd5221, %rd5152;
	and.b64  	%rd5222, %rd5147, %rd5221;
	xor.b64  	%rd5223, %rd5154, %rd5222;
	not.b64 	%rd5224, %rd5149;
	and.b64  	%rd5225, %rd5160, %rd5224;
	xor.b64  	%rd5226, %rd5158, %rd5225;
	not.b64 	%rd5227, %rd5160;
	and.b64  	%rd5228, %rd5153, %rd5227;
	xor.b64  	%rd5229, %rd5149, %rd5228;
	not.b64 	%rd5230, %rd5153;
	and.b64  	%rd5231, %rd5150, %rd5230;
	xor.b64  	%rd5232, %rd5160, %rd5231;
	not.b64 	%rd5233, %rd5150;
	and.b64  	%rd5234, %rd5158, %rd5233;
	xor.b64  	%rd5235, %rd5153, %rd5234;
	not.b64 	%rd5236, %rd5158;
	and.b64  	%rd5237, %rd5149, %rd5236;
	xor.b64  	%rd5238, %rd5150, %rd5237;
	xor.b64  	%rd5239, %rd5166, 136;
	xor.b64  	%rd5240, %rd5181, %rd5239;
	xor.b64  	%rd5241, %rd5240, %rd5196;
	xor.b64  	%rd5242, %rd5241, %rd5211;
	xor.b64  	%rd5243, %rd5242, %rd5226;
	xor.b64  	%rd5244, %rd5184, %rd5169;
	xor.b64  	%rd5245, %rd5244, %rd5199;
	xor.b64  	%rd5246, %rd5245, %rd5214;
	xor.b64  	%rd5247, %rd5246, %rd5229;
	xor.b64  	%rd5248, %rd5187, %rd5172;
	xor.b64  	%rd5249, %rd5248, %rd5202;
	xor.b64  	%rd5250, %rd5249, %rd5217;
	xor.b64  	%rd5251, %rd5250, %rd5232;
	xor.b64  	%rd5252, %rd5190, %rd5175;
	xor.b64  	%rd5253, %rd5252, %rd5205;
	xor.b64  	%rd5254, %rd5253, %rd5220;
	xor.b64  	%rd5255, %rd5254, %rd5235;
	xor.b64  	%rd5256, %rd5193, %rd5178;
	xor.b64  	%rd5257, %rd5256, %rd5208;
	xor.b64  	%rd5258, %rd5257, %rd5223;
	xor.b64  	%rd5259, %rd5258, %rd5238;
	mov.b64 	{%r4040, %r4041}, %rd5247;
	shf.l.wrap.b32 	%r4042, %r4040, %r4041, 1;
	shf.l.wrap.b32 	%r4043, %r4041, %r4040, 1;
	mov.b64 	%rd5260, {%r4043, %r4042};
	xor.b64  	%rd5261, %rd5260, %rd5259;
	xor.b64  	%rd5262, %rd5261, %rd5239;
	xor.b64  	%rd5263, %rd5261, %rd5181;
	xor.b64  	%rd5264, %rd5261, %rd5196;
	xor.b64  	%rd5265, %rd5261, %rd5211;
	xor.b64  	%rd5266, %rd5261, %rd5226;
	mov.b64 	{%r4044, %r4045}, %rd5251;
	shf.l.wrap.b32 	%r4046, %r4044, %r4045, 1;
	shf.l.wrap.b32 	%r4047, %r4045, %r4044, 1;
	mov.b64 	%rd5267, {%r4047, %r4046};
	xor.b64  	%rd5268, %rd5267, %rd5243;
	xor.b64  	%rd5269, %rd5268, %rd5169;
	xor.b64  	%rd5270, %rd5268, %rd5184;
	xor.b64  	%rd5271, %rd5268, %rd5199;
	xor.b64  	%rd5272, %rd5268, %rd5214;
	xor.b64  	%rd5273, %rd5268, %rd5229;
	mov.b64 	{%r4048, %r4049}, %rd5255;
	shf.l.wrap.b32 	%r4050, %r4048, %r4049, 1;
	shf.l.wrap.b32 	%r4051, %r4049, %r4048, 1;
	mov.b64 	%rd5274, {%r4051, %r4050};
	xor.b64  	%rd5275, %rd5274, %rd5247;
	xor.b64  	%rd5276, %rd5275, %rd5172;
	xor.b64  	%rd5277, %rd5275, %rd5187;
	xor.b64  	%rd5278, %rd5275, %rd5202;
	xor.b64  	%rd5279, %rd5275, %rd5217;
	xor.b64  	%rd5280, %rd5275, %rd5232;
	mov.b64 	{%r4052, %r4053}, %rd5259;
	shf.l.wrap.b32 	%r4054, %r4052, %r4053, 1;
	shf.l.wrap.b32 	%r4055, %r4053, %r4052, 1;
	mov.b64 	%rd5281, {%r4055, %r4054};
	xor.b64  	%rd5282, %rd5281, %rd5251;
	xor.b64  	%rd5283, %rd5282, %rd5175;
	xor.b64  	%rd5284, %rd5282, %rd5190;
	xor.b64  	%rd5285, %rd5282, %rd5205;
	xor.b64  	%rd5286, %rd5282, %rd5220;
	xor.b64  	%rd5287, %rd5282, %rd5235;
	mov.b64 	{%r4056, %r4057}, %rd5243;
	shf.l.wrap.b32 	%r4058, %r4056, %r4057, 1;
	shf.l.wrap.b32 	%r4059, %r4057, %r4056, 1;
	mov.b64 	%rd5288, {%r4059, %r4058};
	xor.b64  	%rd5289, %rd5288, %rd5255;
	xor.b64  	%rd5290, %rd5289, %rd5178;
	xor.b64  	%rd5291, %rd5289, %rd5193;
	xor.b64  	%rd5292, %rd5289, %rd5208;
	xor.b64  	%rd5293, %rd5289, %rd5223;
	xor.b64  	%rd5294, %rd5289, %rd5238;
	mov.b64 	{%r4060, %r4061}, %rd5269;
	shf.l.wrap.b32 	%r4062, %r4060, %r4061, 1;
	shf.l.wrap.b32 	%r4063, %r4061, %r4060, 1;
	mov.b64 	%rd5295, {%r4063, %r4062};
	mov.b64 	{%r4064, %r4065}, %rd5264;
	shf.l.wrap.b32 	%r4066, %r4064, %r4065, 3;
	shf.l.wrap.b32 	%r4067, %r4065, %r4064, 3;
	mov.b64 	%rd5296, {%r4067, %r4066};
	mov.b64 	{%r4068, %r4069}, %rd5277;
	shf.l.wrap.b32 	%r4070, %r4068, %r4069, 6;
	shf.l.wrap.b32 	%r4071, %r4069, %r4068, 6;
	mov.b64 	%rd5297, {%r4071, %r4070};
	mov.b64 	{%r4072, %r4073}, %rd5271;
	shf.l.wrap.b32 	%r4074, %r4072, %r4073, 10;
	shf.l.wrap.b32 	%r4075, %r4073, %r4072, 10;
	mov.b64 	%rd5298, {%r4075, %r4074};
	mov.b64 	{%r4076, %r4077}, %rd5279;
	shf.l.wrap.b32 	%r4078, %r4076, %r4077, 15;
	shf.l.wrap.b32 	%r4079, %r4077, %r4076, 15;
	mov.b64 	%rd5299, {%r4079, %r4078};
	mov.b64 	{%r4080, %r4081}, %rd5286;
	shf.l.wrap.b32 	%r4082, %r4080, %r4081, 21;
	shf.l.wrap.b32 	%r4083, %r4081, %r4080, 21;
	mov.b64 	%rd5300, {%r4083, %r4082};
	mov.b64 	{%r4084, %r4085}, %rd5283;
	shf.l.wrap.b32 	%r4086, %r4084, %r4085, 28;
	shf.l.wrap.b32 	%r4087, %r4085, %r4084, 28;
	mov.b64 	%rd5301, {%r4087, %r4086};
	mov.b64 	{%r4088, %r4089}, %rd5263;
	shf.l.wrap.b32 	%r4090, %r4089, %r4088, 4;
	shf.l.wrap.b32 	%r4091, %r4088, %r4089, 4;
	mov.b64 	%rd5302, {%r4091, %r4090};
	mov.b64 	{%r4092, %r4093}, %rd5272;
	shf.l.wrap.b32 	%r4094, %r4093, %r4092, 13;
	shf.l.wrap.b32 	%r4095, %r4092, %r4093, 13;
	mov.b64 	%rd5303, {%r4095, %r4094};
	mov.b64 	{%r4096, %r4097}, %rd5284;
	shf.l.wrap.b32 	%r4098, %r4097, %r4096, 23;
	shf.l.wrap.b32 	%r4099, %r4096, %r4097, 23;
	mov.b64 	%rd5304, {%r4099, %r4098};
	mov.b64 	{%r4100, %r4101}, %rd5273;
	shf.l.wrap.b32 	%r4102, %r4100, %r4101, 2;
	shf.l.wrap.b32 	%r4103, %r4101, %r4100, 2;
	mov.b64 	%rd5305, {%r4103, %r4102};
	mov.b64 	{%r4104, %r4105}, %rd5294;
	shf.l.wrap.b32 	%r4106, %r4104, %r4105, 14;
	shf.l.wrap.b32 	%r4107, %r4105, %r4104, 14;
	mov.b64 	%rd5306, {%r4107, %r4106};
	mov.b64 	{%r4108, %r4109}, %rd5290;
	shf.l.wrap.b32 	%r4110, %r4108, %r4109, 27;
	shf.l.wrap.b32 	%r4111, %r4109, %r4108, 27;
	mov.b64 	%rd5307, {%r4111, %r4110};
	mov.b64 	{%r4112, %r4113}, %rd5265;
	shf.l.wrap.b32 	%r4114, %r4113, %r4112, 9;
	shf.l.wrap.b32 	%r4115, %r4112, %r4113, 9;
	mov.b64 	%rd5308, {%r4115, %r4114};
	mov.b64 	{%r4116, %r4117}, %rd5287;
	shf.l.wrap.b32 	%r4118, %r4117, %r4116, 24;
	shf.l.wrap.b32 	%r4119, %r4116, %r4117, 24;
	mov.b64 	%rd5309, {%r4119, %r4118};
	mov.b64 	{%r4120, %r4121}, %rd5293;
	shf.l.wrap.b32 	%r4122, %r4120, %r4121, 8;
	shf.l.wrap.b32 	%r4123, %r4121, %r4120, 8;
	mov.b64 	%rd5310, {%r4123, %r4122};
	mov.b64 	{%r4124, %r4125}, %rd5285;
	shf.l.wrap.b32 	%r4126, %r4124, %r4125, 25;
	shf.l.wrap.b32 	%r4127, %r4125, %r4124, 25;
	mov.b64 	%rd5311, {%r4127, %r4126};
	mov.b64 	{%r4128, %r4129}, %rd5278;
	shf.l.wrap.b32 	%r4130, %r4129, %r4128, 11;
	shf.l.wrap.b32 	%r4131, %r4128, %r4129, 11;
	mov.b64 	%rd5312, {%r4131, %r4130};
	mov.b64 	{%r4132, %r4133}, %rd5276;
	shf.l.wrap.b32 	%r4134, %r4133, %r4132, 30;
	shf.l.wrap.b32 	%r4135, %r4132, %r4133, 30;
	mov.b64 	%rd5313, {%r4135, %r4134};
	mov.b64 	{%r4136, %r4137}, %rd5266;
	shf.l.wrap.b32 	%r4138, %r4136, %r4137, 18;
	shf.l.wrap.b32 	%r4139, %r4137, %r4136, 18;
	mov.b64 	%rd5314, {%r4139, %r4138};
	mov.b64 	{%r4140, %r4141}, %rd5292;
	shf.l.wrap.b32 	%r4142, %r4141, %r4140, 7;
	shf.l.wrap.b32 	%r4143, %r4140, %r4141, 7;
	mov.b64 	%rd5315, {%r4143, %r4142};
	mov.b64 	{%r4144, %r4145}, %rd5280;
	shf.l.wrap.b32 	%r4146, %r4145, %r4144, 29;
	shf.l.wrap.b32 	%r4147, %r4144, %r4145, 29;
	mov.b64 	%rd5316, {%r4147, %r4146};
	mov.b64 	{%r4148, %r4149}, %rd5291;
	shf.l.wrap.b32 	%r4150, %r4148, %r4149, 20;
	shf.l.wrap.b32 	%r4151, %r4149, %r4148, 20;
	mov.b64 	%rd5317, {%r4151, %r4150};
	mov.b64 	{%r4152, %r4153}, %rd5270;
	shf.l.wrap.b32 	%r4154, %r4153, %r4152, 12;
	shf.l.wrap.b32 	%r4155, %r4152, %r4153, 12;
	mov.b64 	%rd5318, {%r4155, %r4154};
	not.b64 	%rd5319, %rd5318;
	and.b64  	%rd5320, %rd5312, %rd5319;
	xor.b64  	%rd5321, %rd5262, %rd5320;
	not.b64 	%rd5322, %rd5312;
	and.b64  	%rd5323, %rd5300, %rd5322;
	xor.b64  	%rd5324, %rd5318, %rd5323;
	not.b64 	%rd5325, %rd5300;
	and.b64  	%rd5326, %rd5306, %rd5325;
	xor.b64  	%rd5327, %rd5312, %rd5326;
	not.b64 	%rd5328, %rd5306;
	and.b64  	%rd5329, %rd5262, %rd5328;
	xor.b64  	%rd5330, %rd5300, %rd5329;
	not.b64 	%rd5331, %rd5262;
	and.b64  	%rd5332, %rd5318, %rd5331;
	xor.b64  	%rd5333, %rd5306, %rd5332;
	not.b64 	%rd5334, %rd5317;
	and.b64  	%rd5335, %rd5296, %rd5334;
	xor.b64  	%rd5336, %rd5301, %rd5335;
	not.b64 	%rd5337, %rd5296;
	and.b64  	%rd5338, %rd5303, %rd5337;
	xor.b64  	%rd5339, %rd5317, %rd5338;
	not.b64 	%rd5340, %rd5303;
	and.b64  	%rd5341, %rd5316, %rd5340;
	xor.b64  	%rd5342, %rd5296, %rd5341;
	not.b64 	%rd5343, %rd5316;
	and.b64  	%rd5344, %rd5301, %rd5343;
	xor.b64  	%rd5345, %rd5303, %rd5344;
	not.b64 	%rd5346, %rd5301;
	and.b64  	%rd5347, %rd5317, %rd5346;
	xor.b64  	%rd5348, %rd5316, %rd5347;
	not.b64 	%rd5349, %rd5297;
	and.b64  	%rd5350, %rd5311, %rd5349;
	xor.b64  	%rd5351, %rd5295, %rd5350;
	not.b64 	%rd5352, %rd5311;
	and.b64  	%rd5353, %rd5310, %rd5352;
	xor.b64  	%rd5354, %rd5297, %rd5353;
	not.b64 	%rd5355, %rd5310;
	and.b64  	%rd5356, %rd5314, %rd5355;
	xor.b64  	%rd5357, %rd5311, %rd5356;
	not.b64 	%rd5358, %rd5314;
	and.b64  	%rd5359, %rd5295, %rd5358;
	xor.b64  	%rd5360, %rd5310, %rd5359;
	not.b64 	%rd5361, %rd5295;
	and.b64  	%rd5362, %rd5297, %rd5361;
	xor.b64  	%rd5363, %rd5314, %rd5362;
	not.b64 	%rd5364, %rd5302;
	and.b64  	%rd5365, %rd5298, %rd5364;
	xor.b64  	%rd5366, %rd5307, %rd5365;
	not.b64 	%rd5367, %rd5298;
	and.b64  	%rd5368, %rd5299, %rd5367;
	xor.b64  	%rd5369, %rd5302, %rd5368;
	not.b64 	%rd5370, %rd5299;
	and.b64  	%rd5371, %rd5309, %rd5370;
	xor.b64  	%rd5372, %rd5298, %rd5371;
	not.b64 	%rd5373, %rd5309;
	and.b64  	%rd5374, %rd5307, %rd5373;
	xor.b64  	%rd5375, %rd5299, %rd5374;
	not.b64 	%rd5376, %rd5307;
	and.b64  	%rd5377, %rd5302, %rd5376;
	xor.b64  	%rd5378, %rd5309, %rd5377;
	not.b64 	%rd5379, %rd5304;
	and.b64  	%rd5380, %rd5315, %rd5379;
	xor.b64  	%rd5381, %rd5313, %rd5380;
	not.b64 	%rd5382, %rd5315;
	and.b64  	%rd5383, %rd5308, %rd5382;
	xor.b64  	%rd5384, %rd5304, %rd5383;
	not.b64 	%rd5385, %rd5308;
	and.b64  	%rd5386, %rd5305, %rd5385;
	xor.b64  	%rd5387, %rd5315, %rd5386;
	not.b64 	%rd5388, %rd5305;
	and.b64  	%rd5389, %rd5313, %rd5388;
	xor.b64  	%rd5390, %rd5308, %rd5389;
	not.b64 	%rd5391, %rd5313;
	and.b64  	%rd5392, %rd5304, %rd5391;
	xor.b64  	%rd5393, %rd5305, %rd5392;
	xor.b64  	%rd5394, %rd5321, 2147516425;
	xor.b64  	%rd5395, %rd5336, %rd5394;
	xor.b64  	%rd5396, %rd5395, %rd5351;
	xor.b64  	%rd5397, %rd5396, %rd5366;
	xor.b64  	%rd5398, %rd5397, %rd5381;
	xor.b64  	%rd5399, %rd5339, %rd5324;
	xor.b64  	%rd5400, %rd5399, %rd5354;
	xor.b64  	%rd5401, %rd5400, %rd5369;
	xor.b64  	%rd5402, %rd5401, %rd5384;
	xor.b64  	%rd5403, %rd5342, %rd5327;
	xor.b64  	%rd5404, %rd5403, %rd5357;
	xor.b64  	%rd5405, %rd5404, %rd5372;
	xor.b64  	%rd5406, %rd5405, %rd5387;
	xor.b64  	%rd5407, %rd5345, %rd5330;
	xor.b64  	%rd5408, %rd5407, %rd5360;
	xor.b64  	%rd5409, %rd5408, %rd5375;
	xor.b64  	%rd5410, %rd5409, %rd5390;
	xor.b64  	%rd5411, %rd5348, %rd5333;
	xor.b64  	%rd5412, %rd5411, %rd5363;
	xor.b64  	%rd5413, %rd5412, %rd5378;
	xor.b64  	%rd5414, %rd5413, %rd5393;
	mov.b64 	{%r4156, %r4157}, %rd5402;
	shf.l.wrap.b32 	%r4158, %r4156, %r4157, 1;
	shf.l.wrap.b32 	%r4159, %r4157, %r4156, 1;
	mov.b64 	%rd5415, {%r4159, %r4158};
	xor.b64  	%rd5416, %rd5415, %rd5414;
	xor.b64  	%rd5417, %rd5416, %rd5394;
	xor.b64  	%rd5418, %rd5416, %rd5336;
	xor.b64  	%rd5419, %rd5416, %rd5351;
	xor.b64  	%rd5420, %rd5416, %rd5366;
	xor.b64  	%rd5421, %rd5416, %rd5381;
	mov.b64 	{%r4160, %r4161}, %rd5406;
	shf.l.wrap.b32 	%r4162, %r4160, %r4161, 1;
	shf.l.wrap.b32 	%r4163, %r4161, %r4160, 1;
	mov.b64 	%rd5422, {%r4163, %r4162};
	xor.b64  	%rd5423, %rd5422, %rd5398;
	xor.b64  	%rd5424, %rd5423, %rd5324;
	xor.b64  	%rd5425, %rd5423, %rd5339;
	xor.b64  	%rd5426, %rd5423, %rd5354;
	xor.b64  	%rd5427, %rd5423, %rd5369;
	xor.b64  	%rd5428, %rd5423, %rd5384;
	mov.b64 	{%r4164, %r4165}, %rd5410;
	shf.l.wrap.b32 	%r4166, %r4164, %r4165, 1;
	shf.l.wrap.b32 	%r4167, %r4165, %r4164, 1;
	mov.b64 	%rd5429, {%r4167, %r4166};
	xor.b64  	%rd5430, %rd5429, %rd5402;
	xor.b64  	%rd5431, %rd5430, %rd5327;
	xor.b64  	%rd5432, %rd5430, %rd5342;
	xor.b64  	%rd5433, %rd5430, %rd5357;
	xor.b64  	%rd5434, %rd5430, %rd5372;
	xor.b64  	%rd5435, %rd5430, %rd5387;
	mov.b64 	{%r4168, %r4169}, %rd5414;
	shf.l.wrap.b32 	%r4170, %r4168, %r4169, 1;
	shf.l.wrap.b32 	%r4171, %r4169, %r4168, 1;
	mov.b64 	%rd5436, {%r4171, %r4170};
	xor.b64  	%rd5437, %rd5436, %rd5406;
	xor.b64  	%rd5438, %rd5437, %rd5330;
	xor.b64  	%rd5439, %rd5437, %rd5345;
	xor.b64  	%rd5440, %rd5437, %rd5360;
	xor.b64  	%rd5441, %rd5437, %rd5375;
	xor.b64  	%rd5442, %rd5437, %rd5390;
	mov.b64 	{%r4172, %r4173}, %rd5398;
	shf.l.wrap.b32 	%r4174, %r4172, %r4173, 1;
	shf.l.wrap.b32 	%r4175, %r4173, %r4172, 1;
	mov.b64 	%rd5443, {%r4175, %r4174};
	xor.b64  	%rd5444, %rd5443, %rd5410;
	xor.b64  	%rd5445, %rd5444, %rd5333;
	xor.b64  	%rd5446, %rd5444, %rd5348;
	xor.b64  	%rd5447, %rd5444, %rd5363;
	xor.b64  	%rd5448, %rd5444, %rd5378;
	xor.b64  	%rd5449, %rd5444, %rd5393;
	mov.b64 	{%r4176, %r4177}, %rd5424;
	shf.l.wrap.b32 	%r4178, %r4176, %r4177, 1;
	shf.l.wrap.b32 	%r4179, %r4177, %r4176, 1;
	mov.b64 	%rd5450, {%r4179, %r4178};
	mov.b64 	{%r4180, %r4181}, %rd5419;
	shf.l.wrap.b32 	%r4182, %r4180, %r4181, 3;
	shf.l.wrap.b32 	%r4183, %r4181, %r4180, 3;
	mov.b64 	%rd5451, {%r4183, %r4182};
	mov.b64 	{%r4184, %r4185}, %rd5432;
	shf.l.wrap.b32 	%r4186, %r4184, %r4185, 6;
	shf.l.wrap.b32 	%r4187, %r4185, %r4184, 6;
	mov.b64 	%rd5452, {%r4187, %r4186};
	mov.b64 	{%r4188, %r4189}, %rd5426;
	shf.l.wrap.b32 	%r4190, %r4188, %r4189, 10;
	shf.l.wrap.b32 	%r4191, %r4189, %r4188, 10;
	mov.b64 	%rd5453, {%r4191, %r4190};
	mov.b64 	{%r4192, %r4193}, %rd5434;
	shf.l.wrap.b32 	%r4194, %r4192, %r4193, 15;
	shf.l.wrap.b32 	%r4195, %r4193, %r4192, 15;
	mov.b64 	%rd5454, {%r4195, %r4194};
	mov.b64 	{%r4196, %r4197}, %rd5441;
	shf.l.wrap.b32 	%r4198, %r4196, %r4197, 21;
	shf.l.wrap.b32 	%r4199, %r4197, %r4196, 21;
	mov.b64 	%rd5455, {%r4199, %r4198};
	mov.b64 	{%r4200, %r4201}, %rd5438;
	shf.l.wrap.b32 	%r4202, %r4200, %r4201, 28;
	shf.l.wrap.b32 	%r4203, %r4201, %r4200, 28;
	mov.b64 	%rd5456, {%r4203, %r4202};
	mov.b64 	{%r4204, %r4205}, %rd5418;
	shf.l.wrap.b32 	%r4206, %r4205, %r4204, 4;
	shf.l.wrap.b32 	%r4207, %r4204, %r4205, 4;
	mov.b64 	%rd5457, {%r4207, %r4206};
	mov.b64 	{%r4208, %r4209}, %rd5427;
	shf.l.wrap.b32 	%r4210, %r4209, %r4208, 13;
	shf.l.wrap.b32 	%r4211, %r4208, %r4209, 13;
	mov.b64 	%rd5458, {%r4211, %r4210};
	mov.b64 	{%r4212, %r4213}, %rd5439;
	shf.l.wrap.b32 	%r4214, %r4213, %r4212, 23;
	shf.l.wrap.b32 	%r4215, %r4212, %r4213, 23;
	mov.b64 	%rd5459, {%r4215, %r4214};
	mov.b64 	{%r4216, %r4217}, %rd5428;
	shf.l.wrap.b32 	%r4218, %r4216, %r4217, 2;
	shf.l.wrap.b32 	%r4219, %r4217, %r4216, 2;
	mov.b64 	%rd5460, {%r4219, %r4218};
	mov.b64 	{%r4220, %r4221}, %rd5449;
	shf.l.wrap.b32 	%r4222, %r4220, %r4221, 14;
	shf.l.wrap.b32 	%r4223, %r4221, %r4220, 14;
	mov.b64 	%rd5461, {%r4223, %r4222};
	mov.b64 	{%r4224, %r4225}, %rd5445;
	shf.l.wrap.b32 	%r4226, %r4224, %r4225, 27;
	shf.l.wrap.b32 	%r4227, %r4225, %r4224, 27;
	mov.b64 	%rd5462, {%r4227, %r4226};
	mov.b64 	{%r4228, %r4229}, %rd5420;
	shf.l.wrap.b32 	%r4230, %r4229, %r4228, 9;
	shf.l.wrap.b32 	%r4231, %r4228, %r4229, 9;
	mov.b64 	%rd5463, {%r4231, %r4230};
	mov.b64 	{%r4232, %r4233}, %rd5442;
	shf.l.wrap.b32 	%r4234, %r4233, %r4232, 24;
	shf.l.wrap.b32 	%r4235, %r4232, %r4233, 24;
	mov.b64 	%rd5464, {%r4235, %r4234};
	mov.b64 	{%r4236, %r4237}, %rd5448;
	shf.l.wrap.b32 	%r4238, %r4236, %r4237, 8;
	shf.l.wrap.b32 	%r4239, %r4237, %r4236, 8;
	mov.b64 	%rd5465, {%r4239, %r4238};
	mov.b64 	{%r4240, %r4241}, %rd5440;
	shf.l.wrap.b32 	%r4242, %r4240, %r4241, 25;
	shf.l.wrap.b32 	%r4243, %r4241, %r4240, 25;
	mov.b64 	%rd5466, {%r4243, %r4242};
	mov.b64 	{%r4244, %r4245}, %rd5433;
	shf.l.wrap.b32 	%r4246, %r4245, %r4244, 11;
	shf.l.wrap.b32 	%r4247, %r4244, %r4245, 11;
	mov.b64 	%rd5467, {%r4247, %r4246};
	mov.b64 	{%r4248, %r4249}, %rd5431;
	shf.l.wrap.b32 	%r4250, %r4249, %r4248, 30;
	shf.l.wrap.b32 	%r4251, %r4248, %r4249, 30;
	mov.b64 	%rd5468, {%r4251, %r4250};
	mov.b64 	{%r4252, %r4253}, %rd5421;
	shf.l.wrap.b32 	%r4254, %r4252, %r4253, 18;
	shf.l.wrap.b32 	%r4255, %r4253, %r4252, 18;
	mov.b64 	%rd5469, {%r4255, %r4254};
	mov.b64 	{%r4256, %r4257}, %rd5447;
	shf.l.wrap.b32 	%r4258, %r4257, %r4256, 7;
	shf.l.wrap.b32 	%r4259, %r4256, %r4257, 7;
	mov.b64 	%rd5470, {%r4259, %r4258};
	mov.b64 	{%r4260, %r4261}, %rd5435;
	shf.l.wrap.b32 	%r4262, %r4261, %r4260, 29;
	shf.l.wrap.b32 	%r4263, %r4260, %r4261, 29;
	mov.b64 	%rd5471, {%r4263, %r4262};
	mov.b64 	{%r4264, %r4265}, %rd5446;
	shf.l.wrap.b32 	%r4266, %r4264, %r4265, 20;
	shf.l.wrap.b32 	%r4267, %r4265, %r4264, 20;
	mov.b64 	%rd5472, {%r4267, %r4266};
	mov.b64 	{%r4268, %r4269}, %rd5425;
	shf.l.wrap.b32 	%r4270, %r4269, %r4268, 12;
	shf.l.wrap.b32 	%r4271, %r4268, %r4269, 12;
	mov.b64 	%rd5473, {%r4271, %r4270};
	not.b64 	%rd5474, %rd5473;
	and.b64  	%rd5475, %rd5467, %rd5474;
	xor.b64  	%rd5476, %rd5417, %rd5475;
	not.b64 	%rd5477, %rd5467;
	and.b64  	%rd5478, %rd5455, %rd5477;
	xor.b64  	%rd5479, %rd5473, %rd5478;
	not.b64 	%rd5480, %rd5455;
	and.b64  	%rd5481, %rd5461, %rd5480;
	xor.b64  	%rd5482, %rd5467, %rd5481;
	not.b64 	%rd5483, %rd5461;
	and.b64  	%rd5484, %rd5417, %rd5483;
	xor.b64  	%rd5485, %rd5455, %rd5484;
	not.b64 	%rd5486, %rd5417;
	and.b64  	%rd5487, %rd5473, %rd5486;
	xor.b64  	%rd5488, %rd5461, %rd5487;
	not.b64 	%rd5489, %rd5472;
	and.b64  	%rd5490, %rd5451, %rd5489;
	xor.b64  	%rd5491, %rd5456, %rd5490;
	not.b64 	%rd5492, %rd5451;
	and.b64  	%rd5493, %rd5458, %rd5492;
	xor.b64  	%rd5494, %rd5472, %rd5493;
	not.b64 	%rd5495, %rd5458;
	and.b64  	%rd5496, %rd5471, %rd5495;
	xor.b64  	%rd5497, %rd5451, %rd5496;
	not.b64 	%rd5498, %rd5471;
	and.b64  	%rd5499, %rd5456, %rd5498;
	xor.b64  	%rd5500, %rd5458, %rd5499;
	not.b64 	%rd5501, %rd5456;
	and.b64  	%rd5502, %rd5472, %rd5501;
	xor.b64  	%rd5503, %rd5471, %rd5502;
	not.b64 	%rd5504, %rd5452;
	and.b64  	%rd5505, %rd5466, %rd5504;
	xor.b64  	%rd5506, %rd5450, %rd5505;
	not.b64 	%rd5507, %rd5466;
	and.b64  	%rd5508, %rd5465, %rd5507;
	xor.b64  	%rd5509, %rd5452, %rd5508;
	not.b64 	%rd5510, %rd5465;
	and.b64  	%rd5511, %rd5469, %rd5510;
	xor.b64  	%rd5512, %rd5466, %rd5511;
	not.b64 	%rd5513, %rd5469;
	and.b64  	%rd5514, %rd5450, %rd5513;
	xor.b64  	%rd5515, %rd5465, %rd5514;
	not.b64 	%rd5516, %rd5450;
	and.b64  	%rd5517, %rd5452, %rd5516;
	xor.b64  	%rd5518, %rd5469, %rd5517;
	not.b64 	%rd5519, %rd5457;
	and.b64  	%rd5520, %rd5453, %rd5519;
	xor.b64  	%rd5521, %rd5462, %rd5520;
	not.b64 	%rd5522, %rd5453;
	and.b64  	%rd5523, %rd5454, %rd5522;
	xor.b64  	%rd5524, %rd5457, %rd5523;
	not.b64 	%rd5525, %rd5454;
	and.b64  	%rd5526, %rd5464, %rd5525;
	xor.b64  	%rd5527, %rd5453, %rd5526;
	not.b64 	%rd5528, %rd5464;
	and.b64  	%rd5529, %rd5462, %rd5528;
	xor.b64  	%rd5530, %rd5454, %rd5529;
	not.b64 	%rd5531, %rd5462;
	and.b64  	%rd5532, %rd5457, %rd5531;
	xor.b64  	%rd5533, %rd5464, %rd5532;
	not.b64 	%rd5534, %rd5459;
	and.b64  	%rd5535, %rd5470, %rd5534;
	xor.b64  	%rd5536, %rd5468, %rd5535;
	not.b64 	%rd5537, %rd5470;
	and.b64  	%rd5538, %rd5463, %rd5537;
	xor.b64  	%rd5539, %rd5459, %rd5538;
	not.b64 	%rd5540, %rd5463;
	and.b64  	%rd5541, %rd5460, %rd5540;
	xor.b64  	%rd5542, %rd5470, %rd5541;
	not.b64 	%rd5543, %rd5460;
	and.b64  	%rd5544, %rd5468, %rd5543;
	xor.b64  	%rd5545, %rd5463, %rd5544;
	not.b64 	%rd5546, %rd5468;
	and.b64  	%rd5547, %rd5459, %rd5546;
	xor.b64  	%rd5548, %rd5460, %rd5547;
	xor.b64  	%rd5549, %rd5476, 2147483658;
	xor.b64  	%rd5550, %rd5491, %rd5549;
	xor.b64  	%rd5551, %rd5550, %rd5506;
	xor.b64  	%rd5552, %rd5551, %rd5521;
	xor.b64  	%rd5553, %rd5552, %rd5536;
	xor.b64  	%rd5554, %rd5494, %rd5479;
	xor.b64  	%rd5555, %rd5554, %rd5509;
	xor.b64  	%rd5556, %rd5555, %rd5524;
	xor.b64  	%rd5557, %rd5556, %rd5539;
	xor.b64  	%rd5558, %rd5497, %rd5482;
	xor.b64  	%rd5559, %rd5558, %rd5512;
	xor.b64  	%rd5560, %rd5559, %rd5527;
	xor.b64  	%rd5561, %rd5560, %rd5542;
	xor.b64  	%rd5562, %rd5500, %rd5485;
	xor.b64  	%rd5563, %rd5562, %rd5515;
	xor.b64  	%rd5564, %rd5563, %rd5530;
	xor.b64  	%rd5565, %rd5564, %rd5545;
	xor.b64  	%rd5566, %rd5503, %rd5488;
	xor.b64  	%rd5567, %rd5566, %rd5518;
	xor.b64  	%rd5568, %rd5567, %rd5533;
	xor.b64  	%rd5569, %rd5568, %rd5548;
	mov.b64 	{%r4272, %r4273}, %rd5557;
	shf.l.wrap.b32 	%r4274, %r4272, %r4273, 1;
	shf.l.wrap.b32 	%r4275, %r4273, %r4272, 1;
	mov.b64 	%rd5570, {%r4275, %r4274};
	xor.b64  	%rd5571, %rd5570, %rd5569;
	xor.b64  	%rd5572, %rd5571, %rd5549;
	xor.b64  	%rd5573, %rd5571, %rd5491;
	xor.b64  	%rd5574, %rd5571, %rd5506;
	xor.b64  	%rd5575, %rd5571, %rd5521;
	xor.b64  	%rd5576, %rd5571, %rd5536;
	mov.b64 	{%r4276, %r4277}, %rd5561;
	shf.l.wrap.b32 	%r4278, %r4276, %r4277, 1;
	shf.l.wrap.b32 	%r4279, %r4277, %r4276, 1;
	mov.b64 	%rd5577, {%r4279, %r4278};
	xor.b64  	%rd5578, %rd5577, %rd5553;
	xor.b64  	%rd5579, %rd5578, %rd5479;
	xor.b64  	%rd5580, %rd5578, %rd5494;
	xor.b64  	%rd5581, %rd5578, %rd5509;
	xor.b64  	%rd5582, %rd5578, %rd5524;
	xor.b64  	%rd5583, %rd5578, %rd5539;
	mov.b64 	{%r4280, %r4281}, %rd5565;
	shf.l.wrap.b32 	%r4282, %r4280, %r4281, 1;
	shf.l.wrap.b32 	%r4283, %r4281, %r4280, 1;
	mov.b64 	%rd5584, {%r4283, %r4282};
	xor.b64  	%rd5585, %rd5584, %rd5557;
	xor.b64  	%rd5586, %rd5585, %rd5482;
	xor.b64  	%rd5587, %rd5585, %rd5497;
	xor.b64  	%rd5588, %rd5585, %rd5512;
	xor.b64  	%rd5589, %rd5585, %rd5527;
	xor.b64  	%rd5590, %rd5585, %rd5542;
	mov.b64 	{%r4284, %r4285}, %rd5569;
	shf.l.wrap.b32 	%r4286, %r4284, %r4285, 1;
	shf.l.wrap.b32 	%r4287, %r4285, %r4284, 1;
	mov.b64 	%rd5591, {%r4287, %r4286};
	xor.b64  	%rd5592, %rd5591, %rd5561;
	xor.b64  	%rd5593, %rd5592, %rd5485;
	xor.b64  	%rd5594, %rd5592, %rd5500;
	xor.b64  	%rd5595, %rd5592, %rd5515;
	xor.b64  	%rd5596, %rd5592, %rd5530;
	xor.b64  	%rd5597, %rd5592, %rd5545;
	mov.b64 	{%r4288, %r4289}, %rd5553;
	shf.l.wrap.b32 	%r4290, %r4288, %r4289, 1;
	shf.l.wrap.b32 	%r4291, %r4289, %r4288, 1;
	mov.b64 	%rd5598, {%r4291, %r4290};
	xor.b64  	%rd5599, %rd5598, %rd5565;
	xor.b64  	%rd5600, %rd5599, %rd5488;
	xor.b64  	%rd5601, %rd5599, %rd5503;
	xor.b64  	%rd5602, %rd5599, %rd5518;
	xor.b64  	%rd5603, %rd5599, %rd5533;
	xor.b64  	%rd5604, %rd5599, %rd5548;
	mov.b64 	{%r4292, %r4293}, %rd5579;
	shf.l.wrap.b32 	%r4294, %r4292, %r4293, 1;
	shf.l.wrap.b32 	%r4295, %r4293, %r4292, 1;
	mov.b64 	%rd5605, {%r4295, %r4294};
	mov.b64 	{%r4296, %r4297}, %rd5574;
	shf.l.wrap.b32 	%r4298, %r4296, %r4297, 3;
	shf.l.wrap.b32 	%r4299, %r4297, %r4296, 3;
	mov.b64 	%rd5606, {%r4299, %r4298};
	mov.b64 	{%r4300, %r4301}, %rd5587;
	shf.l.wrap.b32 	%r4302, %r4300, %r4301, 6;
	shf.l.wrap.b32 	%r4303, %r4301, %r4300, 6;
	mov.b64 	%rd5607, {%r4303, %r4302};
	mov.b64 	{%r4304, %r4305}, %rd5581;
	shf.l.wrap.b32 	%r4306, %r4304, %r4305, 10;
	shf.l.wrap.b32 	%r4307, %r4305, %r4304, 10;
	mov.b64 	%rd5608, {%r4307, %r4306};
	mov.b64 	{%r4308, %r4309}, %rd5589;
	shf.l.wrap.b32 	%r4310, %r4308, %r4309, 15;
	shf.l.wrap.b32 	%r4311, %r4309, %r4308, 15;
	mov.b64 	%rd5609, {%r4311, %r4310};
	mov.b64 	{%r4312, %r4313}, %rd5596;
	shf.l.wrap.b32 	%r4314, %r4312, %r4313, 21;
	shf.l.wrap.b32 	%r4315, %r4313, %r4312, 21;
	mov.b64 	%rd5610, {%r4315, %r4314};
	mov.b64 	{%r4316, %r4317}, %rd5593;
	shf.l.wrap.b32 	%r4318, %r4316, %r4317, 28;
	shf.l.wrap.b32 	%r4319, %r4317, %r4316, 28;
	mov.b64 	%rd5611, {%r4319, %r4318};
	mov.b64 	{%r4320, %r4321}, %rd5573;
	shf.l.wrap.b32 	%r4322, %r4321, %r4320, 4;
	shf.l.wrap.b32 	%r4323, %r4320, %r4321, 4;
	mov.b64 	%rd5612, {%r4323, %r4322};
	mov.b64 	{%r4324, %r4325}, %rd5582;
	shf.l.wrap.b32 	%r4326, %r4325, %r4324, 13;
	shf.l.wrap.b32 	%r4327, %r4324, %r4325, 13;
	mov.b64 	%rd5613, {%r4327, %r4326};
	mov.b64 	{%r4328, %r4329}, %rd5594;
	shf.l.wrap.b32 	%r4330, %r4329, %r4328, 23;
	shf.l.wrap.b32 	%r4331, %r4328, %r4329, 23;
	mov.b64 	%rd5614, {%r4331, %r4330};
	mov.b64 	{%r4332, %r4333}, %rd5583;
	shf.l.wrap.b32 	%r4334, %r4332, %r4333, 2;
	shf.l.wrap.b32 	%r4335, %r4333, %r4332, 2;
	mov.b64 	%rd5615, {%r4335, %r4334};
	mov.b64 	{%r4336, %r4337}, %rd5604;
	shf.l.wrap.b32 	%r4338, %r4336, %r4337, 14;
	shf.l.wrap.b32 	%r4339, %r4337, %r4336, 14;
	mov.b64 	%rd5616, {%r4339, %r4338};
	mov.b64 	{%r4340, %r4341}, %rd5600;
	shf.l.wrap.b32 	%r4342, %r4340, %r4341, 27;
	shf.l.wrap.b32 	%r4343, %r4341, %r4340, 27;
	mov.b64 	%rd5617, {%r4343, %r4342};
	mov.b64 	{%r4344, %r4345}, %rd5575;
	shf.l.wrap.b32 	%r4346, %r4345, %r4344, 9;
	shf.l.wrap.b32 	%r4347, %r4344, %r4345, 9;
	mov.b64 	%rd5618, {%r4347, %r4346};
	mov.b64 	{%r4348, %r4349}, %rd5597;
	shf.l.wrap.b32 	%r4350, %r4349, %r4348, 24;
	shf.l.wrap.b32 	%r4351, %r4348, %r4349, 24;
	mov.b64 	%rd5619, {%r4351, %r4350};
	mov.b64 	{%r4352, %r4353}, %rd5603;
	shf.l.wrap.b32 	%r4354, %r4352, %r4353, 8;
	shf.l.wrap.b32 	%r4355, %r4353, %r4352, 8;
	mov.b64 	%rd5620, {%r4355, %r4354};
	mov.b64 	{%r4356, %r4357}, %rd5595;
	shf.l.wrap.b32 	%r4358, %r4356, %r4357, 25;
	shf.l.wrap.b32 	%r4359, %r4357, %r4356, 25;
	mov.b64 	%rd5621, {%r4359, %r4358};
	mov.b64 	{%r4360, %r4361}, %rd5588;
	shf.l.wrap.b32 	%r4362, %r4361, %r4360, 11;
	shf.l.wrap.b32 	%r4363, %r4360, %r4361, 11;
	mov.b64 	%rd5622, {%r4363, %r4362};
	mov.b64 	{%r4364, %r4365}, %rd5586;
	shf.l.wrap.b32 	%r4366, %r4365, %r4364, 30;
	shf.l.wrap.b32 	%r4367, %r4364, %r4365, 30;
	mov.b64 	%rd5623, {%r4367, %r4366};
	mov.b64 	{%r4368, %r4369}, %rd5576;
	shf.l.wrap.b32 	%r4370, %r4368, %r4369, 18;
	shf.l.wrap.b32 	%r4371, %r4369, %r4368, 18;
	mov.b64 	%rd5624, {%r4371, %r4370};
	mov.b64 	{%r4372, %r4373}, %rd5602;
	shf.l.wrap.b32 	%r4374, %r4373, %r4372, 7;
	shf.l.wrap.b32 	%r4375, %r4372, %r4373, 7;
	mov.b64 	%rd5625, {%r4375, %r4374};
	mov.b64 	{%r4376, %r4377}, %rd5590;
	shf.l.wrap.b32 	%r4378, %r4377, %r4376, 29;
	shf.l.wrap.b32 	%r4379, %r4376, %r4377, 29;
	mov.b64 	%rd5626, {%r4379, %r4378};
	mov.b64 	{%r4380, %r4381}, %rd5601;
	shf.l.wrap.b32 	%r4382, %r4380, %r4381, 20;
	shf.l.wrap.b32 	%r4383, %r4381, %r4380, 20;
	mov.b64 	%rd5627, {%r4383, %r4382};
	mov.b64 	{%r4384, %r4385}, %rd5580;
	shf.l.wrap.b32 	%r4386, %r4385, %r4384, 12;
	shf.l.wrap.b32 	%r4387, %r4384, %r4385, 12;
	mov.b64 	%rd5628, {%r4387, %r4386};
	not.b64 	%rd5629, %rd5628;
	and.b64  	%rd5630, %rd5622, %rd5629;
	xor.b64  	%rd5631, %rd5572, %rd5630;
	not.b64 	%rd5632, %rd5622;
	and.b64  	%rd5633, %rd5610, %rd5632;
	xor.b64  	%rd5634, %rd5628, %rd5633;
	not.b64 	%rd5635, %rd5610;
	and.b64  	%rd5636, %rd5616, %rd5635;
	xor.b64  	%rd5637, %rd5622, %rd5636;
	not.b64 	%rd5638, %rd5616;
	and.b64  	%rd5639, %rd5572, %rd5638;
	xor.b64  	%rd5640, %rd5610, %rd5639;
	not.b64 	%rd5641, %rd5572;
	and.b64  	%rd5642, %rd5628, %rd5641;
	xor.b64  	%rd5643, %rd5616, %rd5642;
	not.b64 	%rd5644, %rd5627;
	and.b64  	%rd5645, %rd5606, %rd5644;
	xor.b64  	%rd5646, %rd5611, %rd5645;
	not.b64 	%rd5647, %rd5606;
	and.b64  	%rd5648, %rd5613, %rd5647;
	xor.b64  	%rd5649, %rd5627, %rd5648;
	not.b64 	%rd5650, %rd5613;
	and.b64  	%rd5651, %rd5626, %rd5650;
	xor.b64  	%rd5652, %rd5606, %rd5651;
	not.b64 	%rd5653, %rd5626;
	and.b64  	%rd5654, %rd5611, %rd5653;
	xor.b64  	%rd5655, %rd5613, %rd5654;
	not.b64 	%rd5656, %rd5611;
	and.b64  	%rd5657, %rd5627, %rd5656;
	xor.b64  	%rd5658, %rd5626, %rd5657;
	not.b64 	%rd5659, %rd5607;
	and.b64  	%rd5660, %rd5621, %rd5659;
	xor.b64  	%rd5661, %rd5605, %rd5660;
	not.b64 	%rd5662, %rd5621;
	and.b64  	%rd5663, %rd5620, %rd5662;
	xor.b64  	%rd5664, %rd5607, %rd5663;
	not.b64 	%rd5665, %rd5620;
	and.b64  	%rd5666, %rd5624, %rd5665;
	xor.b64  	%rd5667, %rd5621, %rd5666;
	not.b64 	%rd5668, %rd5624;
	and.b64  	%rd5669, %rd5605, %rd5668;
	xor.b64  	%rd5670, %rd5620, %rd5669;
	not.b64 	%rd5671, %rd5605;
	and.b64  	%rd5672, %rd5607, %rd5671;
	xor.b64  	%rd5673, %rd5624, %rd5672;
	not.b64 	%rd5674, %rd5612;
	and.b64  	%rd5675, %rd5608, %rd5674;
	xor.b64  	%rd5676, %rd5617, %rd5675;
	not.b64 	%rd5677, %rd5608;
	and.b64  	%rd5678, %rd5609, %rd5677;
	xor.b64  	%rd5679, %rd5612, %rd5678;
	not.b64 	%rd5680, %rd5609;
	and.b64  	%rd5681, %rd5619, %rd5680;
	xor.b64  	%rd5682, %rd5608, %rd5681;
	not.b64 	%rd5683, %rd5619;
	and.b64  	%rd5684, %rd5617, %rd5683;
	xor.b64  	%rd5685, %rd5609, %rd5684;
	not.b64 	%rd5686, %rd5617;
	and.b64  	%rd5687, %rd5612, %rd5686;
	xor.b64  	%rd5688, %rd5619, %rd5687;
	not.b64 	%rd5689, %rd5614;
	and.b64  	%rd5690, %rd5625, %rd5689;
	xor.b64  	%rd5691, %rd5623, %rd5690;
	not.b64 	%rd5692, %rd5625;
	and.b64  	%rd5693, %rd5618, %rd5692;
	xor.b64  	%rd5694, %rd5614, %rd5693;
	not.b64 	%rd5695, %rd5618;
	and.b64  	%rd5696, %rd5615, %rd5695;
	xor.b64  	%rd5697, %rd5625, %rd5696;
	not.b64 	%rd5698, %rd5615;
	and.b64  	%rd5699, %rd5623, %rd5698;
	xor.b64  	%rd5700, %rd5618, %rd5699;
	not.b64 	%rd5701, %rd5623;
	and.b64  	%rd5702, %rd5614, %rd5701;
	xor.b64  	%rd5703, %rd5615, %rd5702;
	xor.b64  	%rd5704, %rd5631, 2147516555;
	xor.b64  	%rd5705, %rd5646, %rd5704;
	xor.b64  	%rd5706, %rd5705, %rd5661;
	xor.b64  	%rd5707, %rd5706, %rd5676;
	xor.b64  	%rd5708, %rd5707, %rd5691;
	xor.b64  	%rd5709, %rd5649, %rd5634;
	xor.b64  	%rd5710, %rd5709, %rd5664;
	xor.b64  	%rd5711, %rd5710, %rd5679;
	xor.b64  	%rd5712, %rd5711, %rd5694;
	xor.b64  	%rd5713, %rd5652, %rd5637;
	xor.b64  	%rd5714, %rd5713, %rd5667;
	xor.b64  	%rd5715, %rd5714, %rd5682;
	xor.b64  	%rd5716, %rd5715, %rd5697;
	xor.b64  	%rd5717, %rd5655, %rd5640;
	xor.b64  	%rd5718, %rd5717, %rd5670;
	xor.b64  	%rd5719, %rd5718, %rd5685;
	xor.b64  	%rd5720, %rd5719, %rd5700;
	xor.b64  	%rd5721, %rd5658, %rd5643;
	xor.b64  	%rd5722, %rd5721, %rd5673;
	xor.b64  	%rd5723, %rd5722, %rd5688;
	xor.b64  	%rd5724, %rd5723, %rd5703;
	mov.b64 	{%r4388, %r4389}, %rd5712;
	shf.l.wrap.b32 	%r4390, %r4388, %r4389, 1;
	shf.l.wrap.b32 	%r4391, %r4389, %r4388, 1;
	mov.b64 	%rd5725, {%r4391, %r4390};
	xor.b64  	%rd5726, %rd5725, %rd5724;
	xor.b64  	%rd5727, %rd5726, %rd5704;
	xor.b64  	%rd5728, %rd5726, %rd5646;
	xor.b64  	%rd5729, %rd5726, %rd5661;
	xor.b64  	%rd5730, %rd5726, %rd5676;
	xor.b64  	%rd5731, %rd5726, %rd5691;
	mov.b64 	{%r4392, %r4393}, %rd5716;
	shf.l.wrap.b32 	%r4394, %r4392, %r4393, 1;
	shf.l.wrap.b32 	%r4395, %r4393, %r4392, 1;
	mov.b64 	%rd5732, {%r4395, %r4394};
	xor.b64  	%rd5733, %rd5732, %rd5708;
	xor.b64  	%rd5734, %rd5733, %rd5634;
	xor.b64  	%rd5735, %rd5733, %rd5649;
	xor.b64  	%rd5736, %rd5733, %rd5664;
	xor.b64  	%rd5737, %rd5733, %rd5679;
	xor.b64  	%rd5738, %rd5733, %rd5694;
	mov.b64 	{%r4396, %r4397}, %rd5720;
	shf.l.wrap.b32 	%r4398, %r4396, %r4397, 1;
	shf.l.wrap.b32 	%r4399, %r4397, %r4396, 1;
	mov.b64 	%rd5739, {%r4399, %r4398};
	xor.b64  	%rd5740, %rd5739, %rd5712;
	xor.b64  	%rd5741, %rd5740, %rd5637;
	xor.b64  	%rd5742, %rd5740, %rd5652;
	xor.b64  	%rd5743, %rd5740, %rd5667;
	xor.b64  	%rd5744, %rd5740, %rd5682;
	xor.b64  	%rd5745, %rd5740, %rd5697;
	mov.b64 	{%r4400, %r4401}, %rd5724;
	shf.l.wrap.b32 	%r4402, %r4400, %r4401, 1;
	shf.l.wrap.b32 	%r4403, %r4401, %r4400, 1;
	mov.b64 	%rd5746, {%r4403, %r4402};
	xor.b64  	%rd5747, %rd5746, %rd5716;
	xor.b64  	%rd5748, %rd5747, %rd5640;
	xor.b64  	%rd5749, %rd5747, %rd5655;
	xor.b64  	%rd5750, %rd5747, %rd5670;
	xor.b64  	%rd5751, %rd5747, %rd5685;
	xor.b64  	%rd5752, %rd5747, %rd5700;
	mov.b64 	{%r4404, %r4405}, %rd5708;
	shf.l.wrap.b32 	%r4406, %r4404, %r4405, 1;
	shf.l.wrap.b32 	%r4407, %r4405, %r4404, 1;
	mov.b64 	%rd5753, {%r4407, %r4406};
	xor.b64  	%rd5754, %rd5753, %rd5720;
	xor.b64  	%rd5755, %rd5754, %rd5643;
	xor.b64  	%rd5756, %rd5754, %rd5658;
	xor.b64  	%rd5757, %rd5754, %rd5673;
	xor.b64  	%rd5758, %rd5754, %rd5688;
	xor.b64  	%rd5759, %rd5754, %rd5703;
	mov.b64 	{%r4408, %r4409}, %rd5734;
	shf.l.wrap.b32 	%r4410, %r4408, %r4409, 1;
	shf.l.wrap.b32 	%r4411, %r4409, %r4408, 1;
	mov.b64 	%rd5760, {%r4411, %r4410};
	mov.b64 	{%r4412, %r4413}, %rd5729;
	shf.l.wrap.b32 	%r4414, %r4412, %r4413, 3;
	shf.l.wrap.b32 	%r4415, %r4413, %r4412, 3;
	mov.b64 	%rd5761, {%r4415, %r4414};
	mov.b64 	{%r4416, %r4417}, %rd5742;
	shf.l.wrap.b32 	%r4418, %r4416, %r4417, 6;
	shf.l.wrap.b32 	%r4419, %r4417, %r4416, 6;
	mov.b64 	%rd5762, {%r4419, %r4418};
	mov.b64 	{%r4420, %r4421}, %rd5736;
	shf.l.wrap.b32 	%r4422, %r4420, %r4421, 10;
	shf.l.wrap.b32 	%r4423, %r4421, %r4420, 10;
	mov.b64 	%rd5763, {%r4423, %r4422};
	mov.b64 	{%r4424, %r4425}, %rd5744;
	shf.l.wrap.b32 	%r4426, %r4424, %r4425, 15;
	shf.l.wrap.b32 	%r4427, %r4425, %r4424, 15;
	mov.b64 	%rd5764, {%r4427, %r4426};
	mov.b64 	{%r4428, %r4429}, %rd5751;
	shf.l.wrap.b32 	%r4430, %r4428, %r4429, 21;
	shf.l.wrap.b32 	%r4431, %r4429, %r4428, 21;
	mov.b64 	%rd5765, {%r4431, %r4430};
	mov.b64 	{%r4432, %r4433}, %rd5748;
	shf.l.wrap.b32 	%r4434, %r4432, %r4433, 28;
	shf.l.wrap.b32 	%r4435, %r4433, %r4432, 28;
	mov.b64 	%rd5766, {%r4435, %r4434};
	mov.b64 	{%r4436, %r4437}, %rd5728;
	shf.l.wrap.b32 	%r4438, %r4437, %r4436, 4;
	shf.l.wrap.b32 	%r4439, %r4436, %r4437, 4;
	mov.b64 	%rd5767, {%r4439, %r4438};
	mov.b64 	{%r4440, %r4441}, %rd5737;
	shf.l.wrap.b32 	%r4442, %r4441, %r4440, 13;
	shf.l.wrap.b32 	%r4443, %r4440, %r4441, 13;
	mov.b64 	%rd5768, {%r4443, %r4442};
	mov.b64 	{%r4444, %r4445}, %rd5749;
	shf.l.wrap.b32 	%r4446, %r4445, %r4444, 23;
	shf.l.wrap.b32 	%r4447, %r4444, %r4445, 23;
	mov.b64 	%rd5769, {%r4447, %r4446};
	mov.b64 	{%r4448, %r4449}, %rd5738;
	shf.l.wrap.b32 	%r4450, %r4448, %r4449, 2;
	shf.l.wrap.b32 	%r4451, %r4449, %r4448, 2;
	mov.b64 	%rd5770, {%r4451, %r4450};
	mov.b64 	{%r4452, %r4453}, %rd5759;
	shf.l.wrap.b32 	%r4454, %r4452, %r4453, 14;
	shf.l.wrap.b32 	%r4455, %r4453, %r4452, 14;
	mov.b64 	%rd5771, {%r4455, %r4454};
	mov.b64 	{%r4456, %r4457}, %rd5755;
	shf.l.wrap.b32 	%r4458, %r4456, %r4457, 27;
	shf.l.wrap.b32 	%r4459, %r4457, %r4456, 27;
	mov.b64 	%rd5772, {%r4459, %r4458};
	mov.b64 	{%r4460, %r4461}, %rd5730;
	shf.l.wrap.b32 	%r4462, %r4461, %r4460, 9;
	shf.l.wrap.b32 	%r4463, %r4460, %r4461, 9;
	mov.b64 	%rd5773, {%r4463, %r4462};
	mov.b64 	{%r4464, %r4465}, %rd5752;
	shf.l.wrap.b32 	%r4466, %r4465, %r4464, 24;
	shf.l.wrap.b32 	%r4467, %r4464, %r4465, 24;
	mov.b64 	%rd5774, {%r4467, %r4466};
	mov.b64 	{%r4468, %r4469}, %rd5758;
	shf.l.wrap.b32 	%r4470, %r4468, %r4469, 8;
	shf.l.wrap.b32 	%r4471, %r4469, %r4468, 8;
	mov.b64 	%rd5775, {%r4471, %r4470};
	mov.b64 	{%r4472, %r4473}, %rd5750;
	shf.l.wrap.b32 	%r4474, %r4472, %r4473, 25;
	shf.l.wrap.b32 	%r4475, %r4473, %r4472, 25;
	mov.b64 	%rd5776, {%r4475, %r4474};
	mov.b64 	{%r4476, %r4477}, %rd5743;
	shf.l.wrap.b32 	%r4478, %r4477, %r4476, 11;
	shf.l.wrap.b32 	%r4479, %r4476, %r4477, 11;
	mov.b64 	%rd5777, {%r4479, %r4478};
	mov.b64 	{%r4480, %r4481}, %rd5741;
	shf.l.wrap.b32 	%r4482, %r4481, %r4480, 30;
	shf.l.wrap.b32 	%r4483, %r4480, %r4481, 30;
	mov.b64 	%rd5778, {%r4483, %r4482};
	mov.b64 	{%r4484, %r4485}, %rd5731;
	shf.l.wrap.b32 	%r4486, %r4484, %r4485, 18;
	shf.l.wrap.b32 	%r4487, %r4485, %r4484, 18;
	mov.b64 	%rd5779, {%r4487, %r4486};
	mov.b64 	{%r4488, %r4489}, %rd5757;
	shf.l.wrap.b32 	%r4490, %r4489, %r4488, 7;
	shf.l.wrap.b32 	%r4491, %r4488, %r4489, 7;
	mov.b64 	%rd5780, {%r4491, %r4490};
	mov.b64 	{%r4492, %r4493}, %rd5745;
	shf.l.wrap.b32 	%r4494, %r4493, %r4492, 29;
	shf.l.wrap.b32 	%r4495, %r4492, %r4493, 29;
	mov.b64 	%rd5781, {%r4495, %r4494};
	mov.b64 	{%r4496, %r4497}, %rd5756;
	shf.l.wrap.b32 	%r4498, %r4496, %r4497, 20;
	shf.l.wrap.b32 	%r4499, %r4497, %r4496, 20;
	mov.b64 	%rd5782, {%r4499, %r4498};
	mov.b64 	{%r4500, %r4501}, %rd5735;
	shf.l.wrap.b32 	%r4502, %r4501, %r4500, 12;
	shf.l.wrap.b32 	%r4503, %r4500, %r4501, 12;
	mov.b64 	%rd5783, {%r4503, %r4502};
	not.b64 	%rd5784, %rd5783;
	and.b64  	%rd5785, %rd5777, %rd5784;
	xor.b64  	%rd5786, %rd5727, %rd5785;
	not.b64 	%rd5787, %rd5777;
	and.b64  	%rd5788, %rd5765, %rd5787;
	xor.b64  	%rd5789, %rd5783, %rd5788;
	not.b64 	%rd5790, %rd5765;
	and.b64  	%rd5791, %rd5771, %rd5790;
	xor.b64  	%rd5792, %rd5777, %rd5791;
	not.b64 	%rd5793, %rd5771;
	and.b64  	%rd5794, %rd5727, %rd5793;
	xor.b64  	%rd5795, %rd5765, %rd5794;
	not.b64 	%rd5796, %rd5727;
	and.b64  	%rd5797, %rd5783, %rd5796;
	xor.b64  	%rd5798, %rd5771, %rd5797;
	not.b64 	%rd5799, %rd5782;
	and.b64  	%rd5800, %rd5761, %rd5799;
	xor.b64  	%rd5801, %rd5766, %rd5800;
	not.b64 	%rd5802, %rd5761;
	and.b64  	%rd5803, %rd5768, %rd5802;
	xor.b64  	%rd5804, %rd5782, %rd5803;
	not.b64 	%rd5805, %rd5768;
	and.b64  	%rd5806, %rd5781, %rd5805;
	xor.b64  	%rd5807, %rd5761, %rd5806;
	not.b64 	%rd5808, %rd5781;
	and.b64  	%rd5809, %rd5766, %rd5808;
	xor.b64  	%rd5810, %rd5768, %rd5809;
	not.b64 	%rd5811, %rd5766;
	and.b64  	%rd5812, %rd5782, %rd5811;
	xor.b64  	%rd5813, %rd5781, %rd5812;
	not.b64 	%rd5814, %rd5762;
	and.b64  	%rd5815, %rd5776, %rd5814;
	xor.b64  	%rd5816, %rd5760, %rd5815;
	not.b64 	%rd5817, %rd5776;
	and.b64  	%rd5818, %rd5775, %rd5817;
	xor.b64  	%rd5819, %rd5762, %rd5818;
	not.b64 	%rd5820, %rd5775;
	and.b64  	%rd5821, %rd5779, %rd5820;
	xor.b64  	%rd5822, %rd5776, %rd5821;
	not.b64 	%rd5823, %rd5779;
	and.b64  	%rd5824, %rd5760, %rd5823;
	xor.b64  	%rd5825, %rd5775, %rd5824;
	not.b64 	%rd5826, %rd5760;
	and.b64  	%rd5827, %rd5762, %rd5826;
	xor.b64  	%rd5828, %rd5779, %rd5827;
	not.b64 	%rd5829, %rd5767;
	and.b64  	%rd5830, %rd5763, %rd5829;
	xor.b64  	%rd5831, %rd5772, %rd5830;
	not.b64 	%rd5832, %rd5763;
	and.b64  	%rd5833, %rd5764, %rd5832;
	xor.b64  	%rd5834, %rd5767, %rd5833;
	not.b64 	%rd5835, %rd5764;
	and.b64  	%rd5836, %rd5774, %rd5835;
	xor.b64  	%rd5837, %rd5763, %rd5836;
	not.b64 	%rd5838, %rd5774;
	and.b64  	%rd5839, %rd5772, %rd5838;
	xor.b64  	%rd5840, %rd5764, %rd5839;
	not.b64 	%rd5841, %rd5772;
	and.b64  	%rd5842, %rd5767, %rd5841;
	xor.b64  	%rd5843, %rd5774, %rd5842;
	not.b64 	%rd5844, %rd5769;
	and.b64  	%rd5845, %rd5780, %rd5844;
	xor.b64  	%rd5846, %rd5778, %rd5845;
	not.b64 	%rd5847, %rd5780;
	and.b64  	%rd5848, %rd5773, %rd5847;
	xor.b64  	%rd5849, %rd5769, %rd5848;
	not.b64 	%rd5850, %rd5773;
	and.b64  	%rd5851, %rd5770, %rd5850;
	xor.b64  	%rd5852, %rd5780, %rd5851;
	not.b64 	%rd5853, %rd5770;
	and.b64  	%rd5854, %rd5778, %rd5853;
	xor.b64  	%rd5855, %rd5773, %rd5854;
	not.b64 	%rd5856, %rd5778;
	and.b64  	%rd5857, %rd5769, %rd5856;
	xor.b64  	%rd5858, %rd5770, %rd5857;
	xor.b64  	%rd5859, %rd5786, -9223372036854775669;
	xor.b64  	%rd5860, %rd5801, %rd5859;
	xor.b64  	%rd5861, %rd5860, %rd5816;
	xor.b64  	%rd5862, %rd5861, %rd5831;
	xor.b64  	%rd5863, %rd5862, %rd5846;
	xor.b64  	%rd5864, %rd5804, %rd5789;
	xor.b64  	%rd5865, %rd5864, %rd5819;
	xor.b64  	%rd5866, %rd5865, %rd5834;
	xor.b64  	%rd5867, %rd5866, %rd5849;
	xor.b64  	%rd5868, %rd5807, %rd5792;
	xor.b64  	%rd5869, %rd5868, %rd5822;
	xor.b64  	%rd5870, %rd5869, %rd5837;
	xor.b64  	%rd5871, %rd5870, %rd5852;
	xor.b64  	%rd5872, %rd5810, %rd5795;
	xor.b64  	%rd5873, %rd5872, %rd5825;
	xor.b64  	%rd5874, %rd5873, %rd5840;
	xor.b64  	%rd5875, %rd5874, %rd5855;
	xor.b64  	%rd5876, %rd5813, %rd5798;
	xor.b64  	%rd5877, %rd5876, %rd5828;
	xor.b64  	%rd5878, %rd5877, %rd5843;
	xor.b64  	%rd5879, %rd5878, %rd5858;
	mov.b64 	{%r4504, %r4505}, %rd5867;
	shf.l.wrap.b32 	%r4506, %r4504, %r4505, 1;
	shf.l.wrap.b32 	%r4507, %r4505, %r4504, 1;
	mov.b64 	%rd5880, {%r4507, %r4506};
	xor.b64  	%rd5881, %rd5880, %rd5879;
	xor.b64  	%rd5882, %rd5881, %rd5859;
	xor.b64  	%rd5883, %rd5881, %rd5801;
	xor.b64  	%rd5884, %rd5881, %rd5816;
	xor.b64  	%rd5885, %rd5881, %rd5831;
	xor.b64  	%rd5886, %rd5881, %rd5846;
	mov.b64 	{%r4508, %r4509}, %rd5871;
	shf.l.wrap.b32 	%r4510, %r4508, %r4509, 1;
	shf.l.wrap.b32 	%r4511, %r4509, %r4508, 1;
	mov.b64 	%rd5887, {%r4511, %r4510};
	xor.b64  	%rd5888, %rd5887, %rd5863;
	xor.b64  	%rd5889, %rd5888, %rd5789;
	xor.b64  	%rd5890, %rd5888, %rd5804;
	xor.b64  	%rd5891, %rd5888, %rd5819;
	xor.b64  	%rd5892, %rd5888, %rd5834;
	xor.b64  	%rd5893, %rd5888, %rd5849;
	mov.b64 	{%r4512, %r4513}, %rd5875;
	shf.l.wrap.b32 	%r4514, %r4512, %r4513, 1;
	shf.l.wrap.b32 	%r4515, %r4513, %r4512, 1;
	mov.b64 	%rd5894, {%r4515, %r4514};
	xor.b64  	%rd5895, %rd5894, %rd5867;
	xor.b64  	%rd5896, %rd5895, %rd5792;
	xor.b64  	%rd5897, %rd5895, %rd5807;
	xor.b64  	%rd5898, %rd5895, %rd5822;
	xor.b64  	%rd5899, %rd5895, %rd5837;
	xor.b64  	%rd5900, %rd5895, %rd5852;
	mov.b64 	{%r4516, %r4517}, %rd5879;
	shf.l.wrap.b32 	%r4518, %r4516, %r4517, 1;
	shf.l.wrap.b32 	%r4519, %r4517, %r4516, 1;
	mov.b64 	%rd5901, {%r4519, %r4518};
	xor.b64  	%rd5902, %rd5901, %rd5871;
	xor.b64  	%rd5903, %rd5902, %rd5795;
	xor.b64  	%rd5904, %rd5902, %rd5810;
	xor.b64  	%rd5905, %rd5902, %rd5825;
	xor.b64  	%rd5906, %rd5902, %rd5840;
	xor.b64  	%rd5907, %rd5902, %rd5855;
	mov.b64 	{%r4520, %r4521}, %rd5863;
	shf.l.wrap.b32 	%r4522, %r4520, %r4521, 1;
	shf.l.wrap.b32 	%r4523, %r4521, %r4520, 1;
	mov.b64 	%rd5908, {%r4523, %r4522};
	xor.b64  	%rd5909, %rd5908, %rd5875;
	xor.b64  	%rd5910, %rd5909, %rd5798;
	xor.b64  	%rd5911, %rd5909, %rd5813;
	xor.b64  	%rd5912, %rd5909, %rd5828;
	xor.b64  	%rd5913, %rd5909, %rd5843;
	xor.b64  	%rd5914, %rd5909, %rd5858;
	mov.b64 	{%r4524, %r4525}, %rd5889;
	shf.l.wrap.b32 	%r4526, %r4524, %r4525, 1;
	shf.l.wrap.b32 	%r4527, %r4525, %r4524, 1;
	mov.b64 	%rd5915, {%r4527, %r4526};
	mov.b64 	{%r4528, %r4529}, %rd5884;
	shf.l.wrap.b32 	%r4530, %r4528, %r4529, 3;
	shf.l.wrap.b32 	%r4531, %r4529, %r4528, 3;
	mov.b64 	%rd5916, {%r4531, %r4530};
	mov.b64 	{%r4532, %r4533}, %rd5897;
	shf.l.wrap.b32 	%r4534, %r4532, %r4533, 6;
	shf.l.wrap.b32 	%r4535, %r4533, %r4532, 6;
	mov.b64 	%rd5917, {%r4535, %r4534};
	mov.b64 	{%r4536, %r4537}, %rd5891;
	shf.l.wrap.b32 	%r4538, %r4536, %r4537, 10;
	shf.l.wrap.b32 	%r4539, %r4537, %r4536, 10;
	mov.b64 	%rd5918, {%r4539, %r4538};
	mov.b64 	{%r4540, %r4541}, %rd5899;
	shf.l.wrap.b32 	%r4542, %r4540, %r4541, 15;
	shf.l.wrap.b32 	%r4543, %r4541, %r4540, 15;
	mov.b64 	%rd5919, {%r4543, %r4542};
	mov.b64 	{%r4544, %r4545}, %rd5906;
	shf.l.wrap.b32 	%r4546, %r4544, %r4545, 21;
	shf.l.wrap.b32 	%r4547, %r4545, %r4544, 21;
	mov.b64 	%rd5920, {%r4547, %r4546};
	mov.b64 	{%r4548, %r4549}, %rd5903;
	shf.l.wrap.b32 	%r4550, %r4548, %r4549, 28;
	shf.l.wrap.b32 	%r4551, %r4549, %r4548, 28;
	mov.b64 	%rd5921, {%r4551, %r4550};
	mov.b64 	{%r4552, %r4553}, %rd5883;
	shf.l.wrap.b32 	%r4554, %r4553, %r4552, 4;
	shf.l.wrap.b32 	%r4555, %r4552, %r4553, 4;
	mov.b64 	%rd5922, {%r4555, %r4554};
	mov.b64 	{%r4556, %r4557}, %rd5892;
	shf.l.wrap.b32 	%r4558, %r4557, %r4556, 13;
	shf.l.wrap.b32 	%r4559, %r4556, %r4557, 13;
	mov.b64 	%rd5923, {%r4559, %r4558};
	mov.b64 	{%r4560, %r4561}, %rd5904;
	shf.l.wrap.b32 	%r4562, %r4561, %r4560, 23;
	shf.l.wrap.b32 	%r4563, %r4560, %r4561, 23;
	mov.b64 	%rd5924, {%r4563, %r4562};
	mov.b64 	{%r4564, %r4565}, %rd5893;
	shf.l.wrap.b32 	%r4566, %r4564, %r4565, 2;
	shf.l.wrap.b32 	%r4567, %r4565, %r4564, 2;
	mov.b64 	%rd5925, {%r4567, %r4566};
	mov.b64 	{%r4568, %r4569}, %rd5914;
	shf.l.wrap.b32 	%r4570, %r4568, %r4569, 14;
	shf.l.wrap.b32 	%r4571, %r4569, %r4568, 14;
	mov.b64 	%rd5926, {%r4571, %r4570};
	mov.b64 	{%r4572, %r4573}, %rd5910;
	shf.l.wrap.b32 	%r4574, %r4572, %r4573, 27;
	shf.l.wrap.b32 	%r4575, %r4573, %r4572, 27;
	mov.b64 	%rd5927, {%r4575, %r4574};
	mov.b64 	{%r4576, %r4577}, %rd5885;
	shf.l.wrap.b32 	%r4578, %r4577, %r4576, 9;
	shf.l.wrap.b32 	%r4579, %r4576, %r4577, 9;
	mov.b64 	%rd5928, {%r4579, %r4578};
	mov.b64 	{%r4580, %r4581}, %rd5907;
	shf.l.wrap.b32 	%r4582, %r4581, %r4580, 24;
	shf.l.wrap.b32 	%r4583, %r4580, %r4581, 24;
	mov.b64 	%rd5929, {%r4583, %r4582};
	mov.b64 	{%r4584, %r4585}, %rd5913;
	shf.l.wrap.b32 	%r4586, %r4584, %r4585, 8;
	shf.l.wrap.b32 	%r4587, %r4585, %r4584, 8;
	mov.b64 	%rd5930, {%r4587, %r4586};
	mov.b64 	{%r4588, %r4589}, %rd5905;
	shf.l.wrap.b32 	%r4590, %r4588, %r4589, 25;
	shf.l.wrap.b32 	%r4591, %r4589, %r4588, 25;
	mov.b64 	%rd5931, {%r4591, %r4590};
	mov.b64 	{%r4592, %r4593}, %rd5898;
	shf.l.wrap.b32 	%r4594, %r4593, %r4592, 11;
	shf.l.wrap.b32 	%r4595, %r4592, %r4593, 11;
	mov.b64 	%rd5932, {%r4595, %r4594};
	mov.b64 	{%r4596, %r4597}, %rd5896;
	shf.l.wrap.b32 	%r4598, %r4597, %r4596, 30;
	shf.l.wrap.b32 	%r4599, %r4596, %r4597, 30;
	mov.b64 	%rd5933, {%r4599, %r4598};
	mov.b64 	{%r4600, %r4601}, %rd5886;
	shf.l.wrap.b32 	%r4602, %r4600, %r4601, 18;
	shf.l.wrap.b32 	%r4603, %r4601, %r4600, 18;
	mov.b64 	%rd5934, {%r4603, %r4602};
	mov.b64 	{%r4604, %r4605}, %rd5912;
	shf.l.wrap.b32 	%r4606, %r4605, %r4604, 7;
	shf.l.wrap.b32 	%r4607, %r4604, %r4605, 7;
	mov.b64 	%rd5935, {%r4607, %r4606};
	mov.b64 	{%r4608, %r4609}, %rd5900;
	shf.l.wrap.b32 	%r4610, %r4609, %r4608, 29;
	shf.l.wrap.b32 	%r4611, %r4608, %r4609, 29;
	mov.b64 	%rd5936, {%r4611, %r4610};
	mov.b64 	{%r4612, %r4613}, %rd5911;
	shf.l.wrap.b32 	%r4614, %r4612, %r4613, 20;
	shf.l.wrap.b32 	%r4615, %r4613, %r4612, 20;
	mov.b64 	%rd5937, {%r4615, %r4614};
	mov.b64 	{%r4616, %r4617}, %rd5890;
	shf.l.wrap.b32 	%r4618, %r4617, %r4616, 12;
	shf.l.wrap.b32 	%r4619, %r4616, %r4617, 12;
	mov.b64 	%rd5938, {%r4619, %r4618};
	not.b64 	%rd5939, %rd5938;
	and.b64  	%rd5940, %rd5932, %rd5939;
	xor.b64  	%rd5941, %rd5882, %rd5940;
	not.b64 	%rd5942, %rd5932;
	and.b64  	%rd5943, %rd5920, %rd5942;
	xor.b64  	%rd5944, %rd5938, %rd5943;
	not.b64 	%rd5945, %rd5920;
	and.b64  	%rd5946, %rd5926, %rd5945;
	xor.b64  	%rd5947, %rd5932, %rd5946;
	not.b64 	%rd5948, %rd5926;
	and.b64  	%rd5949, %rd5882, %rd5948;
	xor.b64  	%rd5950, %rd5920, %rd5949;
	not.b64 	%rd5951, %rd5882;
	and.b64  	%rd5952, %rd5938, %rd5951;
	xor.b64  	%rd5953, %rd5926, %rd5952;
	not.b64 	%rd5954, %rd5937;
	and.b64  	%rd5955, %rd5916, %rd5954;
	xor.b64  	%rd5956, %rd5921, %rd5955;
	not.b64 	%rd5957, %rd5916;
	and.b64  	%rd5958, %rd5923, %rd5957;
	xor.b64  	%rd5959, %rd5937, %rd5958;
	not.b64 	%rd5960, %rd5923;
	and.b64  	%rd5961, %rd5936, %rd5960;
	xor.b64  	%rd5962, %rd5916, %rd5961;
	not.b64 	%rd5963, %rd5936;
	and.b64  	%rd5964, %rd5921, %rd5963;
	xor.b64  	%rd5965, %rd5923, %rd5964;
	not.b64 	%rd5966, %rd5921;
	and.b64  	%rd5967, %rd5937, %rd5966;
	xor.b64  	%rd5968, %rd5936, %rd5967;
	not.b64 	%rd5969, %rd5917;
	and.b64  	%rd5970, %rd5931, %rd5969;
	xor.b64  	%rd5971, %rd5915, %rd5970;
	not.b64 	%rd5972, %rd5931;
	and.b64  	%rd5973, %rd5930, %rd5972;
	xor.b64  	%rd5974, %rd5917, %rd5973;
	not.b64 	%rd5975, %rd5930;
	and.b64  	%rd5976, %rd5934, %rd5975;
	xor.b64  	%rd5977, %rd5931, %rd5976;
	not.b64 	%rd5978, %rd5934;
	and.b64  	%rd5979, %rd5915, %rd5978;
	xor.b64  	%rd5980, %rd5930, %rd5979;
	not.b64 	%rd5981, %rd5915;
	and.b64  	%rd5982, %rd5917, %rd5981;
	xor.b64  	%rd5983, %rd5934, %rd5982;
	not.b64 	%rd5984, %rd5922;
	and.b64  	%rd5985, %rd5918, %rd5984;
	xor.b64  	%rd5986, %rd5927, %rd5985;
	not.b64 	%rd5987, %rd5918;
	and.b64  	%rd5988, %rd5919, %rd5987;
	xor.b64  	%rd5989, %rd5922, %rd5988;
	not.b64 	%rd5990, %rd5919;
	and.b64  	%rd5991, %rd5929, %rd5990;
	xor.b64  	%rd5992, %rd5918, %rd5991;
	not.b64 	%rd5993, %rd5929;
	and.b64  	%rd5994, %rd5927, %rd5993;
	xor.b64  	%rd5995, %rd5919, %rd5994;
	not.b64 	%rd5996, %rd5927;
	and.b64  	%rd5997, %rd5922, %rd5996;
	xor.b64  	%rd5998, %rd5929, %rd5997;
	not.b64 	%rd5999, %rd5924;
	and.b64  	%rd6000, %rd5935, %rd5999;
	xor.b64  	%rd6001, %rd5933, %rd6000;
	not.b64 	%rd6002, %rd5935;
	and.b64  	%rd6003, %rd5928, %rd6002;
	xor.b64  	%rd6004, %rd5924, %rd6003;
	not.b64 	%rd6005, %rd5928;
	and.b64  	%rd6006, %rd5925, %rd6005;
	xor.b64  	%rd6007, %rd5935, %rd6006;
	not.b64 	%rd6008, %rd5925;
	and.b64  	%rd6009, %rd5933, %rd6008;
	xor.b64  	%rd6010, %rd5928, %rd6009;
	not.b64 	%rd6011, %rd5933;
	and.b64  	%rd6012, %rd5924, %rd6011;
	xor.b64  	%rd6013, %rd5925, %rd6012;
	xor.b64  	%rd6014, %rd5941, -9223372036854742903;
	xor.b64  	%rd6015, %rd5956, %rd6014;
	xor.b64  	%rd6016, %rd6015, %rd5971;
	xor.b64  	%rd6017, %rd6016, %rd5986;
	xor.b64  	%rd6018, %rd6017, %rd6001;
	xor.b64  	%rd6019, %rd5959, %rd5944;
	xor.b64  	%rd6020, %rd6019, %rd5974;
	xor.b64  	%rd6021, %rd6020, %rd5989;
	xor.b64  	%rd6022, %rd6021, %rd6004;
	xor.b64  	%rd6023, %rd5962, %rd5947;
	xor.b64  	%rd6024, %rd6023, %rd5977;
	xor.b64  	%rd6025, %rd6024, %rd5992;
	xor.b64  	%rd6026, %rd6025, %rd6007;
	xor.b64  	%rd6027, %rd5965, %rd5950;
	xor.b64  	%rd6028, %rd6027, %rd5980;
	xor.b64  	%rd6029, %rd6028, %rd5995;
	xor.b64  	%rd6030, %rd6029, %rd6010;
	xor.b64  	%rd6031, %rd5968, %rd5953;
	xor.b64  	%rd6032, %rd6031, %rd5983;
	xor.b64  	%rd6033, %rd6032, %rd5998;
	xor.b64  	%rd6034, %rd6033, %rd6013;
	mov.b64 	{%r4620, %r4621}, %rd6022;
	shf.l.wrap.b32 	%r4622, %r4620, %r4621, 1;
	shf.l.wrap.b32 	%r4623, %r4621, %r4620, 1;
	mov.b64 	%rd6035, {%r4623, %r4622};
	xor.b64  	%rd6036, %rd6035, %rd6034;
	xor.b64  	%rd6037, %rd6036, %rd6014;
	xor.b64  	%rd6038, %rd6036, %rd5956;
	xor.b64  	%rd6039, %rd6036, %rd5971;
	xor.b64  	%rd6040, %rd6036, %rd5986;
	xor.b64  	%rd6041, %rd6036, %rd6001;
	mov.b64 	{%r4624, %r4625}, %rd6026;
	shf.l.wrap.b32 	%r4626, %r4624, %r4625, 1;
	shf.l.wrap.b32 	%r4627, %r4625, %r4624, 1;
	mov.b64 	%rd6042, {%r4627, %r4626};
	xor.b64  	%rd6043, %rd6042, %rd6018;
	xor.b64  	%rd6044, %rd6043, %rd5944;
	xor.b64  	%rd6045, %rd6043, %rd5959;
	xor.b64  	%rd6046, %rd6043, %rd5974;
	xor.b64  	%rd6047, %rd6043, %rd5989;
	xor.b64  	%rd6048, %rd6043, %rd6004;
	mov.b64 	{%r4628, %r4629}, %rd6030;
	shf.l.wrap.b32 	%r4630, %r4628, %r4629, 1;
	shf.l.wrap.b32 	%r4631, %r4629, %r4628, 1;
	mov.b64 	%rd6049, {%r4631, %r4630};
	xor.b64  	%rd6050, %rd6049, %rd6022;
	xor.b64  	%rd6051, %rd6050, %rd5947;
	xor.b64  	%rd6052, %rd6050, %rd5962;
	xor.b64  	%rd6053, %rd6050, %rd5977;
	xor.b64  	%rd6054, %rd6050, %rd5992;
	xor.b64  	%rd6055, %rd6050, %rd6007;
	mov.b64 	{%r4632, %r4633}, %rd6034;
	shf.l.wrap.b32 	%r4634, %r4632, %r4633, 1;
	shf.l.wrap.b32 	%r4635, %r4633, %r4632, 1;
	mov.b64 	%rd6056, {%r4635, %r4634};
	xor.b64  	%rd6057, %rd6056, %rd6026;
	xor.b64  	%rd6058, %rd6057, %rd5950;
	xor.b64  	%rd6059, %rd6057, %rd5965;
	xor.b64  	%rd6060, %rd6057, %rd5980;
	xor.b64  	%rd6061, %rd6057, %rd5995;
	xor.b64  	%rd6062, %rd6057, %rd6010;
	mov.b64 	{%r4636, %r4637}, %rd6018;
	shf.l.wrap.b32 	%r4638, %r4636, %r4637, 1;
	shf.l.wrap.b32 	%r4639, %r4637, %r4636, 1;
	mov.b64 	%rd6063, {%r4639, %r4638};
	xor.b64  	%rd6064, %rd6063, %rd6030;
	xor.b64  	%rd6065, %rd6064, %rd5953;
	xor.b64  	%rd6066, %rd6064, %rd5968;
	xor.b64  	%rd6067, %rd6064, %rd5983;
	xor.b64  	%rd6068, %rd6064, %rd5998;
	xor.b64  	%rd6069, %rd6064, %rd6013;
	mov.b64 	{%r4640, %r4641}, %rd6044;
	shf.l.wrap.b32 	%r4642, %r4640, %r4641, 1;
	shf.l.wrap.b32 	%r4643, %r4641, %r4640, 1;
	mov.b64 	%rd6070, {%r4643, %r4642};
	mov.b64 	{%r4644, %r4645}, %rd6039;
	shf.l.wrap.b32 	%r4646, %r4644, %r4645, 3;
	shf.l.wrap.b32 	%r4647, %r4645, %r4644, 3;
	mov.b64 	%rd6071, {%r4647, %r4646};
	mov.b64 	{%r4648, %r4649}, %rd6052;
	shf.l.wrap.b32 	%r4650, %r4648, %r4649, 6;
	shf.l.wrap.b32 	%r4651, %r4649, %r4648, 6;
	mov.b64 	%rd6072, {%r4651, %r4650};
	mov.b64 	{%r4652, %r4653}, %rd6046;
	shf.l.wrap.b32 	%r4654, %r4652, %r4653, 10;
	shf.l.wrap.b32 	%r4655, %r4653, %r4652, 10;
	mov.b64 	%rd6073, {%r4655, %r4654};
	mov.b64 	{%r4656, %r4657}, %rd6054;
	shf.l.wrap.b32 	%r4658, %r4656, %r4657, 15;
	shf.l.wrap.b32 	%r4659, %r4657, %r4656, 15;
	mov.b64 	%rd6074, {%r4659, %r4658};
	mov.b64 	{%r4660, %r4661}, %rd6061;
	shf.l.wrap.b32 	%r4662, %r4660, %r4661, 21;
	shf.l.wrap.b32 	%r4663, %r4661, %r4660, 21;
	mov.b64 	%rd6075, {%r4663, %r4662};
	mov.b64 	{%r4664, %r4665}, %rd6058;
	shf.l.wrap.b32 	%r4666, %r4664, %r4665, 28;
	shf.l.wrap.b32 	%r4667, %r4665, %r4664, 28;
	mov.b64 	%rd6076, {%r4667, %r4666};
	mov.b64 	{%r4668, %r4669}, %rd6038;
	shf.l.wrap.b32 	%r4670, %r4669, %r4668, 4;
	shf.l.wrap.b32 	%r4671, %r4668, %r4669, 4;
	mov.b64 	%rd6077, {%r4671, %r4670};
	mov.b64 	{%r4672, %r4673}, %rd6047;
	shf.l.wrap.b32 	%r4674, %r4673, %r4672, 13;
	shf.l.wrap.b32 	%r4675, %r4672, %r4673, 13;
	mov.b64 	%rd6078, {%r4675, %r4674};
	mov.b64 	{%r4676, %r4677}, %rd6059;
	shf.l.wrap.b32 	%r4678, %r4677, %r4676, 23;
	shf.l.wrap.b32 	%r4679, %r4676, %r4677, 23;
	mov.b64 	%rd6079, {%r4679, %r4678};
	mov.b64 	{%r4680, %r4681}, %rd6048;
	shf.l.wrap.b32 	%r4682, %r4680, %r4681, 2;
	shf.l.wrap.b32 	%r4683, %r4681, %r4680, 2;
	mov.b64 	%rd6080, {%r4683, %r4682};
	mov.b64 	{%r4684, %r4685}, %rd6069;
	shf.l.wrap.b32 	%r4686, %r4684, %r4685, 14;
	shf.l.wrap.b32 	%r4687, %r4685, %r4684, 14;
	mov.b64 	%rd6081, {%r4687, %r4686};
	mov.b64 	{%r4688, %r4689}, %rd6065;
	shf.l.wrap.b32 	%r4690, %r4688, %r4689, 27;
	shf.l.wrap.b32 	%r4691, %r4689, %r4688, 27;
	mov.b64 	%rd6082, {%r4691, %r4690};
	mov.b64 	{%r4692, %r4693}, %rd6040;
	shf.l.wrap.b32 	%r4694, %r4693, %r4692, 9;
	shf.l.wrap.b32 	%r4695, %r4692, %r4693, 9;
	mov.b64 	%rd6083, {%r4695, %r4694};
	mov.b64 	{%r4696, %r4697}, %rd6062;
	shf.l.wrap.b32 	%r4698, %r4697, %r4696, 24;
	shf.l.wrap.b32 	%r4699, %r4696, %r4697, 24;
	mov.b64 	%rd6084, {%r4699, %r4698};
	mov.b64 	{%r4700, %r4701}, %rd6068;
	shf.l.wrap.b32 	%r4702, %r4700, %r4701, 8;
	shf.l.wrap.b32 	%r4703, %r4701, %r4700, 8;
	mov.b64 	%rd6085, {%r4703, %r4702};
	mov.b64 	{%r4704, %r4705}, %rd6060;
	shf.l.wrap.b32 	%r4706, %r4704, %r4705, 25;
	shf.l.wrap.b32 	%r4707, %r4705, %r4704, 25;
	mov.b64 	%rd6086, {%r4707, %r4706};
	mov.b64 	{%r4708, %r4709}, %rd6053;
	shf.l.wrap.b32 	%r4710, %r4709, %r4708, 11;
	shf.l.wrap.b32 	%r4711, %r4708, %r4709, 11;
	mov.b64 	%rd6087, {%r4711, %r4710};
	mov.b64 	{%r4712, %r4713}, %rd6051;
	shf.l.wrap.b32 	%r4714, %r4713, %r4712, 30;
	shf.l.wrap.b32 	%r4715, %r4712, %r4713, 30;
	mov.b64 	%rd6088, {%r4715, %r4714};
	mov.b64 	{%r4716, %r4717}, %rd6041;
	shf.l.wrap.b32 	%r4718, %r4716, %r4717, 18;
	shf.l.wrap.b32 	%r4719, %r4717, %r4716, 18;
	mov.b64 	%rd6089, {%r4719, %r4718};
	mov.b64 	{%r4720, %r4721}, %rd6067;
	shf.l.wrap.b32 	%r4722, %r4721, %r4720, 7;
	shf.l.wrap.b32 	%r4723, %r4720, %r4721, 7;
	mov.b64 	%rd6090, {%r4723, %r4722};
	mov.b64 	{%r4724, %r4725}, %rd6055;
	shf.l.wrap.b32 	%r4726, %r4725, %r4724, 29;
	shf.l.wrap.b32 	%r4727, %r4724, %r4725, 29;
	mov.b64 	%rd6091, {%r4727, %r4726};
	mov.b64 	{%r4728, %r4729}, %rd6066;
	shf.l.wrap.b32 	%r4730, %r4728, %r4729, 20;
	shf.l.wrap.b32 	%r4731, %r4729, %r4728, 20;
	mov.b64 	%rd6092, {%r4731, %r4730};
	mov.b64 	{%r4732, %r4733}, %rd6045;
	shf.l.wrap.b32 	%r4734, %r4733, %r4732, 12;
	shf.l.wrap.b32 	%r4735, %r4732, %r4733, 12;
	mov.b64 	%rd6093, {%r4735, %r4734};
	not.b64 	%rd6094, %rd6093;
	and.b64  	%rd6095, %rd6087, %rd6094;
	xor.b64  	%rd6096, %rd6037, %rd6095;
	not.b64 	%rd6097, %rd6087;
	and.b64  	%rd6098, %rd6075, %rd6097;
	xor.b64  	%rd6099, %rd6093, %rd6098;
	not.b64 	%rd6100, %rd6075;
	and.b64  	%rd6101, %rd6081, %rd6100;
	xor.b64  	%rd6102, %rd6087, %rd6101;
	not.b64 	%rd6103, %rd6081;
	and.b64  	%rd6104, %rd6037, %rd6103;
	xor.b64  	%rd6105, %rd6075, %rd6104;
	not.b64 	%rd6106, %rd6037;
	and.b64  	%rd6107, %rd6093, %rd6106;
	xor.b64  	%rd6108, %rd6081, %rd6107;
	not.b64 	%rd6109, %rd6092;
	and.b64  	%rd6110, %rd6071, %rd6109;
	xor.b64  	%rd6111, %rd6076, %rd6110;
	not.b64 	%rd6112, %rd6071;
	and.b64  	%rd6113, %rd6078, %rd6112;
	xor.b64  	%rd6114, %rd6092, %rd6113;
	not.b64 	%rd6115, %rd6078;
	and.b64  	%rd6116, %rd6091, %rd6115;
	xor.b64  	%rd6117, %rd6071, %rd6116;
	not.b64 	%rd6118, %rd6091;
	and.b64  	%rd6119, %rd6076, %rd6118;
	xor.b64  	%rd6120, %rd6078, %rd6119;
	not.b64 	%rd6121, %rd6076;
	and.b64  	%rd6122, %rd6092, %rd6121;
	xor.b64  	%rd6123, %rd6091, %rd6122;
	not.b64 	%rd6124, %rd6072;
	and.b64  	%rd6125, %rd6086, %rd6124;
	xor.b64  	%rd6126, %rd6070, %rd6125;
	not.b64 	%rd6127, %rd6086;
	and.b64  	%rd6128, %rd6085, %rd6127;
	xor.b64  	%rd6129, %rd6072, %rd6128;
	not.b64 	%rd6130, %rd6085;
	and.b64  	%rd6131, %rd6089, %rd6130;
	xor.b64  	%rd6132, %rd6086, %rd6131;
	not.b64 	%rd6133, %rd6089;
	and.b64  	%rd6134, %rd6070, %rd6133;
	xor.b64  	%rd6135, %rd6085, %rd6134;
	not.b64 	%rd6136, %rd6070;
	and.b64  	%rd6137, %rd6072, %rd6136;
	xor.b64  	%rd6138, %rd6089, %rd6137;
	not.b64 	%rd6139, %rd6077;
	and.b64  	%rd6140, %rd6073, %rd6139;
	xor.b64  	%rd6141, %rd6082, %rd6140;
	not.b64 	%rd6142, %rd6073;
	and.b64  	%rd6143, %rd6074, %rd6142;
	xor.b64  	%rd6144, %rd6077, %rd6143;
	not.b64 	%rd6145, %rd6074;
	and.b64  	%rd6146, %rd6084, %rd6145;
	xor.b64  	%rd6147, %rd6073, %rd6146;
	not.b64 	%rd6148, %rd6084;
	and.b64  	%rd6149, %rd6082, %rd6148;
	xor.b64  	%rd6150, %rd6074, %rd6149;
	not.b64 	%rd6151, %rd6082;
	and.b64  	%rd6152, %rd6077, %rd6151;
	xor.b64  	%rd6153, %rd6084, %rd6152;
	not.b64 	%rd6154, %rd6079;
	and.b64  	%rd6155, %rd6090, %rd6154;
	xor.b64  	%rd6156, %rd6088, %rd6155;
	not.b64 	%rd6157, %rd6090;
	and.b64  	%rd6158, %rd6083, %rd6157;
	xor.b64  	%rd6159, %rd6079, %rd6158;
	not.b64 	%rd6160, %rd6083;
	and.b64  	%rd6161, %rd6080, %rd6160;
	xor.b64  	%rd6162, %rd6090, %rd6161;
	not.b64 	%rd6163, %rd6080;
	and.b64  	%rd6164, %rd6088, %rd6163;
	xor.b64  	%rd6165, %rd6083, %rd6164;
	not.b64 	%rd6166, %rd6088;
	and.b64  	%rd6167, %rd6079, %rd6166;
	xor.b64  	%rd6168, %rd6080, %rd6167;
	xor.b64  	%rd6169, %rd6096, -9223372036854743037;
	xor.b64  	%rd6170, %rd6111, %rd6169;
	xor.b64  	%rd6171, %rd6170, %rd6126;
	xor.b64  	%rd6172, %rd6171, %rd6141;
	xor.b64  	%rd6173, %rd6172, %rd6156;
	xor.b64  	%rd6174, %rd6114, %rd6099;
	xor.b64  	%rd6175, %rd6174, %rd6129;
	xor.b64  	%rd6176, %rd6175, %rd6144;
	xor.b64  	%rd6177, %rd6176, %rd6159;
	xor.b64  	%rd6178, %rd6117, %rd6102;
	xor.b64  	%rd6179, %rd6178, %rd6132;
	xor.b64  	%rd6180, %rd6179, %rd6147;
	xor.b64  	%rd6181, %rd6180, %rd6162;
	xor.b64  	%rd6182, %rd6120, %rd6105;
	xor.b64  	%rd6183, %rd6182, %rd6135;
	xor.b64  	%rd6184, %rd6183, %rd6150;
	xor.b64  	%rd6185, %rd6184, %rd6165;
	xor.b64  	%rd6186, %rd6123, %rd6108;
	xor.b64  	%rd6187, %rd6186, %rd6138;
	xor.b64  	%rd6188, %rd6187, %rd6153;
	xor.b64  	%rd6189, %rd6188, %rd6168;
	mov.b64 	{%r4736, %r4737}, %rd6177;
	shf.l.wrap.b32 	%r4738, %r4736, %r4737, 1;
	shf.l.wrap.b32 	%r4739, %r4737, %r4736, 1;
	mov.b64 	%rd6190, {%r4739, %r4738};
	xor.b64  	%rd6191, %rd6190, %rd6189;
	xor.b64  	%rd6192, %rd6191, %rd6169;
	xor.b64  	%rd6193, %rd6191, %rd6111;
	xor.b64  	%rd6194, %rd6191, %rd6126;
	xor.b64  	%rd6195, %rd6191, %rd6141;
	xor.b64  	%rd6196, %rd6191, %rd6156;
	mov.b64 	{%r4740, %r4741}, %rd6181;
	shf.l.wrap.b32 	%r4742, %r4740, %r4741, 1;
	shf.l.wrap.b32 	%r4743, %r4741, %r4740, 1;
	mov.b64 	%rd6197, {%r4743, %r4742};
	xor.b64  	%rd6198, %rd6197, %rd6173;
	xor.b64  	%rd6199, %rd6198, %rd6099;
	xor.b64  	%rd6200, %rd6198, %rd6114;
	xor.b64  	%rd6201, %rd6198, %rd6129;
	xor.b64  	%rd6202, %rd6198, %rd6144;
	xor.b64  	%rd6203, %rd6198, %rd6159;
	mov.b64 	{%r4744, %r4745}, %rd6185;
	shf.l.wrap.b32 	%r4746, %r4744, %r4745, 1;
	shf.l.wrap.b32 	%r4747, %r4745, %r4744, 1;
	mov.b64 	%rd6204, {%r4747, %r4746};
	xor.b64  	%rd6205, %rd6204, %rd6177;
	xor.b64  	%rd6206, %rd6205, %rd6102;
	xor.b64  	%rd6207, %rd6205, %rd6117;
	xor.b64  	%rd6208, %rd6205, %rd6132;
	xor.b64  	%rd6209, %rd6205, %rd6147;
	xor.b64  	%rd6210, %rd6205, %rd6162;
	mov.b64 	{%r4748, %r4749}, %rd6189;
	shf.l.wrap.b32 	%r4750, %r4748, %r4749, 1;
	shf.l.wrap.b32 	%r4751, %r4749, %r4748, 1;
	mov.b64 	%rd6211, {%r4751, %r4750};
	xor.b64  	%rd6212, %rd6211, %rd6181;
	xor.b64  	%rd6213, %rd6212, %rd6105;
	xor.b64  	%rd6214, %rd6212, %rd6120;
	xor.b64  	%rd6215, %rd6212, %rd6135;
	xor.b64  	%rd6216, %rd6212, %rd6150;
	xor.b64  	%rd6217, %rd6212, %rd6165;
	mov.b64 	{%r4752, %r4753}, %rd6173;
	shf.l.wrap.b32 	%r4754, %r4752, %r4753, 1;
	shf.l.wrap.b32 	%r4755, %r4753, %r4752, 1;
	mov.b64 	%rd6218, {%r4755, %r4754};
	xor.b64  	%rd6219, %rd6218, %rd6185;
	xor.b64  	%rd6220, %rd6219, %rd6108;
	xor.b64  	%rd6221, %rd6219, %rd6123;
	xor.b64  	%rd6222, %rd6219, %rd6138;
	xor.b64  	%rd6223, %rd6219, %rd6153;
	xor.b64  	%rd6224, %rd6219, %rd6168;
	mov.b64 	{%r4756, %r4757}, %rd6199;
	shf.l.wrap.b32 	%r4758, %r4756, %r4757, 1;
	shf.l.wrap.b32 	%r4759, %r4757, %r4756, 1;
	mov.b64 	%rd6225, {%r4759, %r4758};
	mov.b64 	{%r4760, %r4761}, %rd6194;
	shf.l.wrap.b32 	%r4762, %r4760, %r4761, 3;
	shf.l.wrap.b32 	%r4763, %r4761, %r4760, 3;
	mov.b64 	%rd6226, {%r4763, %r4762};
	mov.b64 	{%r4764, %r4765}, %rd6207;
	shf.l.wrap.b32 	%r4766, %r4764, %r4765, 6;
	shf.l.wrap.b32 	%r4767, %r4765, %r4764, 6;
	mov.b64 	%rd6227, {%r4767, %r4766};
	mov.b64 	{%r4768, %r4769}, %rd6201;
	shf.l.wrap.b32 	%r4770, %r4768, %r4769, 10;
	shf.l.wrap.b32 	%r4771, %r4769, %r4768, 10;
	mov.b64 	%rd6228, {%r4771, %r4770};
	mov.b64 	{%r4772, %r4773}, %rd6209;
	shf.l.wrap.b32 	%r4774, %r4772, %r4773, 15;
	shf.l.wrap.b32 	%r4775, %r4773, %r4772, 15;
	mov.b64 	%rd6229, {%r4775, %r4774};
	mov.b64 	{%r4776, %r4777}, %rd6216;
	shf.l.wrap.b32 	%r4778, %r4776, %r4777, 21;
	shf.l.wrap.b32 	%r4779, %r4777, %r4776, 21;
	mov.b64 	%rd6230, {%r4779, %r4778};
	mov.b64 	{%r4780, %r4781}, %rd6213;
	shf.l.wrap.b32 	%r4782, %r4780, %r4781, 28;
	shf.l.wrap.b32 	%r4783, %r4781, %r4780, 28;
	mov.b64 	%rd6231, {%r4783, %r4782};
	mov.b64 	{%r4784, %r4785}, %rd6193;
	shf.l.wrap.b32 	%r4786, %r4785, %r4784, 4;
	shf.l.wrap.b32 	%r4787, %r4784, %r4785, 4;
	mov.b64 	%rd6232, {%r4787, %r4786};
	mov.b64 	{%r4788, %r4789}, %rd6202;
	shf.l.wrap.b32 	%r4790, %r4789, %r4788, 13;
	shf.l.wrap.b32 	%r4791, %r4788, %r4789, 13;
	mov.b64 	%rd6233, {%r4791, %r4790};
	mov.b64 	{%r4792, %r4793}, %rd6214;
	shf.l.wrap.b32 	%r4794, %r4793, %r4792, 23;
	shf.l.wrap.b32 	%r4795, %r4792, %r4793, 23;
	mov.b64 	%rd6234, {%r4795, %r4794};
	mov.b64 	{%r4796, %r4797}, %rd6203;
	shf.l.wrap.b32 	%r4798, %r4796, %r4797, 2;
	shf.l.wrap.b32 	%r4799, %r4797, %r4796, 2;
	mov.b64 	%rd6235, {%r4799, %r4798};
	mov.b64 	{%r4800, %r4801}, %rd6224;
	shf.l.wrap.b32 	%r4802, %r4800, %r4801, 14;
	shf.l.wrap.b32 	%r4803, %r4801, %r4800, 14;
	mov.b64 	%rd6236, {%r4803, %r4802};
	mov.b64 	{%r4804, %r4805}, %rd6220;
	shf.l.wrap.b32 	%r4806, %r4804, %r4805, 27;
	shf.l.wrap.b32 	%r4807, %r4805, %r4804, 27;
	mov.b64 	%rd6237, {%r4807, %r4806};
	mov.b64 	{%r4808, %r4809}, %rd6195;
	shf.l.wrap.b32 	%r4810, %r4809, %r4808, 9;
	shf.l.wrap.b32 	%r4811, %r4808, %r4809, 9;
	mov.b64 	%rd6238, {%r4811, %r4810};
	mov.b64 	{%r4812, %r4813}, %rd6217;
	shf.l.wrap.b32 	%r4814, %r4813, %r4812, 24;
	shf.l.wrap.b32 	%r4815, %r4812, %r4813, 24;
	mov.b64 	%rd6239, {%r4815, %r4814};
	mov.b64 	{%r4816, %r4817}, %rd6223;
	shf.l.wrap.b32 	%r4818, %r4816, %r4817, 8;
	shf.l.wrap.b32 	%r4819, %r4817, %r4816, 8;
	mov.b64 	%rd6240, {%r4819, %r4818};
	mov.b64 	{%r4820, %r4821}, %rd6215;
	shf.l.wrap.b32 	%r4822, %r4820, %r4821, 25;
	shf.l.wrap.b32 	%r4823, %r4821, %r4820, 25;
	mov.b64 	%rd6241, {%r4823, %r4822};
	mov.b64 	{%r4824, %r4825}, %rd6208;
	shf.l.wrap.b32 	%r4826, %r4825, %r4824, 11;
	shf.l.wrap.b32 	%r4827, %r4824, %r4825, 11;
	mov.b64 	%rd6242, {%r4827, %r4826};
	mov.b64 	{%r4828, %r4829}, %rd6206;
	shf.l.wrap.b32 	%r4830, %r4829, %r4828, 30;
	shf.l.wrap.b32 	%r4831, %r4828, %r4829, 30;
	mov.b64 	%rd6243, {%r4831, %r4830};
	mov.b64 	{%r4832, %r4833}, %rd6196;
	shf.l.wrap.b32 	%r4834, %r4832, %r4833, 18;
	shf.l.wrap.b32 	%r4835, %r4833, %r4832, 18;
	mov.b64 	%rd6244, {%r4835, %r4834};
	mov.b64 	{%r4836, %r4837}, %rd6222;
	shf.l.wrap.b32 	%r4838, %r4837, %r4836, 7;
	shf.l.wrap.b32 	%r4839, %r4836, %r4837, 7;
	mov.b64 	%rd6245, {%r4839, %r4838};
	mov.b64 	{%r4840, %r4841}, %rd6210;
	shf.l.wrap.b32 	%r4842, %r4841, %r4840, 29;
	shf.l.wrap.b32 	%r4843, %r4840, %r4841, 29;
	mov.b64 	%rd6246, {%r4843, %r4842};
	mov.b64 	{%r4844, %r4845}, %rd6221;
	shf.l.wrap.b32 	%r4846, %r4844, %r4845, 20;
	shf.l.wrap.b32 	%r4847, %r4845, %r4844, 20;
	mov.b64 	%rd6247, {%r4847, %r4846};
	mov.b64 	{%r4848, %r4849}, %rd6200;
	shf.l.wrap.b32 	%r4850, %r4849, %r4848, 12;
	shf.l.wrap.b32 	%r4851, %r4848, %r4849, 12;
	mov.b64 	%rd6248, {%r4851, %r4850};
	not.b64 	%rd6249, %rd6248;
	and.b64  	%rd6250, %rd6242, %rd6249;
	xor.b64  	%rd6251, %rd6192, %rd6250;
	not.b64 	%rd6252, %rd6242;
	and.b64  	%rd6253, %rd6230, %rd6252;
	xor.b64  	%rd6254, %rd6248, %rd6253;
	not.b64 	%rd6255, %rd6230;
	and.b64  	%rd6256, %rd6236, %rd6255;
	xor.b64  	%rd6257, %rd6242, %rd6256;
	not.b64 	%rd6258, %rd6236;
	and.b64  	%rd6259, %rd6192, %rd6258;
	xor.b64  	%rd6260, %rd6230, %rd6259;
	not.b64 	%rd6261, %rd6192;
	and.b64  	%rd6262, %rd6248, %rd6261;
	xor.b64  	%rd6263, %rd6236, %rd6262;
	not.b64 	%rd6264, %rd6247;
	and.b64  	%rd6265, %rd6226, %rd6264;
	xor.b64  	%rd6266, %rd6231, %rd6265;
	not.b64 	%rd6267, %rd6226;
	and.b64  	%rd6268, %rd6233, %rd6267;
	xor.b64  	%rd6269, %rd6247, %rd6268;
	not.b64 	%rd6270, %rd6233;
	and.b64  	%rd6271, %rd6246, %rd6270;
	xor.b64  	%rd6272, %rd6226, %rd6271;
	not.b64 	%rd6273, %rd6246;
	and.b64  	%rd6274, %rd6231, %rd6273;
	xor.b64  	%rd6275, %rd6233, %rd6274;
	not.b64 	%rd6276, %rd6231;
	and.b64  	%rd6277, %rd6247, %rd6276;
	xor.b64  	%rd6278, %rd6246, %rd6277;
	not.b64 	%rd6279, %rd6227;
	and.b64  	%rd6280, %rd6241, %rd6279;
	xor.b64  	%rd6281, %rd6225, %rd6280;
	not.b64 	%rd6282, %rd6241;
	and.b64  	%rd6283, %rd6240, %rd6282;
	xor.b64  	%rd6284, %rd6227, %rd6283;
	not.b64 	%rd6285, %rd6240;
	and.b64  	%rd6286, %rd6244, %rd6285;
	xor.b64  	%rd6287, %rd6241, %rd6286;
	not.b64 	%rd6288, %rd6244;
	and.b64  	%rd6289, %rd6225, %rd6288;
	xor.b64  	%rd6290, %rd6240, %rd6289;
	not.b64 	%rd6291, %rd6225;
	and.b64  	%rd6292, %rd6227, %rd6291;
	xor.b64  	%rd6293, %rd6244, %rd6292;
	not.b64 	%rd6294, %rd6232;
	and.b64  	%rd6295, %rd6228, %rd6294;
	xor.b64  	%rd6296, %rd6237, %rd6295;
	not.b64 	%rd6297, %rd6228;
	and.b64  	%rd6298, %rd6229, %rd6297;
	xor.b64  	%rd6299, %rd6232, %rd6298;
	not.b64 	%rd6300, %rd6229;
	and.b64  	%rd6301, %rd6239, %rd6300;
	xor.b64  	%rd6302, %rd6228, %rd6301;
	not.b64 	%rd6303, %rd6239;
	and.b64  	%rd6304, %rd6237, %rd6303;
	xor.b64  	%rd6305, %rd6229, %rd6304;
	not.b64 	%rd6306, %rd6237;
	and.b64  	%rd6307, %rd6232, %rd6306;
	xor.b64  	%rd6308, %rd6239, %rd6307;
	not.b64 	%rd6309, %rd6234;
	and.b64  	%rd6310, %rd6245, %rd6309;
	xor.b64  	%rd6311, %rd6243, %rd6310;
	not.b64 	%rd6312, %rd6245;
	and.b64  	%rd6313, %rd6238, %rd6312;
	xor.b64  	%rd6314, %rd6234, %rd6313;
	not.b64 	%rd6315, %rd6238;
	and.b64  	%rd6316, %rd6235, %rd6315;
	xor.b64  	%rd6317, %rd6245, %rd6316;
	not.b64 	%rd6318, %rd6235;
	and.b64  	%rd6319, %rd6243, %rd6318;
	xor.b64  	%rd6320, %rd6238, %rd6319;
	not.b64 	%rd6321, %rd6243;
	and.b64  	%rd6322, %rd6234, %rd6321;
	xor.b64  	%rd6323, %rd6235, %rd6322;
	xor.b64  	%rd6324, %rd6251, -9223372036854743038;
	xor.b64  	%rd6325, %rd6266, %rd6324;
	xor.b64  	%rd6326, %rd6325, %rd6281;
	xor.b64  	%rd6327, %rd6326, %rd6296;
	xor.b64  	%rd6328, %rd6327, %rd6311;
	xor.b64  	%rd6329, %rd6269, %rd6254;
	xor.b64  	%rd6330, %rd6329, %rd6284;
	xor.b64  	%rd6331, %rd6330, %rd6299;
	xor.b64  	%rd6332, %rd6331, %rd6314;
	xor.b64  	%rd6333, %rd6272, %rd6257;
	xor.b64  	%rd6334, %rd6333, %rd6287;
	xor.b64  	%rd6335, %rd6334, %rd6302;
	xor.b64  	%rd6336, %rd6335, %rd6317;
	xor.b64  	%rd6337, %rd6275, %rd6260;
	xor.b64  	%rd6338, %rd6337, %rd6290;
	xor.b64  	%rd6339, %rd6338, %rd6305;
	xor.b64  	%rd6340, %rd6339, %rd6320;
	xor.b64  	%rd6341, %rd6278, %rd6263;
	xor.b64  	%rd6342, %rd6341, %rd6293;
	xor.b64  	%rd6343, %rd6342, %rd6308;
	xor.b64  	%rd6344, %rd6343, %rd6323;
	mov.b64 	{%r4852, %r4853}, %rd6332;
	shf.l.wrap.b32 	%r4854, %r4852, %r4853, 1;
	shf.l.wrap.b32 	%r4855, %r4853, %r4852, 1;
	mov.b64 	%rd6345, {%r4855, %r4854};
	xor.b64  	%rd6346, %rd6345, %rd6344;
	xor.b64  	%rd6347, %rd6346, %rd6324;
	xor.b64  	%rd6348, %rd6346, %rd6266;
	xor.b64  	%rd6349, %rd6346, %rd6281;
	xor.b64  	%rd6350, %rd6346, %rd6296;
	xor.b64  	%rd6351, %rd6346, %rd6311;
	mov.b64 	{%r4856, %r4857}, %rd6336;
	shf.l.wrap.b32 	%r4858, %r4856, %r4857, 1;
	shf.l.wrap.b32 	%r4859, %r4857, %r4856, 1;
	mov.b64 	%rd6352, {%r4859, %r4858};
	xor.b64  	%rd6353, %rd6352, %rd6328;
	xor.b64  	%rd6354, %rd6353, %rd6254;
	xor.b64  	%rd6355, %rd6353, %rd6269;
	xor.b64  	%rd6356, %rd6353, %rd6284;
	xor.b64  	%rd6357, %rd6353, %rd6299;
	xor.b64  	%rd6358, %rd6353, %rd6314;
	mov.b64 	{%r4860, %r4861}, %rd6340;
	shf.l.wrap.b32 	%r4862, %r4860, %r4861, 1;
	shf.l.wrap.b32 	%r4863, %r4861, %r4860, 1;
	mov.b64 	%rd6359, {%r4863, %r4862};
	xor.b64  	%rd6360, %rd6359, %rd6332;
	xor.b64  	%rd6361, %rd6360, %rd6257;
	xor.b64  	%rd6362, %rd6360, %rd6272;
	xor.b64  	%rd6363, %rd6360, %rd6287;
	xor.b64  	%rd6364, %rd6360, %rd6302;
	xor.b64  	%rd6365, %rd6360, %rd6317;
	mov.b64 	{%r4864, %r4865}, %rd6344;
	shf.l.wrap.b32 	%r4866, %r4864, %r4865, 1;
	shf.l.wrap.b32 	%r4867, %r4865, %r4864, 1;
	mov.b64 	%rd6366, {%r4867, %r4866};
	xor.b64  	%rd6367, %rd6366, %rd6336;
	xor.b64  	%rd6368, %rd6367, %rd6260;
	xor.b64  	%rd6369, %rd6367, %rd6275;
	xor.b64  	%rd6370, %rd6367, %rd6290;
	xor.b64  	%rd6371, %rd6367, %rd6305;
	xor.b64  	%rd6372, %rd6367, %rd6320;
	mov.b64 	{%r4868, %r4869}, %rd6328;
	shf.l.wrap.b32 	%r4870, %r4868, %r4869, 1;
	shf.l.wrap.b32 	%r4871, %r4869, %r4868, 1;
	mov.b64 	%rd6373, {%r4871, %r4870};
	xor.b64  	%rd6374, %rd6373, %rd6340;
	xor.b64  	%rd6375, %rd6374, %rd6263;
	xor.b64  	%rd6376, %rd6374, %rd6278;
	xor.b64  	%rd6377, %rd6374, %rd6293;
	xor.b64  	%rd6378, %rd6374, %rd6308;
	xor.b64  	%rd6379, %rd6374, %rd6323;
	mov.b64 	{%r4872, %r4873}, %rd6354;
	shf.l.wrap.b32 	%r4874, %r4872, %r4873, 1;
	shf.l.wrap.b32 	%r4875, %r4873, %r4872, 1;
	mov.b64 	%rd6380, {%r4875, %r4874};
	mov.b64 	{%r4876, %r4877}, %rd6349;
	shf.l.wrap.b32 	%r4878, %r4876, %r4877, 3;
	shf.l.wrap.b32 	%r4879, %r4877, %r4876, 3;
	mov.b64 	%rd6381, {%r4879, %r4878};
	mov.b64 	{%r4880, %r4881}, %rd6362;
	shf.l.wrap.b32 	%r4882, %r4880, %r4881, 6;
	shf.l.wrap.b32 	%r4883, %r4881, %r4880, 6;
	mov.b64 	%rd6382, {%r4883, %r4882};
	mov.b64 	{%r4884, %r4885}, %rd6356;
	shf.l.wrap.b32 	%r4886, %r4884, %r4885, 10;
	shf.l.wrap.b32 	%r4887, %r4885, %r4884, 10;
	mov.b64 	%rd6383, {%r4887, %r4886};
	mov.b64 	{%r4888, %r4889}, %rd6364;
	shf.l.wrap.b32 	%r4890, %r4888, %r4889, 15;
	shf.l.wrap.b32 	%r4891, %r4889, %r4888, 15;
	mov.b64 	%rd6384, {%r4891, %r4890};
	mov.b64 	{%r4892, %r4893}, %rd6371;
	shf.l.wrap.b32 	%r4894, %r4892, %r4893, 21;
	shf.l.wrap.b32 	%r4895, %r4893, %r4892, 21;
	mov.b64 	%rd6385, {%r4895, %r4894};
	mov.b64 	{%r4896, %r4897}, %rd6368;
	shf.l.wrap.b32 	%r4898, %r4896, %r4897, 28;
	shf.l.wrap.b32 	%r4899, %r4897, %r4896, 28;
	mov.b64 	%rd6386, {%r4899, %r4898};
	mov.b64 	{%r4900, %r4901}, %rd6348;
	shf.l.wrap.b32 	%r4902, %r4901, %r4900, 4;
	shf.l.wrap.b32 	%r4903, %r4900, %r4901, 4;
	mov.b64 	%rd6387, {%r4903, %r4902};
	mov.b64 	{%r4904, %r4905}, %rd6357;
	shf.l.wrap.b32 	%r4906, %r4905, %r4904, 13;
	shf.l.wrap.b32 	%r4907, %r4904, %r4905, 13;
	mov.b64 	%rd6388, {%r4907, %r4906};
	mov.b64 	{%r4908, %r4909}, %rd6369;
	shf.l.wrap.b32 	%r4910, %r4909, %r4908, 23;
	shf.l.wrap.b32 	%r4911, %r4908, %r4909, 23;
	mov.b64 	%rd6389, {%r4911, %r4910};
	mov.b64 	{%r4912, %r4913}, %rd6358;
	shf.l.wrap.b32 	%r4914, %r4912, %r4913, 2;
	shf.l.wrap.b32 	%r4915, %r4913, %r4912, 2;
	mov.b64 	%rd6390, {%r4915, %r4914};
	mov.b64 	{%r4916, %r4917}, %rd6379;
	shf.l.wrap.b32 	%r4918, %r4916, %r4917, 14;
	shf.l.wrap.b32 	%r4919, %r4917, %r4916, 14;
	mov.b64 	%rd6391, {%r4919, %r4918};
	mov.b64 	{%r4920, %r4921}, %rd6375;
	shf.l.wrap.b32 	%r4922, %r4920, %r4921, 27;
	shf.l.wrap.b32 	%r4923, %r4921, %r4920, 27;
	mov.b64 	%rd6392, {%r4923, %r4922};
	mov.b64 	{%r4924, %r4925}, %rd6350;
	shf.l.wrap.b32 	%r4926, %r4925, %r4924, 9;
	shf.l.wrap.b32 	%r4927, %r4924, %r4925, 9;
	mov.b64 	%rd6393, {%r4927, %r4926};
	mov.b64 	{%r4928, %r4929}, %rd6372;
	shf.l.wrap.b32 	%r4930, %r4929, %r4928, 24;
	shf.l.wrap.b32 	%r4931, %r4928, %r4929, 24;
	mov.b64 	%rd6394, {%r4931, %r4930};
	mov.b64 	{%r4932, %r4933}, %rd6378;
	shf.l.wrap.b32 	%r4934, %r4932, %r4933, 8;
	shf.l.wrap.b32 	%r4935, %r4933, %r4932, 8;
	mov.b64 	%rd6395, {%r4935, %r4934};
	mov.b64 	{%r4936, %r4937}, %rd6370;
	shf.l.wrap.b32 	%r4938, %r4936, %r4937, 25;
	shf.l.wrap.b32 	%r4939, %r4937, %r4936, 25;
	mov.b64 	%rd6396, {%r4939, %r4938};
	mov.b64 	{%r4940, %r4941}, %rd6363;
	shf.l.wrap.b32 	%r4942, %r4941, %r4940, 11;
	shf.l.wrap.b32 	%r4943, %r4940, %r4941, 11;
	mov.b64 	%rd6397, {%r4943, %r4942};
	mov.b64 	{%r4944, %r4945}, %rd6361;
	shf.l.wrap.b32 	%r4946, %r4945, %r4944, 30;
	shf.l.wrap.b32 	%r4947, %r4944, %r4945, 30;
	mov.b64 	%rd6398, {%r4947, %r4946};
	mov.b64 	{%r4948, %r4949}, %rd6351;
	shf.l.wrap.b32 	%r4950, %r4948, %r4949, 18;
	shf.l.wrap.b32 	%r4951, %r4949, %r4948, 18;
	mov.b64 	%rd6399, {%r4951, %r4950};
	mov.b64 	{%r4952, %r4953}, %rd6377;
	shf.l.wrap.b32 	%r4954, %r4953, %r4952, 7;
	shf.l.wrap.b32 	%r4955, %r4952, %r4953, 7;
	mov.b64 	%rd6400, {%r4955, %r4954};
	mov.b64 	{%r4956, %r4957}, %rd6365;
	shf.l.wrap.b32 	%r4958, %r4957, %r4956, 29;
	shf.l.wrap.b32 	%r4959, %r4956, %r4957, 29;
	mov.b64 	%rd6401, {%r4959, %r4958};
	mov.b64 	{%r4960, %r4961}, %rd6376;
	shf.l.wrap.b32 	%r4962, %r4960, %r4961, 20;
	shf.l.wrap.b32 	%r4963, %r4961, %r4960, 20;
	mov.b64 	%rd6402, {%r4963, %r4962};
	mov.b64 	{%r4964, %r4965}, %rd6355;
	shf.l.wrap.b32 	%r4966, %r4965, %r4964, 12;
	shf.l.wrap.b32 	%r4967, %r4964, %r4965, 12;
	mov.b64 	%rd6403, {%r4967, %r4966};
	not.b64 	%rd6404, %rd6403;
	and.b64  	%rd6405, %rd6397, %rd6404;
	xor.b64  	%rd6406, %rd6347, %rd6405;
	not.b64 	%rd6407, %rd6397;
	and.b64  	%rd6408, %rd6385, %rd6407;
	xor.b64  	%rd6409, %rd6403, %rd6408;
	not.b64 	%rd6410, %rd6385;
	and.b64  	%rd6411, %rd6391, %rd6410;
	xor.b64  	%rd6412, %rd6397, %rd6411;
	not.b64 	%rd6413, %rd6391;
	and.b64  	%rd6414, %rd6347, %rd6413;
	xor.b64  	%rd6415, %rd6385, %rd6414;
	not.b64 	%rd6416, %rd6347;
	and.b64  	%rd6417, %rd6403, %rd6416;
	xor.b64  	%rd6418, %rd6391, %rd6417;
	not.b64 	%rd6419, %rd6402;
	and.b64  	%rd6420, %rd6381, %rd6419;
	xor.b64  	%rd6421, %rd6386, %rd6420;
	not.b64 	%rd6422, %rd6381;
	and.b64  	%rd6423, %rd6388, %rd6422;
	xor.b64  	%rd6424, %rd6402, %rd6423;
	not.b64 	%rd6425, %rd6388;
	and.b64  	%rd6426, %rd6401, %rd6425;
	xor.b64  	%rd6427, %rd6381, %rd6426;
	not.b64 	%rd6428, %rd6401;
	and.b64  	%rd6429, %rd6386, %rd6428;
	xor.b64  	%rd6430, %rd6388, %rd6429;
	not.b64 	%rd6431, %rd6386;
	and.b64  	%rd6432, %rd6402, %rd6431;
	xor.b64  	%rd6433, %rd6401, %rd6432;
	not.b64 	%rd6434, %rd6382;
	and.b64  	%rd6435, %rd6396, %rd6434;
	xor.b64  	%rd6436, %rd6380, %rd6435;
	not.b64 	%rd6437, %rd6396;
	and.b64  	%rd6438, %rd6395, %rd6437;
	xor.b64  	%rd6439, %rd6382, %rd6438;
	not.b64 	%rd6440, %rd6395;
	and.b64  	%rd6441, %rd6399, %rd6440;
	xor.b64  	%rd6442, %rd6396, %rd6441;
	not.b64 	%rd6443, %rd6399;
	and.b64  	%rd6444, %rd6380, %rd6443;
	xor.b64  	%rd6445, %rd6395, %rd6444;
	not.b64 	%rd6446, %rd6380;
	and.b64  	%rd6447, %rd6382, %rd6446;
	xor.b64  	%rd6448, %rd6399, %rd6447;
	not.b64 	%rd6449, %rd6387;
	and.b64  	%rd6450, %rd6383, %rd6449;
	xor.b64  	%rd6451, %rd6392, %rd6450;
	not.b64 	%rd6452, %rd6383;
	and.b64  	%rd6453, %rd6384, %rd6452;
	xor.b64  	%rd6454, %rd6387, %rd6453;
	not.b64 	%rd6455, %rd6384;
	and.b64  	%rd6456, %rd6394, %rd6455;
	xor.b64  	%rd6457, %rd6383, %rd6456;
	not.b64 	%rd6458, %rd6394;
	and.b64  	%rd6459, %rd6392, %rd6458;
	xor.b64  	%rd6460, %rd6384, %rd6459;
	not.b64 	%rd6461, %rd6392;
	and.b64  	%rd6462, %rd6387, %rd6461;
	xor.b64  	%rd6463, %rd6394, %rd6462;
	not.b64 	%rd6464, %rd6389;
	and.b64  	%rd6465, %rd6400, %rd6464;
	xor.b64  	%rd6466, %rd6398, %rd6465;
	not.b64 	%rd6467, %rd6400;
	and.b64  	%rd6468, %rd6393, %rd6467;
	xor.b64  	%rd6469, %rd6389, %rd6468;
	not.b64 	%rd6470, %rd6393;
	and.b64  	%rd6471, %rd6390, %rd6470;
	xor.b64  	%rd6472, %rd6400, %rd6471;
	not.b64 	%rd6473, %rd6390;
	and.b64  	%rd6474, %rd6398, %rd6473;
	xor.b64  	%rd6475, %rd6393, %rd6474;
	not.b64 	%rd6476, %rd6398;
	and.b64  	%rd6477, %rd6389, %rd6476;
	xor.b64  	%rd6478, %rd6390, %rd6477;
	xor.b64  	%rd6479, %rd6406, -9223372036854775680;
	xor.b64  	%rd6480, %rd6421, %rd6479;
	xor.b64  	%rd6481, %rd6480, %rd6436;
	xor.b64  	%rd6482, %rd6481, %rd6451;
	xor.b64  	%rd6483, %rd6482, %rd6466;
	xor.b64  	%rd6484, %rd6424, %rd6409;
	xor.b64  	%rd6485, %rd6484, %rd6439;
	xor.b64  	%rd6486, %rd6485, %rd6454;
	xor.b64  	%rd6487, %rd6486, %rd6469;
	xor.b64  	%rd6488, %rd6427, %rd6412;
	xor.b64  	%rd6489, %rd6488, %rd6442;
	xor.b64  	%rd6490, %rd6489, %rd6457;
	xor.b64  	%rd6491, %rd6490, %rd6472;
	xor.b64  	%rd6492, %rd6430, %rd6415;
	xor.b64  	%rd6493, %rd6492, %rd6445;
	xor.b64  	%rd6494, %rd6493, %rd6460;
	xor.b64  	%rd6495, %rd6494, %rd6475;
	xor.b64  	%rd6496, %rd6433, %rd6418;
	xor.b64  	%rd6497, %rd6496, %rd6448;
	xor.b64  	%rd6498, %rd6497, %rd6463;
	xor.b64  	%rd6499, %rd6498, %rd6478;
	mov.b64 	{%r4968, %r4969}, %rd6487;
	shf.l.wrap.b32 	%r4970, %r4968, %r4969, 1;
	shf.l.wrap.b32 	%r4971, %r4969, %r4968, 1;
	mov.b64 	%rd6500, {%r4971, %r4970};
	xor.b64  	%rd6501, %rd6500, %rd6499;
	xor.b64  	%rd6502, %rd6501, %rd6479;
	xor.b64  	%rd6503, %rd6501, %rd6421;
	xor.b64  	%rd6504, %rd6501, %rd6436;
	xor.b64  	%rd6505, %rd6501, %rd6451;
	xor.b64  	%rd6506, %rd6501, %rd6466;
	mov.b64 	{%r4972, %r4973}, %rd6491;
	shf.l.wrap.b32 	%r4974, %r4972, %r4973, 1;
	shf.l.wrap.b32 	%r4975, %r4973, %r4972, 1;
	mov.b64 	%rd6507, {%r4975, %r4974};
	xor.b64  	%rd6508, %rd6507, %rd6483;
	xor.b64  	%rd6509, %rd6508, %rd6409;
	xor.b64  	%rd6510, %rd6508, %rd6424;
	xor.b64  	%rd6511, %rd6508, %rd6439;
	xor.b64  	%rd6512, %rd6508, %rd6454;
	xor.b64  	%rd6513, %rd6508, %rd6469;
	mov.b64 	{%r4976, %r4977}, %rd6495;
	shf.l.wrap.b32 	%r4978, %r4976, %r4977, 1;
	shf.l.wrap.b32 	%r4979, %r4977, %r4976, 1;
	mov.b64 	%rd6514, {%r4979, %r4978};
	xor.b64  	%rd6515, %rd6514, %rd6487;
	xor.b64  	%rd6516, %rd6515, %rd6412;
	xor.b64  	%rd6517, %rd6515, %rd6427;
	xor.b64  	%rd6518, %rd6515, %rd6442;
	xor.b64  	%rd6519, %rd6515, %rd6457;
	xor.b64  	%rd6520, %rd6515, %rd6472;
	mov.b64 	{%r4980, %r4981}, %rd6499;
	shf.l.wrap.b32 	%r4982, %r4980, %r4981, 1;
	shf.l.wrap.b32 	%r4983, %r4981, %r4980, 1;
	mov.b64 	%rd6521, {%r4983, %r4982};
	xor.b64  	%rd6522, %rd6521, %rd6491;
	xor.b64  	%rd6523, %rd6522, %rd6415;
	xor.b64  	%rd6524, %rd6522, %rd6430;
	xor.b64  	%rd6525, %rd6522, %rd6445;
	xor.b64  	%rd6526, %rd6522, %rd6460;
	xor.b64  	%rd6527, %rd6522, %rd6475;
	mov.b64 	{%r4984, %r4985}, %rd6483;
	shf.l.wrap.b32 	%r4986, %r4984, %r4985, 1;
	shf.l.wrap.b32 	%r4987, %r4985, %r4984, 1;
	mov.b64 	%rd6528, {%r4987, %r4986};
	xor.b64  	%rd6529, %rd6528, %rd6495;
	xor.b64  	%rd6530, %rd6529, %rd6418;
	xor.b64  	%rd6531, %rd6529, %rd6433;
	xor.b64  	%rd6532, %rd6529, %rd6448;
	xor.b64  	%rd6533, %rd6529, %rd6463;
	xor.b64  	%rd6534, %rd6529, %rd6478;
	mov.b64 	{%r4988, %r4989}, %rd6509;
	shf.l.wrap.b32 	%r4990, %r4988, %r4989, 1;
	shf.l.wrap.b32 	%r4991, %r4989, %r4988, 1;
	mov.b64 	%rd6535, {%r4991, %r4990};
	mov.b64 	{%r4992, %r4993}, %rd6504;
	shf.l.wrap.b32 	%r4994, %r4992, %r4993, 3;
	shf.l.wrap.b32 	%r4995, %r4993, %r4992, 3;
	mov.b64 	%rd6536, {%r4995, %r4994};
	mov.b64 	{%r4996, %r4997}, %rd6517;
	shf.l.wrap.b32 	%r4998, %r4996, %r4997, 6;
	shf.l.wrap.b32 	%r4999, %r4997, %r4996, 6;
	mov.b64 	%rd6537, {%r4999, %r4998};
	mov.b64 	{%r5000, %r5001}, %rd6511;
	shf.l.wrap.b32 	%r5002, %r5000, %r5001, 10;
	shf.l.wrap.b32 	%r5003, %r5001, %r5000, 10;
	mov.b64 	%rd6538, {%r5003, %r5002};
	mov.b64 	{%r5004, %r5005}, %rd6519;
	shf.l.wrap.b32 	%r5006, %r5004, %r5005, 15;
	shf.l.wrap.b32 	%r5007, %r5005, %r5004, 15;
	mov.b64 	%rd6539, {%r5007, %r5006};
	mov.b64 	{%r5008, %r5009}, %rd6526;
	shf.l.wrap.b32 	%r5010, %r5008, %r5009, 21;
	shf.l.wrap.b32 	%r5011, %r5009, %r5008, 21;
	mov.b64 	%rd6540, {%r5011, %r5010};
	mov.b64 	{%r5012, %r5013}, %rd6523;
	shf.l.wrap.b32 	%r5014, %r5012, %r5013, 28;
	shf.l.wrap.b32 	%r5015, %r5013, %r5012, 28;
	mov.b64 	%rd6541, {%r5015, %r5014};
	mov.b64 	{%r5016, %r5017}, %rd6503;
	shf.l.wrap.b32 	%r5018, %r5017, %r5016, 4;
	shf.l.wrap.b32 	%r5019, %r5016, %r5017, 4;
	mov.b64 	%rd6542, {%r5019, %r5018};
	mov.b64 	{%r5020, %r5021}, %rd6512;
	shf.l.wrap.b32 	%r5022, %r5021, %r5020, 13;
	shf.l.wrap.b32 	%r5023, %r5020, %r5021, 13;
	mov.b64 	%rd6543, {%r5023, %r5022};
	mov.b64 	{%r5024, %r5025}, %rd6524;
	shf.l.wrap.b32 	%r5026, %r5025, %r5024, 23;
	shf.l.wrap.b32 	%r5027, %r5024, %r5025, 23;
	mov.b64 	%rd6544, {%r5027, %r5026};
	mov.b64 	{%r5028, %r5029}, %rd6513;
	shf.l.wrap.b32 	%r5030, %r5028, %r5029, 2;
	shf.l.wrap.b32 	%r5031, %r5029, %r5028, 2;
	mov.b64 	%rd6545, {%r5031, %r5030};
	mov.b64 	{%r5032, %r5033}, %rd6534;
	shf.l.wrap.b32 	%r5034, %r5032, %r5033, 14;
	shf.l.wrap.b32 	%r5035, %r5033, %r5032, 14;
	mov.b64 	%rd6546, {%r5035, %r5034};
	mov.b64 	{%r5036, %r5037}, %rd6530;
	shf.l.wrap.b32 	%r5038, %r5036, %r5037, 27;
	shf.l.wrap.b32 	%r5039, %r5037, %r5036, 27;
	mov.b64 	%rd6547, {%r5039, %r5038};
	mov.b64 	{%r5040, %r5041}, %rd6505;
	shf.l.wrap.b32 	%r5042, %r5041, %r5040, 9;
	shf.l.wrap.b32 	%r5043, %r5040, %r5041, 9;
	mov.b64 	%rd6548, {%r5043, %r5042};
	mov.b64 	{%r5044, %r5045}, %rd6527;
	shf.l.wrap.b32 	%r5046, %r5045, %r5044, 24;
	shf.l.wrap.b32 	%r5047, %r5044, %r5045, 24;
	mov.b64 	%rd6549, {%r5047, %r5046};
	mov.b64 	{%r5048, %r5049}, %rd6533;
	shf.l.wrap.b32 	%r5050, %r5048, %r5049, 8;
	shf.l.wrap.b32 	%r5051, %r5049, %r5048, 8;
	mov.b64 	%rd6550, {%r5051, %r5050};
	mov.b64 	{%r5052, %r5053}, %rd6525;
	shf.l.wrap.b32 	%r5054, %r5052, %r5053, 25;
	shf.l.wrap.b32 	%r5055, %r5053, %r5052, 25;
	mov.b64 	%rd6551, {%r5055, %r5054};
	mov.b64 	{%r5056, %r5057}, %rd6518;
	shf.l.wrap.b32 	%r5058, %r5057, %r5056, 11;
	shf.l.wrap.b32 	%r5059, %r5056, %r5057, 11;
	mov.b64 	%rd6552, {%r5059, %r5058};
	mov.b64 	{%r5060, %r5061}, %rd6516;
	shf.l.wrap.b32 	%r5062, %r5061, %r5060, 30;
	shf.l.wrap.b32 	%r5063, %r5060, %r5061, 30;
	mov.b64 	%rd6553, {%r5063, %r5062};
	mov.b64 	{%r5064, %r5065}, %rd6506;
	shf.l.wrap.b32 	%r5066, %r5064, %r5065, 18;
	shf.l.wrap.b32 	%r5067, %r5065, %r5064, 18;
	mov.b64 	%rd6554, {%r5067, %r5066};
	mov.b64 	{%r5068, %r5069}, %rd6532;
	shf.l.wrap.b32 	%r5070, %r5069, %r5068, 7;
	shf.l.wrap.b32 	%r5071, %r5068, %r5069, 7;
	mov.b64 	%rd6555, {%r5071, %r5070};
	mov.b64 	{%r5072, %r5073}, %rd6520;
	shf.l.wrap.b32 	%r5074, %r5073, %r5072, 29;
	shf.l.wrap.b32 	%r5075, %r5072, %r5073, 29;
	mov.b64 	%rd6556, {%r5075, %r5074};
	mov.b64 	{%r5076, %r5077}, %rd6531;
	shf.l.wrap.b32 	%r5078, %r5076, %r5077, 20;
	shf.l.wrap.b32 	%r5079, %r5077, %r5076, 20;
	mov.b64 	%rd6557, {%r5079, %r5078};
	mov.b64 	{%r5080, %r5081}, %rd6510;
	shf.l.wrap.b32 	%r5082, %r5081, %r5080, 12;
	shf.l.wrap.b32 	%r5083, %r5080, %r5081, 12;
	mov.b64 	%rd6558, {%r5083, %r5082};
	not.b64 	%rd6559, %rd6558;
	and.b64  	%rd6560, %rd6552, %rd6559;
	xor.b64  	%rd6561, %rd6502, %rd6560;
	not.b64 	%rd6562, %rd6552;
	and.b64  	%rd6563, %rd6540, %rd6562;
	xor.b64  	%rd6564, %rd6558, %rd6563;
	not.b64 	%rd6565, %rd6540;
	and.b64  	%rd6566, %rd6546, %rd6565;
	xor.b64  	%rd6567, %rd6552, %rd6566;
	not.b64 	%rd6568, %rd6546;
	and.b64  	%rd6569, %rd6502, %rd6568;
	xor.b64  	%rd6570, %rd6540, %rd6569;
	not.b64 	%rd6571, %rd6502;
	and.b64  	%rd6572, %rd6558, %rd6571;
	xor.b64  	%rd6573, %rd6546, %rd6572;
	not.b64 	%rd6574, %rd6557;
	and.b64  	%rd6575, %rd6536, %rd6574;
	xor.b64  	%rd6576, %rd6541, %rd6575;
	not.b64 	%rd6577, %rd6536;
	and.b64  	%rd6578, %rd6543, %rd6577;
	xor.b64  	%rd6579, %rd6557, %rd6578;
	not.b64 	%rd6580, %rd6543;
	and.b64  	%rd6581, %rd6556, %rd6580;
	xor.b64  	%rd6582, %rd6536, %rd6581;
	not.b64 	%rd6583, %rd6556;
	and.b64  	%rd6584, %rd6541, %rd6583;
	xor.b64  	%rd6585, %rd6543, %rd6584;
	not.b64 	%rd6586, %rd6541;
	and.b64  	%rd6587, %rd6557, %rd6586;
	xor.b64  	%rd6588, %rd6556, %rd6587;
	not.b64 	%rd6589, %rd6537;
	and.b64  	%rd6590, %rd6551, %rd6589;
	xor.b64  	%rd6591, %rd6535, %rd6590;
	not.b64 	%rd6592, %rd6551;
	and.b64  	%rd6593, %rd6550, %rd6592;
	xor.b64  	%rd6594, %rd6537, %rd6593;
	not.b64 	%rd6595, %rd6550;
	and.b64  	%rd6596, %rd6554, %rd6595;
	xor.b64  	%rd6597, %rd6551, %rd6596;
	not.b64 	%rd6598, %rd6554;
	and.b64  	%rd6599, %rd6535, %rd6598;
	xor.b64  	%rd6600, %rd6550, %rd6599;
	not.b64 	%rd6601, %rd6535;
	and.b64  	%rd6602, %rd6537, %rd6601;
	xor.b64  	%rd6603, %rd6554, %rd6602;
	not.b64 	%rd6604, %rd6542;
	and.b64  	%rd6605, %rd6538, %rd6604;
	xor.b64  	%rd6606, %rd6547, %rd6605;
	not.b64 	%rd6607, %rd6538;
	and.b64  	%rd6608, %rd6539, %rd6607;
	xor.b64  	%rd6609, %rd6542, %rd6608;
	not.b64 	%rd6610, %rd6539;
	and.b64  	%rd6611, %rd6549, %rd6610;
	xor.b64  	%rd6612, %rd6538, %rd6611;
	not.b64 	%rd6613, %rd6549;
	and.b64  	%rd6614, %rd6547, %rd6613;
	xor.b64  	%rd6615, %rd6539, %rd6614;
	not.b64 	%rd6616, %rd6547;
	and.b64  	%rd6617, %rd6542, %rd6616;
	xor.b64  	%rd6618, %rd6549, %rd6617;
	not.b64 	%rd6619, %rd6544;
	and.b64  	%rd6620, %rd6555, %rd6619;
	xor.b64  	%rd6621, %rd6553, %rd6620;
	not.b64 	%rd6622, %rd6555;
	and.b64  	%rd6623, %rd6548, %rd6622;
	xor.b64  	%rd6624, %rd6544, %rd6623;
	not.b64 	%rd6625, %rd6548;
	and.b64  	%rd6626, %rd6545, %rd6625;
	xor.b64  	%rd6627, %rd6555, %rd6626;
	not.b64 	%rd6628, %rd6545;
	and.b64  	%rd6629, %rd6553, %rd6628;
	xor.b64  	%rd6630, %rd6548, %rd6629;
	not.b64 	%rd6631, %rd6553;
	and.b64  	%rd6632, %rd6544, %rd6631;
	xor.b64  	%rd6633, %rd6545, %rd6632;
	xor.b64  	%rd6634, %rd6561, 32778;
	xor.b64  	%rd6635, %rd6576, %rd6634;
	xor.b64  	%rd6636, %rd6635, %rd6591;
	xor.b64  	%rd6637, %rd6636, %rd6606;
	xor.b64  	%rd6638, %rd6637, %rd6621;
	xor.b64  	%rd6639, %rd6579, %rd6564;
	xor.b64  	%rd6640, %rd6639, %rd6594;
	xor.b64  	%rd6641, %rd6640, %rd6609;
	xor.b64  	%rd6642, %rd6641, %rd6624;
	xor.b64  	%rd6643, %rd6582, %rd6567;
	xor.b64  	%rd6644, %rd6643, %rd6597;
	xor.b64  	%rd6645, %rd6644, %rd6612;
	xor.b64  	%rd6646, %rd6645, %rd6627;
	xor.b64  	%rd6647, %rd6585, %rd6570;
	xor.b64  	%rd6648, %rd6647, %rd6600;
	xor.b64  	%rd6649, %rd6648, %rd6615;
	xor.b64  	%rd6650, %rd6649, %rd6630;
	xor.b64  	%rd6651, %rd6588, %rd6573;
	xor.b64  	%rd6652, %rd6651, %rd6603;
	xor.b64  	%rd6653, %rd6652, %rd6618;
	xor.b64  	%rd6654, %rd6653, %rd6633;
	mov.b64 	{%r5084, %r5085}, %rd6642;
	shf.l.wrap.b32 	%r5086, %r5084, %r5085, 1;
	shf.l.wrap.b32 	%r5087, %r5085, %r5084, 1;
	mov.b64 	%rd6655, {%r5087, %r5086};
	xor.b64  	%rd6656, %rd6655, %rd6654;
	xor.b64  	%rd6657, %rd6656, %rd6634;
	xor.b64  	%rd6658, %rd6656, %rd6576;
	xor.b64  	%rd6659, %rd6656, %rd6591;
	xor.b64  	%rd6660, %rd6656, %rd6606;
	xor.b64  	%rd6661, %rd6656, %rd6621;
	mov.b64 	{%r5088, %r5089}, %rd6646;
	shf.l.wrap.b32 	%r5090, %r5088, %r5089, 1;
	shf.l.wrap.b32 	%r5091, %r5089, %r5088, 1;
	mov.b64 	%rd6662, {%r5091, %r5090};
	xor.b64  	%rd6663, %rd6662, %rd6638;
	xor.b64  	%rd6664, %rd6663, %rd6564;
	xor.b64  	%rd6665, %rd6663, %rd6579;
	xor.b64  	%rd6666, %rd6663, %rd6594;
	xor.b64  	%rd6667, %rd6663, %rd6609;
	xor.b64  	%rd6668, %rd6663, %rd6624;
	mov.b64 	{%r5092, %r5093}, %rd6650;
	shf.l.wrap.b32 	%r5094, %r5092, %r5093, 1;
	shf.l.wrap.b32 	%r5095, %r5093, %r5092, 1;
	mov.b64 	%rd6669, {%r5095, %r5094};
	xor.b64  	%rd6670, %rd6669, %rd6642;
	xor.b64  	%rd6671, %rd6670, %rd6567;
	xor.b64  	%rd6672, %rd6670, %rd6582;
	xor.b64  	%rd6673, %rd6670, %rd6597;
	xor.b64  	%rd6674, %rd6670, %rd6612;
	xor.b64  	%rd6675, %rd6670, %rd6627;
	mov.b64 	{%r5096, %r5097}, %rd6654;
	shf.l.wrap.b32 	%r5098, %r5096, %r5097, 1;
	shf.l.wrap.b32 	%r5099, %r5097, %r5096, 1;
	mov.b64 	%rd6676, {%r5099, %r5098};
	xor.b64  	%rd6677, %rd6676, %rd6646;
	xor.b64  	%rd6678, %rd6677, %rd6570;
	xor.b64  	%rd6679, %rd6677, %rd6585;
	xor.b64  	%rd6680, %rd6677, %rd6600;
	xor.b64  	%rd6681, %rd6677, %rd6615;
	xor.b64  	%rd6682, %rd6677, %rd6630;
	mov.b64 	{%r5100, %r5101}, %rd6638;
	shf.l.wrap.b32 	%r5102, %r5100, %r5101, 1;
	shf.l.wrap.b32 	%r5103, %r5101, %r5100, 1;
	mov.b64 	%rd6683, {%r5103, %r5102};
	xor.b64  	%rd6684, %rd6683, %rd6650;
	xor.b64  	%rd6685, %rd6684, %rd6573;
	xor.b64  	%rd6686, %rd6684, %rd6588;
	xor.b64  	%rd6687, %rd6684, %rd6603;
	xor.b64  	%rd6688, %rd6684, %rd6618;
	xor.b64  	%rd6689, %rd6684, %rd6633;
	mov.b64 	{%r5104, %r5105}, %rd6664;
	shf.l.wrap.b32 	%r5106, %r5104, %r5105, 1;
	shf.l.wrap.b32 	%r5107, %r5105, %r5104, 1;
	mov.b64 	%rd6690, {%r5107, %r5106};
	mov.b64 	{%r5108, %r5109}, %rd6659;
	shf.l.wrap.b32 	%r5110, %r5108, %r5109, 3;
	shf.l.wrap.b32 	%r5111, %r5109, %r5108, 3;
	mov.b64 	%rd6691, {%r5111, %r5110};
	mov.b64 	{%r5112, %r5113}, %rd6672;
	shf.l.wrap.b32 	%r5114, %r5112, %r5113, 6;
	shf.l.wrap.b32 	%r5115, %r5113, %r5112, 6;
	mov.b64 	%rd6692, {%r5115, %r5114};
	mov.b64 	{%r5116, %r5117}, %rd6666;
	shf.l.wrap.b32 	%r5118, %r5116, %r5117, 10;
	shf.l.wrap.b32 	%r5119, %r5117, %r5116, 10;
	mov.b64 	%rd6693, {%r5119, %r5118};
	mov.b64 	{%r5120, %r5121}, %rd6674;
	shf.l.wrap.b32 	%r5122, %r5120, %r5121, 15;
	shf.l.wrap.b32 	%r5123, %r5121, %r5120, 15;
	mov.b64 	%rd6694, {%r5123, %r5122};
	mov.b64 	{%r5124, %r5125}, %rd6681;
	shf.l.wrap.b32 	%r5126, %r5124, %r5125, 21;
	shf.l.wrap.b32 	%r5127, %r5125, %r5124, 21;
	mov.b64 	%rd6695, {%r5127, %r5126};
	mov.b64 	{%r5128, %r5129}, %rd6678;
	shf.l.wrap.b32 	%r5130, %r5128, %r5129, 28;
	shf.l.wrap.b32 	%r5131, %r5129, %r5128, 28;
	mov.b64 	%rd6696, {%r5131, %r5130};
	mov.b64 	{%r5132, %r5133}, %rd6658;
	shf.l.wrap.b32 	%r5134, %r5133, %r5132, 4;
	shf.l.wrap.b32 	%r5135, %r5132, %r5133, 4;
	mov.b64 	%rd6697, {%r5135, %r5134};
	mov.b64 	{%r5136, %r5137}, %rd6667;
	shf.l.wrap.b32 	%r5138, %r5137, %r5136, 13;
	shf.l.wrap.b32 	%r5139, %r5136, %r5137, 13;
	mov.b64 	%rd6698, {%r5139, %r5138};
	mov.b64 	{%r5140, %r5141}, %rd6679;
	shf.l.wrap.b32 	%r5142, %r5141, %r5140, 23;
	shf.l.wrap.b32 	%r5143, %r5140, %r5141, 23;
	mov.b64 	%rd6699, {%r5143, %r5142};
	mov.b64 	{%r5144, %r5145}, %rd6668;
	shf.l.wrap.b32 	%r5146, %r5144, %r5145, 2;
	shf.l.wrap.b32 	%r5147, %r5145, %r5144, 2;
	mov.b64 	%rd6700, {%r5147, %r5146};
	mov.b64 	{%r5148, %r5149}, %rd6689;
	shf.l.wrap.b32 	%r5150, %r5148, %r5149, 14;
	shf.l.wrap.b32 	%r5151, %r5149, %r5148, 14;
	mov.b64 	%rd6701, {%r5151, %r5150};
	mov.b64 	{%r5152, %r5153}, %rd6685;
	shf.l.wrap.b32 	%r5154, %r5152, %r5153, 27;
	shf.l.wrap.b32 	%r5155, %r5153, %r5152, 27;
	mov.b64 	%rd6702, {%r5155, %r5154};
	mov.b64 	{%r5156, %r5157}, %rd6660;
	shf.l.wrap.b32 	%r5158, %r5157, %r5156, 9;
	shf.l.wrap.b32 	%r5159, %r5156, %r5157, 9;
	mov.b64 	%rd6703, {%r5159, %r5158};
	mov.b64 	{%r5160, %r5161}, %rd6682;
	shf.l.wrap.b32 	%r5162, %r5161, %r5160, 24;
	shf.l.wrap.b32 	%r5163, %r5160, %r5161, 24;
	mov.b64 	%rd6704, {%r5163, %r5162};
	mov.b64 	{%r5164, %r5165}, %rd6688;
	shf.l.wrap.b32 	%r5166, %r5164, %r5165, 8;
	shf.l.wrap.b32 	%r5167, %r5165, %r5164, 8;
	mov.b64 	%rd6705, {%r5167, %r5166};
	mov.b64 	{%r5168, %r5169}, %rd6680;
	shf.l.wrap.b32 	%r5170, %r5168, %r5169, 25;
	shf.l.wrap.b32 	%r5171, %r5169, %r5168, 25;
	mov.b64 	%rd6706, {%r5171, %r5170};
	mov.b64 	{%r5172, %r5173}, %rd6673;
	shf.l.wrap.b32 	%r5174, %r5173, %r5172, 11;
	shf.l.wrap.b32 	%r5175, %r5172, %r5173, 11;
	mov.b64 	%rd6707, {%r5175, %r5174};
	mov.b64 	{%r5176, %r5177}, %rd6671;
	shf.l.wrap.b32 	%r5178, %r5177, %r5176, 30;
	shf.l.wrap.b32 	%r5179, %r5176, %r5177, 30;
	mov.b64 	%rd6708, {%r5179, %r5178};
	mov.b64 	{%r5180, %r5181}, %rd6661;
	shf.l.wrap.b32 	%r5182, %r5180, %r5181, 18;
	shf.l.wrap.b32 	%r5183, %r5181, %r5180, 18;
	mov.b64 	%rd6709, {%r5183, %r5182};
	mov.b64 	{%r5184, %r5185}, %rd6687;
	shf.l.wrap.b32 	%r5186, %r5185, %r5184, 7;
	shf.l.wrap.b32 	%r5187, %r5184, %r5185, 7;
	mov.b64 	%rd6710, {%r5187, %r5186};
	mov.b64 	{%r5188, %r5189}, %rd6675;
	shf.l.wrap.b32 	%r5190, %r5189, %r5188, 29;
	shf.l.wrap.b32 	%r5191, %r5188, %r5189, 29;
	mov.b64 	%rd6711, {%r5191, %r5190};
	mov.b64 	{%r5192, %r5193}, %rd6686;
	shf.l.wrap.b32 	%r5194, %r5192, %r5193, 20;
	shf.l.wrap.b32 	%r5195, %r5193, %r5192, 20;
	mov.b64 	%rd6712, {%r5195, %r5194};
	mov.b64 	{%r5196, %r5197}, %rd6665;
	shf.l.wrap.b32 	%r5198, %r5197, %r5196, 12;
	shf.l.wrap.b32 	%r5199, %r5196, %r5197, 12;
	mov.b64 	%rd6713, {%r5199, %r5198};
	not.b64 	%rd6714, %rd6713;
	and.b64  	%rd6715, %rd6707, %rd6714;
	xor.b64  	%rd6716, %rd6657, %rd6715;
	not.b64 	%rd6717, %rd6707;
	and.b64  	%rd6718, %rd6695, %rd6717;
	xor.b64  	%rd6719, %rd6713, %rd6718;
	not.b64 	%rd6720, %rd6695;
	and.b64  	%rd6721, %rd6701, %rd6720;
	xor.b64  	%rd6722, %rd6707, %rd6721;
	not.b64 	%rd6723, %rd6701;
	and.b64  	%rd6724, %rd6657, %rd6723;
	xor.b64  	%rd6725, %rd6695, %rd6724;
	not.b64 	%rd6726, %rd6657;
	and.b64  	%rd6727, %rd6713, %rd6726;
	xor.b64  	%rd6728, %rd6701, %rd6727;
	not.b64 	%rd6729, %rd6712;
	and.b64  	%rd6730, %rd6691, %rd6729;
	xor.b64  	%rd6731, %rd6696, %rd6730;
	not.b64 	%rd6732, %rd6691;
	and.b64  	%rd6733, %rd6698, %rd6732;
	xor.b64  	%rd6734, %rd6712, %rd6733;
	not.b64 	%rd6735, %rd6698;
	and.b64  	%rd6736, %rd6711, %rd6735;
	xor.b64  	%rd6737, %rd6691, %rd6736;
	not.b64 	%rd6738, %rd6711;
	and.b64  	%rd6739, %rd6696, %rd6738;
	xor.b64  	%rd6740, %rd6698, %rd6739;
	not.b64 	%rd6741, %rd6696;
	and.b64  	%rd6742, %rd6712, %rd6741;
	xor.b64  	%rd6743, %rd6711, %rd6742;
	not.b64 	%rd6744, %rd6692;
	and.b64  	%rd6745, %rd6706, %rd6744;
	xor.b64  	%rd6746, %rd6690, %rd6745;
	not.b64 	%rd6747, %rd6706;
	and.b64  	%rd6748, %rd6705, %rd6747;
	xor.b64  	%rd6749, %rd6692, %rd6748;
	not.b64 	%rd6750, %rd6705;
	and.b64  	%rd6751, %rd6709, %rd6750;
	xor.b64  	%rd6752, %rd6706, %rd6751;
	not.b64 	%rd6753, %rd6709;
	and.b64  	%rd6754, %rd6690, %rd6753;
	xor.b64  	%rd6755, %rd6705, %rd6754;
	not.b64 	%rd6756, %rd6690;
	and.b64  	%rd6757, %rd6692, %rd6756;
	xor.b64  	%rd6758, %rd6709, %rd6757;
	not.b64 	%rd6759, %rd6697;
	and.b64  	%rd6760, %rd6693, %rd6759;
	xor.b64  	%rd6761, %rd6702, %rd6760;
	not.b64 	%rd6762, %rd6693;
	and.b64  	%rd6763, %rd6694, %rd6762;
	xor.b64  	%rd6764, %rd6697, %rd6763;
	not.b64 	%rd6765, %rd6694;
	and.b64  	%rd6766, %rd6704, %rd6765;
	xor.b64  	%rd6767, %rd6693, %rd6766;
	not.b64 	%rd6768, %rd6704;
	and.b64  	%rd6769, %rd6702, %rd6768;
	xor.b64  	%rd6770, %rd6694, %rd6769;
	not.b64 	%rd6771, %rd6702;
	and.b64  	%rd6772, %rd6697, %rd6771;
	xor.b64  	%rd6773, %rd6704, %rd6772;
	not.b64 	%rd6774, %rd6699;
	and.b64  	%rd6775, %rd6710, %rd6774;
	xor.b64  	%rd6776, %rd6708, %rd6775;
	not.b64 	%rd6777, %rd6710;
	and.b64  	%rd6778, %rd6703, %rd6777;
	xor.b64  	%rd6779, %rd6699, %rd6778;
	not.b64 	%rd6780, %rd6703;
	and.b64  	%rd6781, %rd6700, %rd6780;
	xor.b64  	%rd6782, %rd6710, %rd6781;
	not.b64 	%rd6783, %rd6700;
	and.b64  	%rd6784, %rd6708, %rd6783;
	xor.b64  	%rd6785, %rd6703, %rd6784;
	not.b64 	%rd6786, %rd6708;
	and.b64  	%rd6787, %rd6699, %rd6786;
	xor.b64  	%rd6788, %rd6700, %rd6787;
	xor.b64  	%rd6789, %rd6716, -9223372034707292150;
	xor.b64  	%rd6790, %rd6731, %rd6789;
	xor.b64  	%rd6791, %rd6790, %rd6746;
	xor.b64  	%rd6792, %rd6791, %rd6761;
	xor.b64  	%rd6793, %rd6792, %rd6776;
	xor.b64  	%rd6794, %rd6734, %rd6719;
	xor.b64  	%rd6795, %rd6794, %rd6749;
	xor.b64  	%rd6796, %rd6795, %rd6764;
	xor.b64  	%rd6797, %rd6796, %rd6779;
	xor.b64  	%rd6798, %rd6737, %rd6722;
	xor.b64  	%rd6799, %rd6798, %rd6752;
	xor.b64  	%rd6800, %rd6799, %rd6767;
	xor.b64  	%rd6801, %rd6800, %rd6782;
	xor.b64  	%rd6802, %rd6740, %rd6725;
	xor.b64  	%rd6803, %rd6802, %rd6755;
	xor.b64  	%rd6804, %rd6803, %rd6770;
	xor.b64  	%rd6805, %rd6804, %rd6785;
	xor.b64  	%rd6806, %rd6743, %rd6728;
	xor.b64  	%rd6807, %rd6806, %rd6758;
	xor.b64  	%rd6808, %rd6807, %rd6773;
	xor.b64  	%rd6809, %rd6808, %rd6788;
	mov.b64 	{%r5200, %r5201}, %rd6797;
	shf.l.wrap.b32 	%r5202, %r5200, %r5201, 1;
	shf.l.wrap.b32 	%r5203, %r5201, %r5200, 1;
	mov.b64 	%rd6810, {%r5203, %r5202};
	xor.b64  	%rd6811, %rd6810, %rd6809;
	xor.b64  	%rd6812, %rd6811, %rd6789;
	xor.b64  	%rd6813, %rd6811, %rd6731;
	xor.b64  	%rd6814, %rd6811, %rd6746;
	xor.b64  	%rd6815, %rd6811, %rd6761;
	xor.b64  	%rd6816, %rd6811, %rd6776;
	mov.b64 	{%r5204, %r5205}, %rd6801;
	shf.l.wrap.b32 	%r5206, %r5204, %r5205, 1;
	shf.l.wrap.b32 	%r5207, %r5205, %r5204, 1;
	mov.b64 	%rd6817, {%r5207, %r5206};
	xor.b64  	%rd6818, %rd6817, %rd6793;
	xor.b64  	%rd6819, %rd6818, %rd6719;
	xor.b64  	%rd6820, %rd6818, %rd6734;
	xor.b64  	%rd6821, %rd6818, %rd6749;
	xor.b64  	%rd6822, %rd6818, %rd6764;
	xor.b64  	%rd6823, %rd6818, %rd6779;
	mov.b64 	{%r5208, %r5209}, %rd6805;
	shf.l.wrap.b32 	%r5210, %r5208, %r5209, 1;
	shf.l.wrap.b32 	%r5211, %r5209, %r5208, 1;
	mov.b64 	%rd6824, {%r5211, %r5210};
	xor.b64  	%rd6825, %rd6824, %rd6797;
	xor.b64  	%rd6826, %rd6825, %rd6722;
	xor.b64  	%rd6827, %rd6825, %rd6737;
	xor.b64  	%rd6828, %rd6825, %rd6752;
	xor.b64  	%rd6829, %rd6825, %rd6767;
	xor.b64  	%rd6830, %rd6825, %rd6782;
	mov.b64 	{%r5212, %r5213}, %rd6809;
	shf.l.wrap.b32 	%r5214, %r5212, %r5213, 1;
	shf.l.wrap.b32 	%r5215, %r5213, %r5212, 1;
	mov.b64 	%rd6831, {%r5215, %r5214};
	xor.b64  	%rd6832, %rd6831, %rd6801;
	xor.b64  	%rd6833, %rd6832, %rd6725;
	xor.b64  	%rd6834, %rd6832, %rd6740;
	xor.b64  	%rd6835, %rd6832, %rd6755;
	xor.b64  	%rd6836, %rd6832, %rd6770;
	xor.b64  	%rd6837, %rd6832, %rd6785;
	mov.b64 	{%r5216, %r5217}, %rd6793;
	shf.l.wrap.b32 	%r5218, %r5216, %r5217, 1;
	shf.l.wrap.b32 	%r5219, %r5217, %r5216, 1;
	mov.b64 	%rd6838, {%r5219, %r5218};
	xor.b64  	%rd6839, %rd6838, %rd6805;
	xor.b64  	%rd6840, %rd6839, %rd6728;
	xor.b64  	%rd6841, %rd6839, %rd6743;
	xor.b64  	%rd6842, %rd6839, %rd6758;
	xor.b64  	%rd6843, %rd6839, %rd6773;
	xor.b64  	%rd6844, %rd6839, %rd6788;
	mov.b64 	{%r5220, %r5221}, %rd6819;
	shf.l.wrap.b32 	%r5222, %r5220, %r5221, 1;
	shf.l.wrap.b32 	%r5223, %r5221, %r5220, 1;
	mov.b64 	%rd6845, {%r5223, %r5222};
	mov.b64 	{%r5224, %r5225}, %rd6814;
	shf.l.wrap.b32 	%r5226, %r5224, %r5225, 3;
	shf.l.wrap.b32 	%r5227, %r5225, %r5224, 3;
	mov.b64 	%rd6846, {%r5227, %r5226};
	mov.b64 	{%r5228, %r5229}, %rd6827;
	shf.l.wrap.b32 	%r5230, %r5228, %r5229, 6;
	shf.l.wrap.b32 	%r5231, %r5229, %r5228, 6;
	mov.b64 	%rd6847, {%r5231, %r5230};
	mov.b64 	{%r5232, %r5233}, %rd6821;
	shf.l.wrap.b32 	%r5234, %r5232, %r5233, 10;
	shf.l.wrap.b32 	%r5235, %r5233, %r5232, 10;
	mov.b64 	%rd6848, {%r5235, %r5234};
	mov.b64 	{%r5236, %r5237}, %rd6829;
	shf.l.wrap.b32 	%r5238, %r5236, %r5237, 15;
	shf.l.wrap.b32 	%r5239, %r5237, %r5236, 15;
	mov.b64 	%rd6849, {%r5239, %r5238};
	mov.b64 	{%r5240, %r5241}, %rd6836;
	shf.l.wrap.b32 	%r5242, %r5240, %r5241, 21;
	shf.l.wrap.b32 	%r5243, %r5241, %r5240, 21;
	mov.b64 	%rd6850, {%r5243, %r5242};
	mov.b64 	{%r5244, %r5245}, %rd6833;
	shf.l.wrap.b32 	%r5246, %r5244, %r5245, 28;
	shf.l.wrap.b32 	%r5247, %r5245, %r5244, 28;
	mov.b64 	%rd6851, {%r5247, %r5246};
	mov.b64 	{%r5248, %r5249}, %rd6813;
	shf.l.wrap.b32 	%r5250, %r5249, %r5248, 4;
	shf.l.wrap.b32 	%r5251, %r5248, %r5249, 4;
	mov.b64 	%rd6852, {%r5251, %r5250};
	mov.b64 	{%r5252, %r5253}, %rd6822;
	shf.l.wrap.b32 	%r5254, %r5253, %r5252, 13;
	shf.l.wrap.b32 	%r5255, %r5252, %r5253, 13;
	mov.b64 	%rd6853, {%r5255, %r5254};
	mov.b64 	{%r5256, %r5257}, %rd6834;
	shf.l.wrap.b32 	%r5258, %r5257, %r5256, 23;
	shf.l.wrap.b32 	%r5259, %r5256, %r5257, 23;
	mov.b64 	%rd6854, {%r5259, %r5258};
	mov.b64 	{%r5260, %r5261}, %rd6823;
	shf.l.wrap.b32 	%r5262, %r5260, %r5261, 2;
	shf.l.wrap.b32 	%r5263, %r5261, %r5260, 2;
	mov.b64 	%rd6855, {%r5263, %r5262};
	mov.b64 	{%r5264, %r5265}, %rd6844;
	shf.l.wrap.b32 	%r5266, %r5264, %r5265, 14;
	shf.l.wrap.b32 	%r5267, %r5265, %r5264, 14;
	mov.b64 	%rd6856, {%r5267, %r5266};
	mov.b64 	{%r5268, %r5269}, %rd6840;
	shf.l.wrap.b32 	%r5270, %r5268, %r5269, 27;
	shf.l.wrap.b32 	%r5271, %r5269, %r5268, 27;
	mov.b64 	%rd6857, {%r5271, %r5270};
	mov.b64 	{%r5272, %r5273}, %rd6815;
	shf.l.wrap.b32 	%r5274, %r5273, %r5272, 9;
	shf.l.wrap.b32 	%r5275, %r5272, %r5273, 9;
	mov.b64 	%rd6858, {%r5275, %r5274};
	mov.b64 	{%r5276, %r5277}, %rd6837;
	shf.l.wrap.b32 	%r5278, %r5277, %r5276, 24;
	shf.l.wrap.b32 	%r5279, %r5276, %r5277, 24;
	mov.b64 	%rd6859, {%r5279, %r5278};
	mov.b64 	{%r5280, %r5281}, %rd6843;
	shf.l.wrap.b32 	%r5282, %r5280, %r5281, 8;
	shf.l.wrap.b32 	%r5283, %r5281, %r5280, 8;
	mov.b64 	%rd6860, {%r5283, %r5282};
	mov.b64 	{%r5284, %r5285}, %rd6835;
	shf.l.wrap.b32 	%r5286, %r5284, %r5285, 25;
	shf.l.wrap.b32 	%r5287, %r5285, %r5284, 25;
	mov.b64 	%rd6861, {%r5287, %r5286};
	mov.b64 	{%r5288, %r5289}, %rd6828;
	shf.l.wrap.b32 	%r5290, %r5289, %r5288, 11;
	shf.l.wrap.b32 	%r5291, %r5288, %r5289, 11;
	mov.b64 	%rd6862, {%r5291, %r5290};
	mov.b64 	{%r5292, %r5293}, %rd6826;
	shf.l.wrap.b32 	%r5294, %r5293, %r5292, 30;
	shf.l.wrap.b32 	%r5295, %r5292, %r5293, 30;
	mov.b64 	%rd6863, {%r5295, %r5294};
	mov.b64 	{%r5296, %r5297}, %rd6816;
	shf.l.wrap.b32 	%r5298, %r5296, %r5297, 18;
	shf.l.wrap.b32 	%r5299, %r5297, %r5296, 18;
	mov.b64 	%rd6864, {%r5299, %r5298};
	mov.b64 	{%r5300, %r5301}, %rd6842;
	shf.l.wrap.b32 	%r5302, %r5301, %r5300, 7;
	shf.l.wrap.b32 	%r5303, %r5300, %r5301, 7;
	mov.b64 	%rd6865, {%r5303, %r5302};
	mov.b64 	{%r5304, %r5305}, %rd6830;
	shf.l.wrap.b32 	%r5306, %r5305, %r5304, 29;
	shf.l.wrap.b32 	%r5307, %r5304, %r5305, 29;
	mov.b64 	%rd6866, {%r5307, %r5306};
	mov.b64 	{%r5308, %r5309}, %rd6841;
	shf.l.wrap.b32 	%r5310, %r5308, %r5309, 20;
	shf.l.wrap.b32 	%r5311, %r5309, %r5308, 20;
	mov.b64 	%rd6867, {%r5311, %r5310};
	mov.b64 	{%r5312, %r5313}, %rd6820;
	shf.l.wrap.b32 	%r5314, %r5313, %r5312, 12;
	shf.l.wrap.b32 	%r5315, %r5312, %r5313, 12;
	mov.b64 	%rd6868, {%r5315, %r5314};
	not.b64 	%rd6869, %rd6868;
	and.b64  	%rd6870, %rd6862, %rd6869;
	xor.b64  	%rd6871, %rd6812, %rd6870;
	not.b64 	%rd6872, %rd6862;
	and.b64  	%rd6873, %rd6850, %rd6872;
	xor.b64  	%rd6874, %rd6868, %rd6873;
	not.b64 	%rd6875, %rd6850;
	and.b64  	%rd6876, %rd6856, %rd6875;
	xor.b64  	%rd6877, %rd6862, %rd6876;
	not.b64 	%rd6878, %rd6856;
	and.b64  	%rd6879, %rd6812, %rd6878;
	xor.b64  	%rd6880, %rd6850, %rd6879;
	not.b64 	%rd6881, %rd6812;
	and.b64  	%rd6882, %rd6868, %rd6881;
	xor.b64  	%rd6883, %rd6856, %rd6882;
	not.b64 	%rd6884, %rd6867;
	and.b64  	%rd6885, %rd6846, %rd6884;
	xor.b64  	%rd6886, %rd6851, %rd6885;
	not.b64 	%rd6887, %rd6846;
	and.b64  	%rd6888, %rd6853, %rd6887;
	xor.b64  	%rd6889, %rd6867, %rd6888;
	not.b64 	%rd6890, %rd6853;
	and.b64  	%rd6891, %rd6866, %rd6890;
	xor.b64  	%rd6892, %rd6846, %rd6891;
	not.b64 	%rd6893, %rd6866;
	and.b64  	%rd6894, %rd6851, %rd6893;
	xor.b64  	%rd6895, %rd6853, %rd6894;
	not.b64 	%rd6896, %rd6851;
	and.b64  	%rd6897, %rd6867, %rd6896;
	xor.b64  	%rd6898, %rd6866, %rd6897;
	not.b64 	%rd6899, %rd6847;
	and.b64  	%rd6900, %rd6861, %rd6899;
	xor.b64  	%rd6901, %rd6845, %rd6900;
	not.b64 	%rd6902, %rd6861;
	and.b64  	%rd6903, %rd6860, %rd6902;
	xor.b64  	%rd6904, %rd6847, %rd6903;
	not.b64 	%rd6905, %rd6860;
	and.b64  	%rd6906, %rd6864, %rd6905;
	xor.b64  	%rd6907, %rd6861, %rd6906;
	not.b64 	%rd6908, %rd6864;
	and.b64  	%rd6909, %rd6845, %rd6908;
	xor.b64  	%rd6910, %rd6860, %rd6909;
	not.b64 	%rd6911, %rd6845;
	and.b64  	%rd6912, %rd6847, %rd6911;
	xor.b64  	%rd6913, %rd6864, %rd6912;
	not.b64 	%rd6914, %rd6852;
	and.b64  	%rd6915, %rd6848, %rd6914;
	xor.b64  	%rd6916, %rd6857, %rd6915;
	not.b64 	%rd6917, %rd6848;
	and.b64  	%rd6918, %rd6849, %rd6917;
	xor.b64  	%rd6919, %rd6852, %rd6918;
	not.b64 	%rd6920, %rd6849;
	and.b64  	%rd6921, %rd6859, %rd6920;
	xor.b64  	%rd6922, %rd6848, %rd6921;
	not.b64 	%rd6923, %rd6859;
	and.b64  	%rd6924, %rd6857, %rd6923;
	xor.b64  	%rd6925, %rd6849, %rd6924;
	not.b64 	%rd6926, %rd6857;
	and.b64  	%rd6927, %rd6852, %rd6926;
	xor.b64  	%rd6928, %rd6859, %rd6927;
	not.b64 	%rd6929, %rd6854;
	and.b64  	%rd6930, %rd6865, %rd6929;
	xor.b64  	%rd6931, %rd6863, %rd6930;
	not.b64 	%rd6932, %rd6865;
	and.b64  	%rd6933, %rd6858, %rd6932;
	xor.b64  	%rd6934, %rd6854, %rd6933;
	not.b64 	%rd6935, %rd6858;
	and.b64  	%rd6936, %rd6855, %rd6935;
	xor.b64  	%rd6937, %rd6865, %rd6936;
	not.b64 	%rd6938, %rd6855;
	and.b64  	%rd6939, %rd6863, %rd6938;
	xor.b64  	%rd6940, %rd6858, %rd6939;
	not.b64 	%rd6941, %rd6863;
	and.b64  	%rd6942, %rd6854, %rd6941;
	xor.b64  	%rd6943, %rd6855, %rd6942;
	xor.b64  	%rd6944, %rd6871, -9223372034707259263;
	xor.b64  	%rd6945, %rd6886, %rd6944;
	xor.b64  	%rd6946, %rd6945, %rd6901;
	xor.b64  	%rd6947, %rd6946, %rd6916;
	xor.b64  	%rd6948, %rd6947, %rd6931;
	xor.b64  	%rd6949, %rd6889, %rd6874;
	xor.b64  	%rd6950, %rd6949, %rd6904;
	xor.b64  	%rd6951, %rd6950, %rd6919;
	xor.b64  	%rd6952, %rd6951, %rd6934;
	xor.b64  	%rd6953, %rd6892, %rd6877;
	xor.b64  	%rd6954, %rd6953, %rd6907;
	xor.b64  	%rd6955, %rd6954, %rd6922;
	xor.b64  	%rd6956, %rd6955, %rd6937;
	xor.b64  	%rd6957, %rd6895, %rd6880;
	xor.b64  	%rd6958, %rd6957, %rd6910;
	xor.b64  	%rd6959, %rd6958, %rd6925;
	xor.b64  	%rd6960, %rd6959, %rd6940;
	xor.b64  	%rd6961, %rd6898, %rd6883;
	xor.b64  	%rd6962, %rd6961, %rd6913;
	xor.b64  	%rd6963, %rd6962, %rd6928;
	xor.b64  	%rd6964, %rd6963, %rd6943;
	mov.b64 	{%r5316, %r5317}, %rd6952;
	shf.l.wrap.b32 	%r5318, %r5316, %r5317, 1;
	shf.l.wrap.b32 	%r5319, %r5317, %r5316, 1;
	mov.b64 	%rd6965, {%r5319, %r5318};
	xor.b64  	%rd6966, %rd6965, %rd6964;
	xor.b64  	%rd6967, %rd6966, %rd6944;
	xor.b64  	%rd6968, %rd6966, %rd6886;
	xor.b64  	%rd6969, %rd6966, %rd6901;
	xor.b64  	%rd6970, %rd6966, %rd6916;
	xor.b64  	%rd6971, %rd6966, %rd6931;
	mov.b64 	{%r5320, %r5321}, %rd6956;
	shf.l.wrap.b32 	%r5322, %r5320, %r5321, 1;
	shf.l.wrap.b32 	%r5323, %r5321, %r5320, 1;
	mov.b64 	%rd6972, {%r5323, %r5322};
	xor.b64  	%rd6973, %rd6972, %rd6948;
	xor.b64  	%rd6974, %rd6973, %rd6874;
	xor.b64  	%rd6975, %rd6973, %rd6889;
	xor.b64  	%rd6976, %rd6973, %rd6904;
	xor.b64  	%rd6977, %rd6973, %rd6919;
	xor.b64  	%rd6978, %rd6973, %rd6934;
	mov.b64 	{%r5324, %r5325}, %rd6960;
	shf.l.wrap.b32 	%r5326, %r5324, %r5325, 1;
	shf.l.wrap.b32 	%r5327, %r5325, %r5324, 1;
	mov.b64 	%rd6979, {%r5327, %r5326};
	xor.b64  	%rd6980, %rd6979, %rd6952;
	xor.b64  	%rd6981, %rd6980, %rd6877;
	xor.b64  	%rd6982, %rd6980, %rd6892;
	xor.b64  	%rd6983, %rd6980, %rd6907;
	xor.b64  	%rd6984, %rd6980, %rd6922;
	xor.b64  	%rd6985, %rd6980, %rd6937;
	mov.b64 	{%r5328, %r5329}, %rd6964;
	shf.l.wrap.b32 	%r5330, %r5328, %r5329, 1;
	shf.l.wrap.b32 	%r5331, %r5329, %r5328, 1;
	mov.b64 	%rd6986, {%r5331, %r5330};
	xor.b64  	%rd6987, %rd6986, %rd6956;
	xor.b64  	%rd6988, %rd6987, %rd6880;
	xor.b64  	%rd6989, %rd6987, %rd6895;
	xor.b64  	%rd6990, %rd6987, %rd6910;
	xor.b64  	%rd6991, %rd6987, %rd6925;
	xor.b64  	%rd6992, %rd6987, %rd6940;
	mov.b64 	{%r5332, %r5333}, %rd6948;
	shf.l.wrap.b32 	%r5334, %r5332, %r5333, 1;
	shf.l.wrap.b32 	%r5335, %r5333, %r5332, 1;
	mov.b64 	%rd6993, {%r5335, %r5334};
	xor.b64  	%rd6994, %rd6993, %rd6960;
	xor.b64  	%rd6995, %rd6994, %rd6883;
	xor.b64  	%rd6996, %rd6994, %rd6898;
	xor.b64  	%rd6997, %rd6994, %rd6913;
	xor.b64  	%rd6998, %rd6994, %rd6928;
	xor.b64  	%rd6999, %rd6994, %rd6943;
	mov.b64 	{%r5336, %r5337}, %rd6974;
	shf.l.wrap.b32 	%r5338, %r5336, %r5337, 1;
	shf.l.wrap.b32 	%r5339, %r5337, %r5336, 1;
	mov.b64 	%rd7000, {%r5339, %r5338};
	mov.b64 	{%r5340, %r5341}, %rd6969;
	shf.l.wrap.b32 	%r5342, %r5340, %r5341, 3;
	shf.l.wrap.b32 	%r5343, %r5341, %r5340, 3;
	mov.b64 	%rd7001, {%r5343, %r5342};
	mov.b64 	{%r5344, %r5345}, %rd6982;
	shf.l.wrap.b32 	%r5346, %r5344, %r5345, 6;
	shf.l.wrap.b32 	%r5347, %r5345, %r5344, 6;
	mov.b64 	%rd7002, {%r5347, %r5346};
	mov.b64 	{%r5348, %r5349}, %rd6976;
	shf.l.wrap.b32 	%r5350, %r5348, %r5349, 10;
	shf.l.wrap.b32 	%r5351, %r5349, %r5348, 10;
	mov.b64 	%rd7003, {%r5351, %r5350};
	mov.b64 	{%r5352, %r5353}, %rd6984;
	shf.l.wrap.b32 	%r5354, %r5352, %r5353, 15;
	shf.l.wrap.b32 	%r5355, %r5353, %r5352, 15;
	mov.b64 	%rd7004, {%r5355, %r5354};
	mov.b64 	{%r5356, %r5357}, %rd6991;
	shf.l.wrap.b32 	%r5358, %r5356, %r5357, 21;
	shf.l.wrap.b32 	%r5359, %r5357, %r5356, 21;
	mov.b64 	%rd7005, {%r5359, %r5358};
	mov.b64 	{%r5360, %r5361}, %rd6988;
	shf.l.wrap.b32 	%r5362, %r5360, %r5361, 28;
	shf.l.wrap.b32 	%r5363, %r5361, %r5360, 28;
	mov.b64 	%rd7006, {%r5363, %r5362};
	mov.b64 	{%r5364, %r5365}, %rd6968;
	shf.l.wrap.b32 	%r5366, %r5365, %r5364, 4;
	shf.l.wrap.b32 	%r5367, %r5364, %r5365, 4;
	mov.b64 	%rd7007, {%r5367, %r5366};
	mov.b64 	{%r5368, %r5369}, %rd6977;
	shf.l.wrap.b32 	%r5370, %r5369, %r5368, 13;
	shf.l.wrap.b32 	%r5371, %r5368, %r5369, 13;
	mov.b64 	%rd7008, {%r5371, %r5370};
	mov.b64 	{%r5372, %r5373}, %rd6989;
	shf.l.wrap.b32 	%r5374, %r5373, %r5372, 23;
	shf.l.wrap.b32 	%r5375, %r5372, %r5373, 23;
	mov.b64 	%rd7009, {%r5375, %r5374};
	mov.b64 	{%r5376, %r5377}, %rd6978;
	shf.l.wrap.b32 	%r5378, %r5376, %r5377, 2;
	shf.l.wrap.b32 	%r5379, %r5377, %r5376, 2;
	mov.b64 	%rd7010, {%r5379, %r5378};
	mov.b64 	{%r5380, %r5381}, %rd6999;
	shf.l.wrap.b32 	%r5382, %r5380, %r5381, 14;
	shf.l.wrap.b32 	%r5383, %r5381, %r5380, 14;
	mov.b64 	%rd7011, {%r5383, %r5382};
	mov.b64 	{%r5384, %r5385}, %rd6995;
	shf.l.wrap.b32 	%r5386, %r5384, %r5385, 27;
	shf.l.wrap.b32 	%r5387, %r5385, %r5384, 27;
	mov.b64 	%rd7012, {%r5387, %r5386};
	mov.b64 	{%r5388, %r5389}, %rd6970;
	shf.l.wrap.b32 	%r5390, %r5389, %r5388, 9;
	shf.l.wrap.b32 	%r5391, %r5388, %r5389, 9;
	mov.b64 	%rd7013, {%r5391, %r5390};
	mov.b64 	{%r5392, %r5393}, %rd6992;
	shf.l.wrap.b32 	%r5394, %r5393, %r5392, 24;
	shf.l.wrap.b32 	%r5395, %r5392, %r5393, 24;
	mov.b64 	%rd7014, {%r5395, %r5394};
	mov.b64 	{%r5396, %r5397}, %rd6998;
	shf.l.wrap.b32 	%r5398, %r5396, %r5397, 8;
	shf.l.wrap.b32 	%r5399, %r5397, %r5396, 8;
	mov.b64 	%rd7015, {%r5399, %r5398};
	mov.b64 	{%r5400, %r5401}, %rd6990;
	shf.l.wrap.b32 	%r5402, %r5400, %r5401, 25;
	shf.l.wrap.b32 	%r5403, %r5401, %r5400, 25;
	mov.b64 	%rd7016, {%r5403, %r5402};
	mov.b64 	{%r5404, %r5405}, %rd6983;
	shf.l.wrap.b32 	%r5406, %r5405, %r5404, 11;
	shf.l.wrap.b32 	%r5407, %r5404, %r5405, 11;
	mov.b64 	%rd7017, {%r5407, %r5406};
	mov.b64 	{%r5408, %r5409}, %rd6981;
	shf.l.wrap.b32 	%r5410, %r5409, %r5408, 30;
	shf.l.wrap.b32 	%r5411, %r5408, %r5409, 30;
	mov.b64 	%rd7018, {%r5411, %r5410};
	mov.b64 	{%r5412, %r5413}, %rd6971;
	shf.l.wrap.b32 	%r5414, %r5412, %r5413, 18;
	shf.l.wrap.b32 	%r5415, %r5413, %r5412, 18;
	mov.b64 	%rd7019, {%r5415, %r5414};
	mov.b64 	{%r5416, %r5417}, %rd6997;
	shf.l.wrap.b32 	%r5418, %r5417, %r5416, 7;
	shf.l.wrap.b32 	%r5419, %r5416, %r5417, 7;
	mov.b64 	%rd7020, {%r5419, %r5418};
	mov.b64 	{%r5420, %r5421}, %rd6985;
	shf.l.wrap.b32 	%r5422, %r5421, %r5420, 29;
	shf.l.wrap.b32 	%r5423, %r5420, %r5421, 29;
	mov.b64 	%rd7021, {%r5423, %r5422};
	mov.b64 	{%r5424, %r5425}, %rd6996;
	shf.l.wrap.b32 	%r5426, %r5424, %r5425, 20;
	shf.l.wrap.b32 	%r5427, %r5425, %r5424, 20;
	mov.b64 	%rd7022, {%r5427, %r5426};
	mov.b64 	{%r5428, %r5429}, %rd6975;
	shf.l.wrap.b32 	%r5430, %r5429, %r5428, 12;
	shf.l.wrap.b32 	%r5431, %r5428, %r5429, 12;
	mov.b64 	%rd7023, {%r5431, %r5430};
	not.b64 	%rd7024, %rd7023;
	and.b64  	%rd7025, %rd7017, %rd7024;
	xor.b64  	%rd7026, %rd6967, %rd7025;
	not.b64 	%rd7027, %rd7017;
	and.b64  	%rd7028, %rd7005, %rd7027;
	xor.b64  	%rd7029, %rd7023, %rd7028;
	not.b64 	%rd7030, %rd7005;
	and.b64  	%rd7031, %rd7011, %rd7030;
	xor.b64  	%rd7032, %rd7017, %rd7031;
	not.b64 	%rd7033, %rd7011;
	and.b64  	%rd7034, %rd6967, %rd7033;
	xor.b64  	%rd7035, %rd7005, %rd7034;
	not.b64 	%rd7036, %rd6967;
	and.b64  	%rd7037, %rd7023, %rd7036;
	xor.b64  	%rd7038, %rd7011, %rd7037;
	not.b64 	%rd7039, %rd7022;
	and.b64  	%rd7040, %rd7001, %rd7039;
	xor.b64  	%rd7041, %rd7006, %rd7040;
	not.b64 	%rd7042, %rd7001;
	and.b64  	%rd7043, %rd7008, %rd7042;
	xor.b64  	%rd7044, %rd7022, %rd7043;
	not.b64 	%rd7045, %rd7008;
	and.b64  	%rd7046, %rd7021, %rd7045;
	xor.b64  	%rd7047, %rd7001, %rd7046;
	not.b64 	%rd7048, %rd7021;
	and.b64  	%rd7049, %rd7006, %rd7048;
	xor.b64  	%rd7050, %rd7008, %rd7049;
	not.b64 	%rd7051, %rd7006;
	and.b64  	%rd7052, %rd7022, %rd7051;
	xor.b64  	%rd7053, %rd7021, %rd7052;
	not.b64 	%rd7054, %rd7002;
	and.b64  	%rd7055, %rd7016, %rd7054;
	xor.b64  	%rd7056, %rd7000, %rd7055;
	not.b64 	%rd7057, %rd7016;
	and.b64  	%rd7058, %rd7015, %rd7057;
	xor.b64  	%rd7059, %rd7002, %rd7058;
	not.b64 	%rd7060, %rd7015;
	and.b64  	%rd7061, %rd7019, %rd7060;
	xor.b64  	%rd7062, %rd7016, %rd7061;
	not.b64 	%rd7063, %rd7019;
	and.b64  	%rd7064, %rd7000, %rd7063;
	xor.b64  	%rd7065, %rd7015, %rd7064;
	not.b64 	%rd7066, %rd7000;
	and.b64  	%rd7067, %rd7002, %rd7066;
	xor.b64  	%rd7068, %rd7019, %rd7067;
	not.b64 	%rd7069, %rd7007;
	and.b64  	%rd7070, %rd7003, %rd7069;
	xor.b64  	%rd7071, %rd7012, %rd7070;
	not.b64 	%rd7072, %rd7003;
	and.b64  	%rd7073, %rd7004, %rd7072;
	xor.b64  	%rd7074, %rd7007, %rd7073;
	not.b64 	%rd7075, %rd7004;
	and.b64  	%rd7076, %rd7014, %rd7075;
	xor.b64  	%rd7077, %rd7003, %rd7076;
	not.b64 	%rd7078, %rd7014;
	and.b64  	%rd7079, %rd7012, %rd7078;
	xor.b64  	%rd7080, %rd7004, %rd7079;
	not.b64 	%rd7081, %rd7012;
	and.b64  	%rd7082, %rd7007, %rd7081;
	xor.b64  	%rd7083, %rd7014, %rd7082;
	not.b64 	%rd7084, %rd7009;
	and.b64  	%rd7085, %rd7020, %rd7084;
	xor.b64  	%rd7086, %rd7018, %rd7085;
	not.b64 	%rd7087, %rd7020;
	and.b64  	%rd7088, %rd7013, %rd7087;
	xor.b64  	%rd7089, %rd7009, %rd7088;
	not.b64 	%rd7090, %rd7013;
	and.b64  	%rd7091, %rd7010, %rd7090;
	xor.b64  	%rd7092, %rd7020, %rd7091;
	not.b64 	%rd7093, %rd7010;
	and.b64  	%rd7094, %rd7018, %rd7093;
	xor.b64  	%rd7095, %rd7013, %rd7094;
	not.b64 	%rd7096, %rd7018;
	and.b64  	%rd7097, %rd7009, %rd7096;
	xor.b64  	%rd7098, %rd7010, %rd7097;
	xor.b64  	%rd7099, %rd7026, -9223372036854742912;
	xor.b64  	%rd7100, %rd7041, %rd7099;
	xor.b64  	%rd7101, %rd7100, %rd7056;
	xor.b64  	%rd7102, %rd7101, %rd7071;
	xor.b64  	%rd7103, %rd7102, %rd7086;
	xor.b64  	%rd7104, %rd7044, %rd7029;
	xor.b64  	%rd7105, %rd7104, %rd7059;
	xor.b64  	%rd7106, %rd7105, %rd7074;
	xor.b64  	%rd7107, %rd7106, %rd7089;
	xor.b64  	%rd7108, %rd7047, %rd7032;
	xor.b64  	%rd7109, %rd7108, %rd7062;
	xor.b64  	%rd7110, %rd7109, %rd7077;
	xor.b64  	%rd7111, %rd7110, %rd7092;
	xor.b64  	%rd7112, %rd7050, %rd7035;
	xor.b64  	%rd7113, %rd7112, %rd7065;
	xor.b64  	%rd7114, %rd7113, %rd7080;
	xor.b64  	%rd7115, %rd7114, %rd7095;
	xor.b64  	%rd7116, %rd7053, %rd7038;
	xor.b64  	%rd7117, %rd7116, %rd7068;
	xor.b64  	%rd7118, %rd7117, %rd7083;
	xor.b64  	%rd7119, %rd7118, %rd7098;
	mov.b64 	{%r5432, %r5433}, %rd7107;
	shf.l.wrap.b32 	%r5434, %r5432, %r5433, 1;
	shf.l.wrap.b32 	%r5435, %r5433, %r5432, 1;
	mov.b64 	%rd7120, {%r5435, %r5434};
	xor.b64  	%rd7121, %rd7120, %rd7119;
	xor.b64  	%rd7122, %rd7121, %rd7099;
	xor.b64  	%rd7123, %rd7121, %rd7041;
	xor.b64  	%rd7124, %rd7121, %rd7056;
	xor.b64  	%rd7125, %rd7121, %rd7071;
	xor.b64  	%rd7126, %rd7121, %rd7086;
	mov.b64 	{%r5436, %r5437}, %rd7111;
	shf.l.wrap.b32 	%r5438, %r5436, %r5437, 1;
	shf.l.wrap.b32 	%r5439, %r5437, %r5436, 1;
	mov.b64 	%rd7127, {%r5439, %r5438};
	xor.b64  	%rd7128, %rd7127, %rd7103;
	xor.b64  	%rd7129, %rd7128, %rd7029;
	xor.b64  	%rd7130, %rd7128, %rd7044;
	xor.b64  	%rd7131, %rd7128, %rd7059;
	xor.b64  	%rd7132, %rd7128, %rd7074;
	xor.b64  	%rd7133, %rd7128, %rd7089;
	mov.b64 	{%r5440, %r5441}, %rd7115;
	shf.l.wrap.b32 	%r5442, %r5440, %r5441, 1;
	shf.l.wrap.b32 	%r5443, %r5441, %r5440, 1;
	mov.b64 	%rd7134, {%r5443, %r5442};
	xor.b64  	%rd7135, %rd7134, %rd7107;
	xor.b64  	%rd7136, %rd7135, %rd7032;
	xor.b64  	%rd7137, %rd7135, %rd7047;
	xor.b64  	%rd7138, %rd7135, %rd7062;
	xor.b64  	%rd7139, %rd7135, %rd7077;
	xor.b64  	%rd7140, %rd7135, %rd7092;
	mov.b64 	{%r5444, %r5445}, %rd7119;
	shf.l.wrap.b32 	%r5446, %r5444, %r5445, 1;
	shf.l.wrap.b32 	%r5447, %r5445, %r5444, 1;
	mov.b64 	%rd7141, {%r5447, %r5446};
	xor.b64  	%rd7142, %rd7141, %rd7111;
	xor.b64  	%rd7143, %rd7142, %rd7035;
	xor.b64  	%rd7144, %rd7142, %rd7050;
	xor.b64  	%rd7145, %rd7142, %rd7065;
	xor.b64  	%rd7146, %rd7142, %rd7080;
	xor.b64  	%rd7147, %rd7142, %rd7095;
	mov.b64 	{%r5448, %r5449}, %rd7103;
	shf.l.wrap.b32 	%r5450, %r5448, %r5449, 1;
	shf.l.wrap.b32 	%r5451, %r5449, %r5448, 1;
	mov.b64 	%rd7148, {%r5451, %r5450};
	xor.b64  	%rd7149, %rd7148, %rd7115;
	xor.b64  	%rd7150, %rd7149, %rd7038;
	xor.b64  	%rd7151, %rd7149, %rd7053;
	xor.b64  	%rd7152, %rd7149, %rd7068;
	xor.b64  	%rd7153, %rd7149, %rd7083;
	xor.b64  	%rd7154, %rd7149, %rd7098;
	mov.b64 	{%r5452, %r5453}, %rd7129;
	shf.l.wrap.b32 	%r5454, %r5452, %r5453, 1;
	shf.l.wrap.b32 	%r5455, %r5453, %r5452, 1;
	mov.b64 	%rd7155, {%r5455, %r5454};
	mov.b64 	{%r5456, %r5457}, %rd7124;
	shf.l.wrap.b32 	%r5458, %r5456, %r5457, 3;
	shf.l.wrap.b32 	%r5459, %r5457, %r5456, 3;
	mov.b64 	%rd7156, {%r5459, %r5458};
	mov.b64 	{%r5460, %r5461}, %rd7137;
	shf.l.wrap.b32 	%r5462, %r5460, %r5461, 6;
	shf.l.wrap.b32 	%r5463, %r5461, %r5460, 6;
	mov.b64 	%rd7157, {%r5463, %r5462};
	mov.b64 	{%r5464, %r5465}, %rd7131;
	shf.l.wrap.b32 	%r5466, %r5464, %r5465, 10;
	shf.l.wrap.b32 	%r5467, %r5465, %r5464, 10;
	mov.b64 	%rd7158, {%r5467, %r5466};
	mov.b64 	{%r5468, %r5469}, %rd7139;
	shf.l.wrap.b32 	%r5470, %r5468, %r5469, 15;
	shf.l.wrap.b32 	%r5471, %r5469, %r5468, 15;
	mov.b64 	%rd7159, {%r5471, %r5470};
	mov.b64 	{%r5472, %r5473}, %rd7146;
	shf.l.wrap.b32 	%r5474, %r5472, %r5473, 21;
	shf.l.wrap.b32 	%r5475, %r5473, %r5472, 21;
	mov.b64 	%rd7160, {%r5475, %r5474};
	mov.b64 	{%r5476, %r5477}, %rd7143;
	shf.l.wrap.b32 	%r5478, %r5476, %r5477, 28;
	shf.l.wrap.b32 	%r5479, %r5477, %r5476, 28;
	mov.b64 	%rd7161, {%r5479, %r5478};
	mov.b64 	{%r5480, %r5481}, %rd7123;
	shf.l.wrap.b32 	%r5482, %r5481, %r5480, 4;
	shf.l.wrap.b32 	%r5483, %r5480, %r5481, 4;
	mov.b64 	%rd7162, {%r5483, %r5482};
	mov.b64 	{%r5484, %r5485}, %rd7132;
	shf.l.wrap.b32 	%r5486, %r5485, %r5484, 13;
	shf.l.wrap.b32 	%r5487, %r5484, %r5485, 13;
	mov.b64 	%rd7163, {%r5487, %r5486};
	mov.b64 	{%r5488, %r5489}, %rd7144;
	shf.l.wrap.b32 	%r5490, %r5489, %r5488, 23;
	shf.l.wrap.b32 	%r5491, %r5488, %r5489, 23;
	mov.b64 	%rd7164, {%r5491, %r5490};
	mov.b64 	{%r5492, %r5493}, %rd7133;
	shf.l.wrap.b32 	%r5494, %r5492, %r5493, 2;
	shf.l.wrap.b32 	%r5495, %r5493, %r5492, 2;
	mov.b64 	%rd7165, {%r5495, %r5494};
	mov.b64 	{%r5496, %r5497}, %rd7154;
	shf.l.wrap.b32 	%r5498, %r5496, %r5497, 14;
	shf.l.wrap.b32 	%r5499, %r5497, %r5496, 14;
	mov.b64 	%rd7166, {%r5499, %r5498};
	mov.b64 	{%r5500, %r5501}, %rd7150;
	shf.l.wrap.b32 	%r5502, %r5500, %r5501, 27;
	shf.l.wrap.b32 	%r5503, %r5501, %r5500, 27;
	mov.b64 	%rd7167, {%r5503, %r5502};
	mov.b64 	{%r5504, %r5505}, %rd7125;
	shf.l.wrap.b32 	%r5506, %r5505, %r5504, 9;
	shf.l.wrap.b32 	%r5507, %r5504, %r5505, 9;
	mov.b64 	%rd7168, {%r5507, %r5506};
	mov.b64 	{%r5508, %r5509}, %rd7147;
	shf.l.wrap.b32 	%r5510, %r5509, %r5508, 24;
	shf.l.wrap.b32 	%r5511, %r5508, %r5509, 24;
	mov.b64 	%rd7169, {%r5511, %r5510};
	mov.b64 	{%r5512, %r5513}, %rd7153;
	shf.l.wrap.b32 	%r5514, %r5512, %r5513, 8;
	shf.l.wrap.b32 	%r5515, %r5513, %r5512, 8;
	mov.b64 	%rd7170, {%r5515, %r5514};
	mov.b64 	{%r5516, %r5517}, %rd7145;
	shf.l.wrap.b32 	%r5518, %r5516, %r5517, 25;
	shf.l.wrap.b32 	%r5519, %r5517, %r5516, 25;
	mov.b64 	%rd7171, {%r5519, %r5518};
	mov.b64 	{%r5520, %r5521}, %rd7138;
	shf.l.wrap.b32 	%r5522, %r5521, %r5520, 11;
	shf.l.wrap.b32 	%r5523, %r5520, %r5521, 11;
	mov.b64 	%rd7172, {%r5523, %r5522};
	mov.b64 	{%r5524, %r5525}, %rd7136;
	shf.l.wrap.b32 	%r5526, %r5525, %r5524, 30;
	shf.l.wrap.b32 	%r5527, %r5524, %r5525, 30;
	mov.b64 	%rd7173, {%r5527, %r5526};
	mov.b64 	{%r5528, %r5529}, %rd7126;
	shf.l.wrap.b32 	%r5530, %r5528, %r5529, 18;
	shf.l.wrap.b32 	%r5531, %r5529, %r5528, 18;
	mov.b64 	%rd7174, {%r5531, %r5530};
	mov.b64 	{%r5532, %r5533}, %rd7152;
	shf.l.wrap.b32 	%r5534, %r5533, %r5532, 7;
	shf.l.wrap.b32 	%r5535, %r5532, %r5533, 7;
	mov.b64 	%rd7175, {%r5535, %r5534};
	mov.b64 	{%r5536, %r5537}, %rd7140;
	shf.l.wrap.b32 	%r5538, %r5537, %r5536, 29;
	shf.l.wrap.b32 	%r5539, %r5536, %r5537, 29;
	mov.b64 	%rd7176, {%r5539, %r5538};
	mov.b64 	{%r5540, %r5541}, %rd7151;
	shf.l.wrap.b32 	%r5542, %r5540, %r5541, 20;
	shf.l.wrap.b32 	%r5543, %r5541, %r5540, 20;
	mov.b64 	%rd7177, {%r5543, %r5542};
	mov.b64 	{%r5544, %r5545}, %rd7130;
	shf.l.wrap.b32 	%r5546, %r5545, %r5544, 12;
	shf.l.wrap.b32 	%r5547, %r5544, %r5545, 12;
	mov.b64 	%rd7178, {%r5547, %r5546};
	not.b64 	%rd7179, %rd7178;
	and.b64  	%rd7180, %rd7172, %rd7179;
	xor.b64  	%rd7181, %rd7122, %rd7180;
	not.b64 	%rd7182, %rd7172;
	and.b64  	%rd7183, %rd7160, %rd7182;
	not.b64 	%rd7184, %rd7160;
	and.b64  	%rd7185, %rd7166, %rd7184;
	not.b64 	%rd7186, %rd7166;
	and.b64  	%rd7187, %rd7122, %rd7186;
	not.b64 	%rd7188, %rd7122;
	and.b64  	%rd7189, %rd7178, %rd7188;
	not.b64 	%rd7190, %rd7177;
	and.b64  	%rd7191, %rd7156, %rd7190;
	not.b64 	%rd7192, %rd7156;
	and.b64  	%rd7193, %rd7163, %rd7192;
	xor.b64  	%rd7194, %rd7177, %rd7193;
	not.b64 	%rd7195, %rd7163;
	and.b64  	%rd7196, %rd7176, %rd7195;
	not.b64 	%rd7197, %rd7176;
	and.b64  	%rd7198, %rd7161, %rd7197;
	not.b64 	%rd7199, %rd7161;
	and.b64  	%rd7200, %rd7177, %rd7199;
	not.b64 	%rd7201, %rd7157;
	and.b64  	%rd7202, %rd7171, %rd7201;
	not.b64 	%rd7203, %rd7171;
	and.b64  	%rd7204, %rd7170, %rd7203;
	not.b64 	%rd7205, %rd7170;
	and.b64  	%rd7206, %rd7174, %rd7205;
	xor.b64  	%rd7207, %rd7171, %rd7206;
	not.b64 	%rd7208, %rd7174;
	and.b64  	%rd7209, %rd7155, %rd7208;
	xor.b64  	%rd7210, %rd7170, %rd7209;
	not.b64 	%rd7211, %rd7155;
	and.b64  	%rd7212, %rd7157, %rd7211;
	xor.b64  	%rd7213, %rd7174, %rd7212;
	not.b64 	%rd7214, %rd7162;
	and.b64  	%rd7215, %rd7158, %rd7214;
	xor.b64  	%rd7216, %rd7167, %rd7215;
	not.b64 	%rd7217, %rd7158;
	and.b64  	%rd7218, %rd7159, %rd7217;
	xor.b64  	%rd7219, %rd7162, %rd7218;
	not.b64 	%rd7220, %rd7159;
	and.b64  	%rd7221, %rd7169, %rd7220;
	xor.b64  	%rd7222, %rd7158, %rd7221;
	not.b64 	%rd7223, %rd7169;
	and.b64  	%rd7224, %rd7167, %rd7223;
	xor.b64  	%rd7225, %rd7159, %rd7224;
	not.b64 	%rd7226, %rd7167;
	and.b64  	%rd7227, %rd7162, %rd7226;
	xor.b64  	%rd7228, %rd7169, %rd7227;
	not.b64 	%rd7229, %rd7164;
	and.b64  	%rd7230, %rd7175, %rd7229;
	xor.b64  	%rd7231, %rd7173, %rd7230;
	not.b64 	%rd7232, %rd7175;
	and.b64  	%rd7233, %rd7168, %rd7232;
	xor.b64  	%rd7234, %rd7164, %rd7233;
	not.b64 	%rd7235, %rd7168;
	and.b64  	%rd7236, %rd7165, %rd7235;
	xor.b64  	%rd7237, %rd7175, %rd7236;
	not.b64 	%rd7238, %rd7165;
	and.b64  	%rd7239, %rd7173, %rd7238;
	xor.b64  	%rd7240, %rd7168, %rd7239;
	not.b64 	%rd7241, %rd7173;
	and.b64  	%rd7242, %rd7164, %rd7241;
	xor.b64  	%rd7243, %rd7165, %rd7242;
	xor.b64  	%rd7244, %rd7181, 2147483649;
	xor.b64  	%rd7245, %rd7202, %rd7191;
	xor.b64  	%rd7246, %rd7245, %rd7216;
	xor.b64  	%rd7247, %rd7246, %rd7231;
	xor.b64  	%rd7248, %rd7204, %rd7183;
	xor.b64  	%rd7249, %rd7248, %rd7219;
	xor.b64  	%rd7250, %rd7249, %rd7234;
	xor.b64  	%rd7251, %rd7250, %rd7157;
	xor.b64  	%rd7252, %rd7251, %rd7178;
	xor.b64  	%rd7253, %rd7252, %rd7194;
	xor.b64  	%rd7254, %rd7185, %rd7196;
	xor.b64  	%rd7255, %rd7254, %rd7222;
	xor.b64  	%rd7256, %rd7255, %rd7237;
	xor.b64  	%rd7257, %rd7256, %rd7172;
	xor.b64  	%rd7258, %rd7257, %rd7156;
	xor.b64  	%rd7259, %rd7258, %rd7207;
	xor.b64  	%rd7260, %rd7187, %rd7198;
	xor.b64  	%rd7261, %rd7260, %rd7210;
	xor.b64  	%rd7262, %rd7261, %rd7225;
	xor.b64  	%rd7263, %rd7262, %rd7240;
	xor.b64  	%rd7264, %rd7263, %rd7160;
	xor.b64  	%rd7265, %rd7264, %rd7163;
	xor.b64  	%rd7266, %rd7189, %rd7200;
	xor.b64  	%rd7267, %rd7266, %rd7213;
	xor.b64  	%rd7268, %rd7267, %rd7228;
	xor.b64  	%rd7269, %rd7268, %rd7243;
	mov.b64 	{%r5548, %r5549}, %rd7253;
	shf.l.wrap.b32 	%r5550, %r5548, %r5549, 1;
	shf.l.wrap.b32 	%r5551, %r5549, %r5548, 1;
	mov.b64 	%rd7270, {%r5551, %r5550};
	xor.b64  	%rd7271, %rd7269, %rd7270;
	mov.b64 	{%r5552, %r5553}, %rd7259;
	shf.l.wrap.b32 	%r5554, %r5552, %r5553, 1;
	shf.l.wrap.b32 	%r5555, %r5553, %r5552, 1;
	mov.b64 	%rd7272, {%r5555, %r5554};
	xor.b64  	%rd7273, %rd7247, %rd7272;
	xor.b64  	%rd7274, %rd7273, %rd7155;
	xor.b64  	%rd7275, %rd7274, %rd7161;
	xor.b64  	%rd7276, %rd7275, %rd7244;
	xor.b64  	%rd7277, %rd7276, %rd7194;
	mov.b64 	{%r5556, %r5557}, %rd7265;
	shf.l.wrap.b32 	%r5558, %r5556, %r5557, 1;
	shf.l.wrap.b32 	%r5559, %r5557, %r5556, 1;
	mov.b64 	%rd7278, {%r5559, %r5558};
	xor.b64  	%rd7279, %rd7278, %rd7253;
	xor.b64  	%rd7280, %rd7279, %rd7207;
	mov.b64 	{%r5560, %r5561}, %rd7280;
	shf.l.wrap.b32 	%r5562, %r5561, %r5560, 11;
	shf.l.wrap.b32 	%r5563, %r5560, %r5561, 11;
	mov.b64 	%rd7281, {%r5563, %r5562};
	mov.b64 	{%r5564, %r5565}, %rd7277;
	shf.l.wrap.b32 	%r5566, %r5565, %r5564, 12;
	shf.l.wrap.b32 	%r5567, %r5564, %r5565, 12;
	mov.b64 	%rd7282, {%r5567, %r5566};
	not.b64 	%rd7283, %rd7282;
	and.b64  	%rd7284, %rd7281, %rd7283;
	xor.b64  	%rd7285, %rd7271, %rd7284;
	xor.b64  	%rd7286, %rd7285, %rd7166;
	xor.b64  	%rd7287, %rd7286, %rd7176;
	xor.b64  	%rd7288, %rd7287, %rd7244;
	xor.b64  	%rd7289, %rd7288, -9223372034707259384;
	setp.ge.u64 	%p2, %rd7289, %rd7295;
	@%p2 bra 	$L__BB1_4;
	ld.param.u64 	%rd7297, [_Z13ethash_searchPmPKhmmjS__param_5];
	ld.param.u64 	%rd7296, [_Z13ethash_searchPmPKhmmjS__param_3];
	cvta.to.global.u64 	%rd7290, %rd7297;
	mov.u32 	%r5568, %ctaid.x;
	mov.u32 	%r5569, %ntid.x;
	mov.u32 	%r5570, %tid.x;
	mad.lo.s32 	%r5571, %r5568, %r5569, %r5570;
	cvt.u64.u32 	%rd7291, %r5571;
	add.s64 	%rd7292, %rd7296, %rd7291;
	atom.global.min.u64 	%rd7293, [%rd7290], %rd7292;
$L__BB1_4:
	ret;

}
	// .globl	_Z19generate_dag_kernelPmPK8hash64_tjjj
.visible .entry _Z19generate_dag_kernelPmPK8hash64_tjjj(
	.param .u64 .ptr .align 1 _Z19generate_dag_kernelPmPK8hash64_tjjj_param_0,
	.param .u64 .ptr .align 1 _Z19generate_dag_kernelPmPK8hash64_tjjj_param_1,
	.param .u32 _Z19generate_dag_kernelPmPK8hash64_tjjj_param_2,
	.param .u32 _Z19generate_dag_kernelPmPK8hash64_tjjj_param_3,
	.param .u32 _Z19generate_dag_kernelPmPK8hash64_tjjj_param_4
)
{
	.local .align 8 .b8 	__local_depot2[64];
	.reg .b64 	%SP;
	.reg .b64 	%SPL;
	.reg .pred 	%p<3>;
	.reg .b32 	%r<5482>;
	.reg .b64 	%rd<7265>;

	mov.u64 	%SPL, __local_depot2;
	ld.param.u32 	%r7, [_Z19generate_dag_kernelPmPK8hash64_tjjj_param_4];
	add.u64 	%rd1, %SPL, 0;
	mov.u32 	%r8, %ctaid.x;
	mov.u32 	%r9, %ntid.x;
	mov.u32 	%r10, %tid.x;
	mad.lo.s32 	%r11, %r8, %r9, %r10;
	setp.ge.u32 	%p1, %r11, %r7;
	@%p1 bra 	$L__BB2_4;
	ld.param.u32 	%r5480, [_Z19generate_dag_kernelPmPK8hash64_tjjj_param_3];
	ld.param.u32 	%r5479, [_Z19generate_dag_kernelPmPK8hash64_tjjj_param_2];
	ld.param.u64 	%rd7256, [_Z19generate_dag_kernelPmPK8hash64_tjjj_param_1];
	mov.u32 	%r13, %ctaid.x;
	mov.u32 	%r14, %ntid.x;
	mov.u32 	%r15, %tid.x;
	mad.lo.s32 	%r16, %r13, %r14, %r15;
	add.s32 	%r1, %r5480, %r16;
	shr.u32 	%r2, %r5479, 6;
	rem.u32 	%r17, %r1, %r2;
	cvta.to.global.u64 	%rd2, %rd7256;
	mul.wide.u32 	%rd30, %r17, 64;
	add.s64 	%rd31, %rd2, %rd30;
	ld.global.u64 	%rd32, [%rd31];
	ld.global.u64 	%rd33, [%rd31+8];
	ld.global.u64 	%rd34, [%rd31+16];
	ld.global.u64 	%rd35, [%rd31+24];
	ld.global.u64 	%rd36, [%rd31+32];
	ld.global.u64 	%rd37, [%rd31+40];
	ld.global.u64 	%rd38, [%rd31+48];
	ld.global.u64 	%rd39, [%rd31+56];
	st.local.u64 	[%rd1], %rd32;
	cvt.u32.u64 	%r18, %rd32;
	xor.b32  	%r19, %r1, %r18;
	st.local.u32 	[%rd1], %r19;
	ld.local.u64 	%rd40, [%rd1];
	xor.b64  	%rd41, %rd37, %rd40;
	xor.b64  	%rd42, %rd38, %rd33;
	xor.b64  	%rd43, %rd39, %rd34;
	xor.b64  	%rd44, %rd35, -9223372036854775807;
	mov.b64 	{%r20, %r21}, %rd42;
	shf.l.wrap.b32 	%r22, %r20, %r21, 1;
	shf.l.wrap.b32 	%r23, %r21, %r20, 1;
	mov.b64 	%rd45, {%r23, %r22};
	xor.b64  	%rd46, %rd45, %rd36;
	xor.b64  	%rd47, %rd46, %rd40;
	xor.b64  	%rd48, %rd46, %rd37;
	mov.b64 	{%r24, %r25}, %rd43;
	shf.l.wrap.b32 	%r26, %r24, %r25, 1;
	shf.l.wrap.b32 	%r27, %r25, %r24, 1;
	mov.b64 	%rd49, {%r27, %r26};
	xor.b64  	%rd50, %rd49, %rd41;
	xor.b64  	%rd51, %rd50, %rd33;
	xor.b64  	%rd52, %rd50, %rd38;
	mov.b64 	{%r28, %r29}, %rd44;
	shf.l.wrap.b32 	%r30, %r28, %r29, 1;
	shf.l.wrap.b32 	%r31, %r29, %r28, 1;
	mov.b64 	%rd53, {%r31, %r30};
	xor.b64  	%rd54, %rd53, %rd42;
	xor.b64  	%rd55, %rd54, %rd34;
	xor.b64  	%rd56, %rd54, %rd39;
	mov.b64 	{%r32, %r33}, %rd36;
	shf.l.wrap.b32 	%r34, %r32, %r33, 1;
	shf.l.wrap.b32 	%r35, %r33, %r32, 1;
	mov.b64 	%rd57, {%r35, %r34};
	xor.b64  	%rd58, %rd57, %rd43;
	xor.b64  	%rd59, %rd58, %rd35;
	xor.b64  	%rd60, %rd58, -9223372036854775807;
	mov.b64 	{%r36, %r37}, %rd41;
	shf.l.wrap.b32 	%r38, %r36, %r37, 1;
	shf.l.wrap.b32 	%r39, %r37, %r36, 1;
	mov.b64 	%rd61, {%r39, %r38};
	xor.b64  	%rd62, %rd61, %rd44;
	xor.b64  	%rd63, %rd62, %rd36;
	mov.b64 	{%r40, %r41}, %rd51;
	shf.l.wrap.b32 	%r42, %r40, %r41, 1;
	shf.l.wrap.b32 	%r43, %r41, %r40, 1;
	mov.b64 	%rd64, {%r43, %r42};
	mov.b64 	{%r44, %r45}, %rd46;
	shf.l.wrap.b32 	%r46, %r44, %r45, 3;
	shf.l.wrap.b32 	%r47, %r45, %r44, 3;
	mov.b64 	%rd65, {%r47, %r46};
	mov.b64 	{%r48, %r49}, %rd56;
	shf.l.wrap.b32 	%r50, %r48, %r49, 6;
	shf.l.wrap.b32 	%r51, %r49, %r48, 6;
	mov.b64 	%rd66, {%r51, %r50};
	mov.b64 	{%r52, %r53}, %rd50;
	shf.l.wrap.b32 	%r54, %r52, %r53, 10;
	shf.l.wrap.b32 	%r55, %r53, %r52, 10;
	mov.b64 	%rd67, {%r55, %r54};
	mov.b64 	{%r56, %r57}, %rd54;
	shf.l.wrap.b32 	%r58, %r56, %r57, 15;
	shf.l.wrap.b32 	%r59, %r57, %r56, 15;
	mov.b64 	%rd68, {%r59, %r58};
	mov.b64 	{%r60, %r61}, %rd58;
	shf.l.wrap.b32 	%r62, %r60, %r61, 21;
	shf.l.wrap.b32 	%r63, %r61, %r60, 21;
	mov.b64 	%rd69, {%r63, %r62};
	mov.b64 	{%r64, %r65}, %rd59;
	shf.l.wrap.b32 	%r66, %r64, %r65, 28;
	shf.l.wrap.b32 	%r67, %r65, %r64, 28;
	mov.b64 	%rd70, {%r67, %r66};
	mov.b64 	{%r68, %r69}, %rd48;
	shf.l.wrap.b32 	%r70, %r69, %r68, 4;
	shf.l.wrap.b32 	%r71, %r68, %r69, 4;
	mov.b64 	%rd71, {%r71, %r70};
	shf.l.wrap.b32 	%r72, %r53, %r52, 13;
	shf.l.wrap.b32 	%r73, %r52, %r53, 13;
	mov.b64 	%rd72, {%r73, %r72};
	mov.b64 	{%r74, %r75}, %rd60;
	shf.l.wrap.b32 	%r76, %r75, %r74, 23;
	shf.l.wrap.b32 	%r77, %r74, %r75, 23;
	mov.b64 	%rd73, {%r77, %r76};
	shf.l.wrap.b32 	%r78, %r52, %r53, 2;
	shf.l.wrap.b32 	%r79, %r53, %r52, 2;
	mov.b64 	%rd74, {%r79, %r78};
	mov.b64 	{%r80, %r81}, %rd62;
	shf.l.wrap.b32 	%r82, %r80, %r81, 14;
	shf.l.wrap.b32 	%r83, %r81, %r80, 14;
	mov.b64 	%rd75, {%r83, %r82};
	mov.b64 	{%r84, %r85}, %rd63;
	shf.l.wrap.b32 	%r86, %r84, %r85, 27;
	shf.l.wrap.b32 	%r87, %r85, %r84, 27;
	mov.b64 	%rd76, {%r87, %r86};
	shf.l.wrap.b32 	%r88, %r45, %r44, 9;
	shf.l.wrap.b32 	%r89, %r44, %r45, 9;
	mov.b64 	%rd77, {%r89, %r88};
	shf.l.wrap.b32 	%r90, %r61, %r60, 24;
	shf.l.wrap.b32 	%r91, %r60, %r61, 24;
	mov.b64 	%rd78, {%r91, %r90};
	shf.l.wrap.b32 	%r92, %r80, %r81, 8;
	shf.l.wrap.b32 	%r93, %r81, %r80, 8;
	mov.b64 	%rd79, {%r93, %r92};
	shf.l.wrap.b32 	%r94, %r60, %r61, 25;
	shf.l.wrap.b32 	%r95, %r61, %r60, 25;
	mov.b64 	%rd80, {%r95, %r94};
	shf.l.wrap.b32 	%r96, %r57, %r56, 11;
	shf.l.wrap.b32 	%r97, %r56, %r57, 11;
	mov.b64 	%rd81, {%r97, %r96};
	mov.b64 	{%r98, %r99}, %rd55;
	shf.l.wrap.b32 	%r100, %r99, %r98, 30;
	shf.l.wrap.b32 	%r101, %r98, %r99, 30;
	mov.b64 	%rd82, {%r101, %r100};
	shf.l.wrap.b32 	%r102, %r44, %r45, 18;
	shf.l.wrap.b32 	%r103, %r45, %r44, 18;
	mov.b64 	%rd83, {%r103, %r102};
	shf.l.wrap.b32 	%r104, %r81, %r80, 7;
	shf.l.wrap.b32 	%r105, %r80, %r81, 7;
	mov.b64 	%rd84, {%r105, %r104};
	shf.l.wrap.b32 	%r106, %r57, %r56, 29;
	shf.l.wrap.b32 	%r107, %r56, %r57, 29;
	mov.b64 	%rd85, {%r107, %r106};
	shf.l.wrap.b32 	%r108, %r80, %r81, 20;
	shf.l.wrap.b32 	%r109, %r81, %r80, 20;
	mov.b64 	%rd86, {%r109, %r108};
	mov.b64 	{%r110, %r111}, %rd52;
	shf.l.wrap.b32 	%r112, %r111, %r110, 12;
	shf.l.wrap.b32 	%r113, %r110, %r111, 12;
	mov.b64 	%rd87, {%r113, %r112};
	not.b64 	%rd88, %rd87;
	and.b64  	%rd89, %rd81, %rd88;
	xor.b64  	%rd90, %rd47, %rd89;
	not.b64 	%rd91, %rd81;
	and.b64  	%rd92, %rd69, %rd91;
	xor.b64  	%rd93, %rd87, %rd92;
	not.b64 	%rd94, %rd69;
	and.b64  	%rd95, %rd75, %rd94;
	xor.b64  	%rd96, %rd81, %rd95;
	not.b64 	%rd97, %rd75;
	and.b64  	%rd98, %rd47, %rd97;
	xor.b64  	%rd99, %rd69, %rd98;
	not.b64 	%rd100, %rd47;
	and.b64  	%rd101, %rd87, %rd100;
	xor.b64  	%rd102, %rd75, %rd101;
	not.b64 	%rd103, %rd86;
	and.b64  	%rd104, %rd65, %rd103;
	xor.b64  	%rd105, %rd70, %rd104;
	not.b64 	%rd106, %rd65;
	and.b64  	%rd107, %rd72, %rd106;
	xor.b64  	%rd108, %rd86, %rd107;
	not.b64 	%rd109, %rd72;
	and.b64  	%rd110, %rd85, %rd109;
	xor.b64  	%rd111, %rd65, %rd110;
	not.b64 	%rd112, %rd85;
	and.b64  	%rd113, %rd70, %rd112;
	xor.b64  	%rd114, %rd72, %rd113;
	not.b64 	%rd115, %rd70;
	and.b64  	%rd116, %rd86, %rd115;
	xor.b64  	%rd117, %rd85, %rd116;
	not.b64 	%rd118, %rd66;
	and.b64  	%rd119, %rd80, %rd118;
	xor.b64  	%rd120, %rd64, %rd119;
	not.b64 	%rd121, %rd80;
	and.b64  	%rd122, %rd79, %rd121;
	xor.b64  	%rd123, %rd66, %rd122;
	not.b64 	%rd124, %rd79;
	and.b64  	%rd125, %rd83, %rd124;
	xor.b64  	%rd126, %rd80, %rd125;
	not.b64 	%rd127, %rd83;
	and.b64  	%rd128, %rd64, %rd127;
	xor.b64  	%rd129, %rd79, %rd128;
	not.b64 	%rd130, %rd64;
	and.b64  	%rd131, %rd66, %rd130;
	xor.b64  	%rd132, %rd83, %rd131;
	not.b64 	%rd133, %rd71;
	and.b64  	%rd134, %rd67, %rd133;
	xor.b64  	%rd135, %rd76, %rd134;
	not.b64 	%rd136, %rd67;
	and.b64  	%rd137, %rd68, %rd136;
	xor.b64  	%rd138, %rd71, %rd137;
	not.b64 	%rd139, %rd68;
	and.b64  	%rd140, %rd78, %rd139;
	xor.b64  	%rd141, %rd67, %rd140;
	not.b64 	%rd142, %rd78;
	and.b64  	%rd143, %rd76, %rd142;
	xor.b64  	%rd144, %rd68, %rd143;
	not.b64 	%rd145, %rd76;
	and.b64  	%rd146, %rd71, %rd145;
	xor.b64  	%rd147, %rd78, %rd146;
	not.b64 	%rd148, %rd73;
	and.b64  	%rd149, %rd84, %rd148;
	xor.b64  	%rd150, %rd82, %rd149;
	not.b64 	%rd151, %rd84;
	and.b64  	%rd152, %rd77, %rd151;
	xor.b64  	%rd153, %rd73, %rd152;
	not.b64 	%rd154, %rd77;
	and.b64  	%rd155, %rd74, %rd154;
	xor.b64  	%rd156, %rd84, %rd155;
	not.b64 	%rd157, %rd74;
	and.b64  	%rd158, %rd82, %rd157;
	xor.b64  	%rd159, %rd77, %rd158;
	not.b64 	%rd160, %rd82;
	and.b64  	%rd161, %rd73, %rd160;
	xor.b64  	%rd162, %rd74, %rd161;
	xor.b64  	%rd163, %rd90, 1;
	xor.b64  	%rd164, %rd105, %rd163;
	xor.b64  	%rd165, %rd164, %rd120;
	xor.b64  	%rd166, %rd165, %rd135;
	xor.b64  	%rd167, %rd166, %rd150;
	xor.b64  	%rd168, %rd108, %rd93;
	xor.b64  	%rd169, %rd168, %rd123;
	xor.b64  	%rd170, %rd169, %rd138;
	xor.b64  	%rd171, %rd170, %rd153;
	xor.b64  	%rd172, %rd111, %rd96;
	xor.b64  	%rd173, %rd172, %rd126;
	xor.b64  	%rd174, %rd173, %rd141;
	xor.b64  	%rd175, %rd174, %rd156;
	xor.b64  	%rd176, %rd114, %rd99;
	xor.b64  	%rd177, %rd176, %rd129;
	xor.b64  	%rd178, %rd177, %rd144;
	xor.b64  	%rd179, %rd178, %rd159;
	xor.b64  	%rd180, %rd117, %rd102;
	xor.b64  	%rd181, %rd180, %rd132;
	xor.b64  	%rd182, %rd181, %rd147;
	xor.b64  	%rd183, %rd182, %rd162;
	mov.b64 	{%r114, %r115}, %rd171;
	shf.l.wrap.b32 	%r116, %r114, %r115, 1;
	shf.l.wrap.b32 	%r117, %r115, %r114, 1;
	mov.b64 	%rd184, {%r117, %r116};
	xor.b64  	%rd185, %rd184, %rd183;
	xor.b64  	%rd186, %rd185, %rd163;
	xor.b64  	%rd187, %rd185, %rd105;
	xor.b64  	%rd188, %rd185, %rd120;
	xor.b64  	%rd189, %rd185, %rd135;
	xor.b64  	%rd190, %rd185, %rd150;
	mov.b64 	{%r118, %r119}, %rd175;
	shf.l.wrap.b32 	%r120, %r118, %r119, 1;
	shf.l.wrap.b32 	%r121, %r119, %r118, 1;
	mov.b64 	%rd191, {%r121, %r120};
	xor.b64  	%rd192, %rd191, %rd167;
	xor.b64  	%rd193, %rd192, %rd93;
	xor.b64  	%rd194, %rd192, %rd108;
	xor.b64  	%rd195, %rd192, %rd123;
	xor.b64  	%rd196, %rd192, %rd138;
	xor.b64  	%rd197, %rd192, %rd153;
	mov.b64 	{%r122, %r123}, %rd179;
	shf.l.wrap.b32 	%r124, %r122, %r123, 1;
	shf.l.wrap.b32 	%r125, %r123, %r122, 1;
	mov.b64 	%rd198, {%r125, %r124};
	xor.b64  	%rd199, %rd198, %rd171;
	xor.b64  	%rd200, %rd199, %rd96;
	xor.b64  	%rd201, %rd199, %rd111;
	xor.b64  	%rd202, %rd199, %rd126;
	xor.b64  	%rd203, %rd199, %rd141;
	xor.b64  	%rd204, %rd199, %rd156;
	mov.b64 	{%r126, %r127}, %rd183;
	shf.l.wrap.b32 	%r128, %r126, %r127, 1;
	shf.l.wrap.b32 	%r129, %r127, %r126, 1;
	mov.b64 	%rd205, {%r129, %r128};
	xor.b64  	%rd206, %rd205, %rd175;
	xor.b64  	%rd207, %rd206, %rd99;
	xor.b64  	%rd208, %rd206, %rd114;
	xor.b64  	%rd209, %rd206, %rd129;
	xor.b64  	%rd210, %rd206, %rd144;
	xor.b64  	%rd211, %rd206, %rd159;
	mov.b64 	{%r130, %r131}, %rd167;
	shf.l.wrap.b32 	%r132, %r130, %r131, 1;
	shf.l.wrap.b32 	%r133, %r131, %r130, 1;
	mov.b64 	%rd212, {%r133, %r132};
	xor.b64  	%rd213, %rd212, %rd179;
	xor.b64  	%rd214, %rd213, %rd102;
	xor.b64  	%rd215, %rd213, %rd117;
	xor.b64  	%rd216, %rd213, %rd132;
	xor.b64  	%rd217, %rd213, %rd147;
	xor.b64  	%rd218, %rd213, %rd162;
	mov.b64 	{%r134, %r135}, %rd193;
	shf.l.wrap.b32 	%r136, %r134, %r135, 1;
	shf.l.wrap.b32 	%r137, %r135, %r134, 1;
	mov.b64 	%rd219, {%r137, %r136};
	mov.b64 	{%r138, %r139}, %rd188;
	shf.l.wrap.b32 	%r140, %r138, %r139, 3;
	shf.l.wrap.b32 	%r141, %r139, %r138, 3;
	mov.b64 	%rd220, {%r141, %r140};
	mov.b64 	{%r142, %r143}, %rd201;
	shf.l.wrap.b32 	%r144, %r142, %r143, 6;
	shf.l.wrap.b32 	%r145, %r143, %r142, 6;
	mov.b64 	%rd221, {%r145, %r144};
	mov.b64 	{%r146, %r147}, %rd195;
	shf.l.wrap.b32 	%r148, %r146, %r147, 10;
	shf.l.wrap.b32 	%r149, %r147, %r146, 10;
	mov.b64 	%rd222, {%r149, %r148};
	mov.b64 	{%r150, %r151}, %rd203;
	shf.l.wrap.b32 	%r152, %r150, %r151, 15;
	shf.l.wrap.b32 	%r153, %r151, %r150, 15;
	mov.b64 	%rd223, {%r153, %r152};
	mov.b64 	{%r154, %r155}, %rd210;
	shf.l.wrap.b32 	%r156, %r154, %r155, 21;
	shf.l.wrap.b32 	%r157, %r155, %r154, 21;
	mov.b64 	%rd224, {%r157, %r156};
	mov.b64 	{%r158, %r159}, %rd207;
	shf.l.wrap.b32 	%r160, %r158, %r159, 28;
	shf.l.wrap.b32 	%r161, %r159, %r158, 28;
	mov.b64 	%rd225, {%r161, %r160};
	mov.b64 	{%r162, %r163}, %rd187;
	shf.l.wrap.b32 	%r164, %r163, %r162, 4;
	shf.l.wrap.b32 	%r165, %r162, %r163, 4;
	mov.b64 	%rd226, {%r165, %r164};
	mov.b64 	{%r166, %r167}, %rd196;
	shf.l.wrap.b32 	%r168, %r167, %r166, 13;
	shf.l.wrap.b32 	%r169, %r166, %r167, 13;
	mov.b64 	%rd227, {%r169, %r168};
	mov.b64 	{%r170, %r171}, %rd208;
	shf.l.wrap.b32 	%r172, %r171, %r170, 23;
	shf.l.wrap.b32 	%r173, %r170, %r171, 23;
	mov.b64 	%rd228, {%r173, %r172};
	mov.b64 	{%r174, %r175}, %rd197;
	shf.l.wrap.b32 	%r176, %r174, %r175, 2;
	shf.l.wrap.b32 	%r177, %r175, %r174, 2;
	mov.b64 	%rd229, {%r177, %r176};
	mov.b64 	{%r178, %r179}, %rd218;
	shf.l.wrap.b32 	%r180, %r178, %r179, 14;
	shf.l.wrap.b32 	%r181, %r179, %r178, 14;
	mov.b64 	%rd230, {%r181, %r180};
	mov.b64 	{%r182, %r183}, %rd214;
	shf.l.wrap.b32 	%r184, %r182, %r183, 27;
	shf.l.wrap.b32 	%r185, %r183, %r182, 27;
	mov.b64 	%rd231, {%r185, %r184};
	mov.b64 	{%r186, %r187}, %rd189;
	shf.l.wrap.b32 	%r188, %r187, %r186, 9;
	shf.l.wrap.b32 	%r189, %r186, %r187, 9;
	mov.b64 	%rd232, {%r189, %r188};
	mov.b64 	{%r190, %r191}, %rd211;
	shf.l.wrap.b32 	%r192, %r191, %r190, 24;
	shf.l.wrap.b32 	%r193, %r190, %r191, 24;
	mov.b64 	%rd233, {%r193, %r192};
	mov.b64 	{%r194, %r195}, %rd217;
	shf.l.wrap.b32 	%r196, %r194, %r195, 8;
	shf.l.wrap.b32 	%r197, %r195, %r194, 8;
	mov.b64 	%rd234, {%r197, %r196};
	mov.b64 	{%r198, %r199}, %rd209;
	shf.l.wrap.b32 	%r200, %r198, %r199, 25;
	shf.l.wrap.b32 	%r201, %r199, %r198, 25;
	mov.b64 	%rd235, {%r201, %r200};
	mov.b64 	{%r202, %r203}, %rd202;
	shf.l.wrap.b32 	%r204, %r203, %r202, 11;
	shf.l.wrap.b32 	%r205, %r202, %r203, 11;
	mov.b64 	%rd236, {%r205, %r204};
	mov.b64 	{%r206, %r207}, %rd200;
	shf.l.wrap.b32 	%r208, %r207, %r206, 30;
	shf.l.wrap.b32 	%r209, %r206, %r207, 30;
	mov.b64 	%rd237, {%r209, %r208};
	mov.b64 	{%r210, %r211}, %rd190;
	shf.l.wrap.b32 	%r212, %r210, %r211, 18;
	shf.l.wrap.b32 	%r213, %r211, %r210, 18;
	mov.b64 	%rd238, {%r213, %r212};
	mov.b64 	{%r214, %r215}, %rd216;
	shf.l.wrap.b32 	%r216, %r215, %r214, 7;
	shf.l.wrap.b32 	%r217, %r214, %r215, 7;
	mov.b64 	%rd239, {%r217, %r216};
	mov.b64 	{%r218, %r219}, %rd204;
	shf.l.wrap.b32 	%r220, %r219, %r218, 29;
	shf.l.wrap.b32 	%r221, %r218, %r219, 29;
	mov.b64 	%rd240, {%r221, %r220};
	mov.b64 	{%r222, %r223}, %rd215;
	shf.l.wrap.b32 	%r224, %r222, %r223, 20;
	shf.l.wrap.b32 	%r225, %r223, %r222, 20;
	mov.b64 	%rd241, {%r225, %r224};
	mov.b64 	{%r226, %r227}, %rd194;
	shf.l.wrap.b32 	%r228, %r227, %r226, 12;
	shf.l.wrap.b32 	%r229, %r226, %r227, 12;
	mov.b64 	%rd242, {%r229, %r228};
	not.b64 	%rd243, %rd242;
	and.b64  	%rd244, %rd236, %rd243;
	xor.b64  	%rd245, %rd186, %rd244;
	not.b64 	%rd246, %rd236;
	and.b64  	%rd247, %rd224, %rd246;
	xor.b64  	%rd248, %rd242, %rd247;
	not.b64 	%rd249, %rd224;
	and.b64  	%rd250, %rd230, %rd249;
	xor.b64  	%rd251, %rd236, %rd250;
	not.b64 	%rd252, %rd230;
	and.b64  	%rd253, %rd186, %rd252;
	xor.b64  	%rd254, %rd224, %rd253;
	not.b64 	%rd255, %rd186;
	and.b64  	%rd256, %rd242, %rd255;
	xor.b64  	%rd257, %rd230, %rd256;
	not.b64 	%rd258, %rd241;
	and.b64  	%rd259, %rd220, %rd258;
	xor.b64  	%rd260, %rd225, %rd259;
	not.b64 	%rd261, %rd220;
	and.b64  	%rd262, %rd227, %rd261;
	xor.b64  	%rd263, %rd241, %rd262;
	not.b64 	%rd264, %rd227;
	and.b64  	%rd265, %rd240, %rd264;
	xor.b64  	%rd266, %rd220, %rd265;
	not.b64 	%rd267, %rd240;
	and.b64  	%rd268, %rd225, %rd267;
	xor.b64  	%rd269, %rd227, %rd268;
	not.b64 	%rd270, %rd225;
	and.b64  	%rd271, %rd241, %rd270;
	xor.b64  	%rd272, %rd240, %rd271;
	not.b64 	%rd273, %rd221;
	and.b64  	%rd274, %rd235, %rd273;
	xor.b64  	%rd275, %rd219, %rd274;
	not.b64 	%rd276, %rd235;
	and.b64  	%rd277, %rd234, %rd276;
	xor.b64  	%rd278, %rd221, %rd277;
	not.b64 	%rd279, %rd234;
	and.b64  	%rd280, %rd238, %rd279;
	xor.b64  	%rd281, %rd235, %rd280;
	not.b64 	%rd282, %rd238;
	and.b64  	%rd283, %rd219, %rd282;
	xor.b64  	%rd284, %rd234, %rd283;
	not.b64 	%rd285, %rd219;
	and.b64  	%rd286, %rd221, %rd285;
	xor.b64  	%rd287, %rd238, %rd286;
	not.b64 	%rd288, %rd226;
	and.b64  	%rd289, %rd222, %rd288;
	xor.b64  	%rd290, %rd231, %rd289;
	not.b64 	%rd291, %rd222;
	and.b64  	%rd292, %rd223, %rd291;
	xor.b64  	%rd293, %rd226, %rd292;
	not.b64 	%rd294, %rd223;
	and.b64  	%rd295, %rd233, %rd294;
	xor.b64  	%rd296, %rd222, %rd295;
	not.b64 	%rd297, %rd233;
	and.b64  	%rd298, %rd231, %rd297;
	xor.b64  	%rd299, %rd223, %rd298;
	not.b64 	%rd300, %rd231;
	and.b64  	%rd301, %rd226, %rd300;
	xor.b64  	%rd302, %rd233, %rd301;
	not.b64 	%rd303, %rd228;
	and.b64  	%rd304, %rd239, %rd303;
	xor.b64  	%rd305, %rd237, %rd304;
	not.b64 	%rd306, %rd239;
	and.b64  	%rd307, %rd232, %rd306;
	xor.b64  	%rd308, %rd228, %rd307;
	not.b64 	%rd309, %rd232;
	and.b64  	%rd310, %rd229, %rd309;
	xor.b64  	%rd311, %rd239, %rd310;
	not.b64 	%rd312, %rd229;
	and.b64  	%rd313, %rd237, %rd312;
	xor.b64  	%rd314, %rd232, %rd313;
	not.b64 	%rd315, %rd237;
	and.b64  	%rd316, %rd228, %rd315;
	xor.b64  	%rd317, %rd229, %rd316;
	xor.b64  	%rd318, %rd245, 32898;
	xor.b64  	%rd319, %rd260, %rd318;
	xor.b64  	%rd320, %rd319, %rd275;
	xor.b64  	%rd321, %rd320, %rd290;
	xor.b64  	%rd322, %rd321, %rd305;
	xor.b64  	%rd323, %rd263, %rd248;
	xor.b64  	%rd324, %rd323, %rd278;
	xor.b64  	%rd325, %rd324, %rd293;
	xor.b64  	%rd326, %rd325, %rd308;
	xor.b64  	%rd327, %rd266, %rd251;
	xor.b64  	%rd328, %rd327, %rd281;
	xor.b64  	%rd329, %rd328, %rd296;
	xor.b64  	%rd330, %rd329, %rd311;
	xor.b64  	%rd331, %rd269, %rd254;
	xor.b64  	%rd332, %rd331, %rd284;
	xor.b64  	%rd333, %rd332, %rd299;
	xor.b64  	%rd334, %rd333, %rd314;
	xor.b64  	%rd335, %rd272, %rd257;
	xor.b64  	%rd336, %rd335, %rd287;
	xor.b64  	%rd337, %rd336, %rd302;
	xor.b64  	%rd338, %rd337, %rd317;
	mov.b64 	{%r230, %r231}, %rd326;
	shf.l.wrap.b32 	%r232, %r230, %r231, 1;
	shf.l.wrap.b32 	%r233, %r231, %r230, 1;
	mov.b64 	%rd339, {%r233, %r232};
	xor.b64  	%rd340, %rd339, %rd338;
	xor.b64  	%rd341, %rd340, %rd318;
	xor.b64  	%rd342, %rd340, %rd260;
	xor.b64  	%rd343, %rd340, %rd275;
	xor.b64  	%rd344, %rd340, %rd290;
	xor.b64  	%rd345, %rd340, %rd305;
	mov.b64 	{%r234, %r235}, %rd330;
	shf.l.wrap.b32 	%r236, %r234, %r235, 1;
	shf.l.wrap.b32 	%r237, %r235, %r234, 1;
	mov.b64 	%rd346, {%r237, %r236};
	xor.b64  	%rd347, %rd346, %rd322;
	xor.b64  	%rd348, %rd347, %rd248;
	xor.b64  	%rd349, %rd347, %rd263;
	xor.b64  	%rd350, %rd347, %rd278;
	xor.b64  	%rd351, %rd347, %rd293;
	xor.b64  	%rd352, %rd347, %rd308;
	mov.b64 	{%r238, %r239}, %rd334;
	shf.l.wrap.b32 	%r240, %r238, %r239, 1;
	shf.l.wrap.b32 	%r241, %r239, %r238, 1;
	mov.b64 	%rd353, {%r241, %r240};
	xor.b64  	%rd354, %rd353, %rd326;
	xor.b64  	%rd355, %rd354, %rd251;
	xor.b64  	%rd356, %rd354, %rd266;
	xor.b64  	%rd357, %rd354, %rd281;
	xor.b64  	%rd358, %rd354, %rd296;
	xor.b64  	%rd359, %rd354, %rd311;
	mov.b64 	{%r242, %r243}, %rd338;
	shf.l.wrap.b32 	%r244, %r242, %r243, 1;
	shf.l.wrap.b32 	%r245, %r243, %r242, 1;
	mov.b64 	%rd360, {%r245, %r244};
	xor.b64  	%rd361, %rd360, %rd330;
	xor.b64  	%rd362, %rd361, %rd254;
	xor.b64  	%rd363, %rd361, %rd269;
	xor.b64  	%rd364, %rd361, %rd284;
	xor.b64  	%rd365, %rd361, %rd299;
	xor.b64  	%rd366, %rd361, %rd314;
	mov.b64 	{%r246, %r247}, %rd322;
	shf.l.wrap.b32 	%r248, %r246, %r247, 1;
	shf.l.wrap.b32 	%r249, %r247, %r246, 1;
	mov.b64 	%rd367, {%r249, %r248};
	xor.b64  	%rd368, %rd367, %rd334;
	xor.b64  	%rd369, %rd368, %rd257;
	xor.b64  	%rd370, %rd368, %rd272;
	xor.b64  	%rd371, %rd368, %rd287;
	xor.b64  	%rd372, %rd368, %rd302;
	xor.b64  	%rd373, %rd368, %rd317;
	mov.b64 	{%r250, %r251}, %rd348;
	shf.l.wrap.b32 	%r252, %r250, %r251, 1;
	shf.l.wrap.b32 	%r253, %r251, %r250, 1;
	mov.b64 	%rd374, {%r253, %r252};
	mov.b64 	{%r254, %r255}, %rd343;
	shf.l.wrap.b32 	%r256, %r254, %r255, 3;
	shf.l.wrap.b32 	%r257, %r255, %r254, 3;
	mov.b64 	%rd375, {%r257, %r256};
	mov.b64 	{%r258, %r259}, %rd356;
	shf.l.wrap.b32 	%r260, %r258, %r259, 6;
	shf.l.wrap.b32 	%r261, %r259, %r258, 6;
	mov.b64 	%rd376, {%r261, %r260};
	mov.b64 	{%r262, %r263}, %rd350;
	shf.l.wrap.b32 	%r264, %r262, %r263, 10;
	shf.l.wrap.b32 	%r265, %r263, %r262, 10;
	mov.b64 	%rd377, {%r265, %r264};
	mov.b64 	{%r266, %r267}, %rd358;
	shf.l.wrap.b32 	%r268, %r266, %r267, 15;
	shf.l.wrap.b32 	%r269, %r267, %r266, 15;
	mov.b64 	%rd378, {%r269, %r268};
	mov.b64 	{%r270, %r271}, %rd365;
	shf.l.wrap.b32 	%r272, %r270, %r271, 21;
	shf.l.wrap.b32 	%r273, %r271, %r270, 21;
	mov.b64 	%rd379, {%r273, %r272};
	mov.b64 	{%r274, %r275}, %rd362;
	shf.l.wrap.b32 	%r276, %r274, %r275, 28;
	shf.l.wrap.b32 	%r277, %r275, %r274, 28;
	mov.b64 	%rd380, {%r277, %r276};
	mov.b64 	{%r278, %r279}, %rd342;
	shf.l.wrap.b32 	%r280, %r279, %r278, 4;
	shf.l.wrap.b32 	%r281, %r278, %r279, 4;
	mov.b64 	%rd381, {%r281, %r280};
	mov.b64 	{%r282, %r283}, %rd351;
	shf.l.wrap.b32 	%r284, %r283, %r282, 13;
	shf.l.wrap.b32 	%r285, %r282, %r283, 13;
	mov.b64 	%rd382, {%r285, %r284};
	mov.b64 	{%r286, %r287}, %rd363;
	shf.l.wrap.b32 	%r288, %r287, %r286, 23;
	shf.l.wrap.b32 	%r289, %r286, %r287, 23;
	mov.b64 	%rd383, {%r289, %r288};
	mov.b64 	{%r290, %r291}, %rd352;
	shf.l.wrap.b32 	%r292, %r290, %r291, 2;
	shf.l.wrap.b32 	%r293, %r291, %r290, 2;
	mov.b64 	%rd384, {%r293, %r292};
	mov.b64 	{%r294, %r295}, %rd373;
	shf.l.wrap.b32 	%r296, %r294, %r295, 14;
	shf.l.wrap.b32 	%r297, %r295, %r294, 14;
	mov.b64 	%rd385, {%r297, %r296};
	mov.b64 	{%r298, %r299}, %rd369;
	shf.l.wrap.b32 	%r300, %r298, %r299, 27;
	shf.l.wrap.b32 	%r301, %r299, %r298, 27;
	mov.b64 	%rd386, {%r301, %r300};
	mov.b64 	{%r302, %r303}, %rd344;
	shf.l.wrap.b32 	%r304, %r303, %r302, 9;
	shf.l.wrap.b32 	%r305, %r302, %r303, 9;
	mov.b64 	%rd387, {%r305, %r304};
	mov.b64 	{%r306, %r307}, %rd366;
	shf.l.wrap.b32 	%r308, %r307, %r306, 24;
	shf.l.wrap.b32 	%r309, %r306, %r307, 24;
	mov.b64 	%rd388, {%r309, %r308};
	mov.b64 	{%r310, %r311}, %rd372;
	shf.l.wrap.b32 	%r312, %r310, %r311, 8;
	shf.l.wrap.b32 	%r313, %r311, %r310, 8;
	mov.b64 	%rd389, {%r313, %r312};
	mov.b64 	{%r314, %r315}, %rd364;
	shf.l.wrap.b32 	%r316, %r314, %r315, 25;
	shf.l.wrap.b32 	%r317, %r315, %r314, 25;
	mov.b64 	%rd390, {%r317, %r316};
	mov.b64 	{%r318, %r319}, %rd357;
	shf.l.wrap.b32 	%r320, %r319, %r318, 11;
	shf.l.wrap.b32 	%r321, %r318, %r319, 11;
	mov.b64 	%rd391, {%r321, %r320};
	mov.b64 	{%r322, %r323}, %rd355;
	shf.l.wrap.b32 	%r324, %r323, %r322, 30;
	shf.l.wrap.b32 	%r325, %r322, %r323, 30;
	mov.b64 	%rd392, {%r325, %r324};
	mov.b64 	{%r326, %r327}, %rd345;
	shf.l.wrap.b32 	%r328, %r326, %r327, 18;
	shf.l.wrap.b32 	%r329, %r327, %r326, 18;
	mov.b64 	%rd393, {%r329, %r328};
	mov.b64 	{%r330, %r331}, %rd371;
	shf.l.wrap.b32 	%r332, %r331, %r330, 7;
	shf.l.wrap.b32 	%r333, %r330, %r331, 7;
	mov.b64 	%rd394, {%r333, %r332};
	mov.b64 	{%r334, %r335}, %rd359;
	shf.l.wrap.b32 	%r336, %r335, %r334, 29;
	shf.l.wrap.b32 	%r337, %r334, %r335, 29;
	mov.b64 	%rd395, {%r337, %r336};
	mov.b64 	{%r338, %r339}, %rd370;
	shf.l.wrap.b32 	%r340, %r338, %r339, 20;
	shf.l.wrap.b32 	%r341, %r339, %r338, 20;
	mov.b64 	%rd396, {%r341, %r340};
	mov.b64 	{%r342, %r343}, %rd349;
	shf.l.wrap.b32 	%r344, %r343, %r342, 12;
	shf.l.wrap.b32 	%r345, %r342, %r343, 12;
	mov.b64 	%rd397, {%r345, %r344};
	not.b64 	%rd398, %rd397;
	and.b64  	%rd399, %rd391, %rd398;
	xor.b64  	%rd400, %rd341, %rd399;
	not.b64 	%rd401, %rd391;
	and.b64  	%rd402, %rd379, %rd401;
	xor.b64  	%rd403, %rd397, %rd402;
	not.b64 	%rd404, %rd379;
	and.b64  	%rd405, %rd385, %rd404;
	xor.b64  	%rd406, %rd391, %rd405;
	not.b64 	%rd407, %rd385;
	and.b64  	%rd408, %rd341, %rd407;
	xor.b64  	%rd409, %rd379, %rd408;
	not.b64 	%rd410, %rd341;
	and.b64  	%rd411, %rd397, %rd410;
	xor.b64  	%rd412, %rd385, %rd411;
	not.b64 	%rd413, %rd396;
	and.b64  	%rd414, %rd375, %rd413;
	xor.b64  	%rd415, %rd380, %rd414;
	not.b64 	%rd416, %rd375;
	and.b64  	%rd417, %rd382, %rd416;
	xor.b64  	%rd418, %rd396, %rd417;
	not.b64 	%rd419, %rd382;
	and.b64  	%rd420, %rd395, %rd419;
	xor.b64  	%rd421, %rd375, %rd420;
	not.b64 	%rd422, %rd395;
	and.b64  	%rd423, %rd380, %rd422;
	xor.b64  	%rd424, %rd382, %rd423;
	not.b64 	%rd425, %rd380;
	and.b64  	%rd426, %rd396, %rd425;
	xor.b64  	%rd427, %rd395, %rd426;
	not.b64 	%rd428, %rd376;
	and.b64  	%rd429, %rd390, %rd428;
	xor.b64  	%rd430, %rd374, %rd429;
	not.b64 	%rd431, %rd390;
	and.b64  	%rd432, %rd389, %rd431;
	xor.b64  	%rd433, %rd376, %rd432;
	not.b64 	%rd434, %rd389;
	and.b64  	%rd435, %rd393, %rd434;
	xor.b64  	%rd436, %rd390, %rd435;
	not.b64 	%rd437, %rd393;
	and.b64  	%rd438, %rd374, %rd437;
	xor.b64  	%rd439, %rd389, %rd438;
	not.b64 	%rd440, %rd374;
	and.b64  	%rd441, %rd376, %rd440;
	xor.b64  	%rd442, %rd393, %rd441;
	not.b64 	%rd443, %rd381;
	and.b64  	%rd444, %rd377, %rd443;
	xor.b64  	%rd445, %rd386, %rd444;
	not.b64 	%rd446, %rd377;
	and.b64  	%rd447, %rd378, %rd446;
	xor.b64  	%rd448, %rd381, %rd447;
	not.b64 	%rd449, %rd378;
	and.b64  	%rd450, %rd388, %rd449;
	xor.b64  	%rd451, %rd377, %rd450;
	not.b64 	%rd452, %rd388;
	and.b64  	%rd453, %rd386, %rd452;
	xor.b64  	%rd454, %rd378, %rd453;
	not.b64 	%rd455, %rd386;
	and.b64  	%rd456, %rd381, %rd455;
	xor.b64  	%rd457, %rd388, %rd456;
	not.b64 	%rd458, %rd383;
	and.b64  	%rd459, %rd394, %rd458;
	xor.b64  	%rd460, %rd392, %rd459;
	not.b64 	%rd461, %rd394;
	and.b64  	%rd462, %rd387, %rd461;
	xor.b64  	%rd463, %rd383, %rd462;
	not.b64 	%rd464, %rd387;
	and.b64  	%rd465, %rd384, %rd464;
	xor.b64  	%rd466, %rd394, %rd465;
	not.b64 	%rd467, %rd384;
	and.b64  	%rd468, %rd392, %rd467;
	xor.b64  	%rd469, %rd387, %rd468;
	not.b64 	%rd470, %rd392;
	and.b64  	%rd471, %rd383, %rd470;
	xor.b64  	%rd472, %rd384, %rd471;
	xor.b64  	%rd473, %rd400, -9223372036854742902;
	xor.b64  	%rd474, %rd415, %rd473;
	xor.b64  	%rd475, %rd474, %rd430;
	xor.b64  	%rd476, %rd475, %rd445;
	xor.b64  	%rd477, %rd476, %rd460;
	xor.b64  	%rd478, %rd418, %rd403;
	xor.b64  	%rd479, %rd478, %rd433;
	xor.b64  	%rd480, %rd479, %rd448;
	xor.b64  	%rd481, %rd480, %rd463;
	xor.b64  	%rd482, %rd421, %rd406;
	xor.b64  	%rd483, %rd482, %rd436;
	xor.b64  	%rd484, %rd483, %rd451;
	xor.b64  	%rd485, %rd484, %rd466;
	xor.b64  	%rd486, %rd424, %rd409;
	xor.b64  	%rd487, %rd486, %rd439;
	xor.b64  	%rd488, %rd487, %rd454;
	xor.b64  	%rd489, %rd488, %rd469;
	xor.b64  	%rd490, %rd427, %rd412;
	xor.b64  	%rd491, %rd490, %rd442;
	xor.b64  	%rd492, %rd491, %rd457;
	xor.b64  	%rd493, %rd492, %rd472;
	mov.b64 	{%r346, %r347}, %rd481;
	shf.l.wrap.b32 	%r348, %r346, %r347, 1;
	shf.l.wrap.b32 	%r349, %r347, %r346, 1;
	mov.b64 	%rd494, {%r349, %r348};
	xor.b64  	%rd495, %rd494, %rd493;
	xor.b64  	%rd496, %rd495, %rd473;
	xor.b64  	%rd497, %rd495, %rd415;
	xor.b64  	%rd498, %rd495, %rd430;
	xor.b64  	%rd499, %rd495, %rd445;
	xor.b64  	%rd500, %rd495, %rd460;
	mov.b64 	{%r350, %r351}, %rd485;
	shf.l.wrap.b32 	%r352, %r350, %r351, 1;
	shf.l.wrap.b32 	%r353, %r351, %r350, 1;
	mov.b64 	%rd501, {%r353, %r352};
	xor.b64  	%rd502, %rd501, %rd477;
	xor.b64  	%rd503, %rd502, %rd403;
	xor.b64  	%rd504, %rd502, %rd418;
	xor.b64  	%rd505, %rd502, %rd433;
	xor.b64  	%rd506, %rd502, %rd448;
	xor.b64  	%rd507, %rd502, %rd463;
	mov.b64 	{%r354, %r355}, %rd489;
	shf.l.wrap.b32 	%r356, %r354, %r355, 1;
	shf.l.wrap.b32 	%r357, %r355, %r354, 1;
	mov.b64 	%rd508, {%r357, %r356};
	xor.b64  	%rd509, %rd508, %rd481;
	xor.b64  	%rd510, %rd509, %rd406;
	xor.b64  	%rd511, %rd509, %rd421;
	xor.b64  	%rd512, %rd509, %rd436;
	xor.b64  	%rd513, %rd509, %rd451;
	xor.b64  	%rd514, %rd509, %rd466;
	mov.b64 	{%r358, %r359}, %rd493;
	shf.l.wrap.b32 	%r360, %r358, %r359, 1;
	shf.l.wrap.b32 	%r361, %r359, %r358, 1;
	mov.b64 	%rd515, {%r361, %r360};
	xor.b64  	%rd516, %rd515, %rd485;
	xor.b64  	%rd517, %rd516, %rd409;
	xor.b64  	%rd518, %rd516, %rd424;
	xor.b64  	%rd519, %rd516, %rd439;
	xor.b64  	%rd520, %rd516, %rd454;
	xor.b64  	%rd521, %rd516, %rd469;
	mov.b64 	{%r362, %r363}, %rd477;
	shf.l.wrap.b32 	%r364, %r362, %r363, 1;
	shf.l.wrap.b32 	%r365, %r363, %r362, 1;
	mov.b64 	%rd522, {%r365, %r364};
	xor.b64  	%rd523, %rd522, %rd489;
	xor.b64  	%rd524, %rd523, %rd412;
	xor.b64  	%rd525, %rd523, %rd427;
	xor.b64  	%rd526, %rd523, %rd442;
	xor.b64  	%rd527, %rd523, %rd457;
	xor.b64  	%rd528, %rd523, %rd472;
	mov.b64 	{%r366, %r367}, %rd503;
	shf.l.wrap.b32 	%r368, %r366, %r367, 1;
	shf.l.wrap.b32 	%r369, %r367, %r366, 1;
	mov.b64 	%rd529, {%r369, %r368};
	mov.b64 	{%r370, %r371}, %rd498;
	shf.l.wrap.b32 	%r372, %r370, %r371, 3;
	shf.l.wrap.b32 	%r373, %r371, %r370, 3;
	mov.b64 	%rd530, {%r373, %r372};
	mov.b64 	{%r374, %r375}, %rd511;
	shf.l.wrap.b32 	%r376, %r374, %r375, 6;
	shf.l.wrap.b32 	%r377, %r375, %r374, 6;
	mov.b64 	%rd531, {%r377, %r376};
	mov.b64 	{%r378, %r379}, %rd505;
	shf.l.wrap.b32 	%r380, %r378, %r379, 10;
	shf.l.wrap.b32 	%r381, %r379, %r378, 10;
	mov.b64 	%rd532, {%r381, %r380};
	mov.b64 	{%r382, %r383}, %rd513;
	shf.l.wrap.b32 	%r384, %r382, %r383, 15;
	shf.l.wrap.b32 	%r385, %r383, %r382, 15;
	mov.b64 	%rd533, {%r385, %r384};
	mov.b64 	{%r386, %r387}, %rd520;
	shf.l.wrap.b32 	%r388, %r386, %r387, 21;
	shf.l.wrap.b32 	%r389, %r387, %r386, 21;
	mov.b64 	%rd534, {%r389, %r388};
	mov.b64 	{%r390, %r391}, %rd517;
	shf.l.wrap.b32 	%r392, %r390, %r391, 28;
	shf.l.wrap.b32 	%r393, %r391, %r390, 28;
	mov.b64 	%rd535, {%r393, %r392};
	mov.b64 	{%r394, %r395}, %rd497;
	shf.l.wrap.b32 	%r396, %r395, %r394, 4;
	shf.l.wrap.b32 	%r397, %r394, %r395, 4;
	mov.b64 	%rd536, {%r397, %r396};
	mov.b64 	{%r398, %r399}, %rd506;
	shf.l.wrap.b32 	%r400, %r399, %r398, 13;
	shf.l.wrap.b32 	%r401, %r398, %r399, 13;
	mov.b64 	%rd537, {%r401, %r400};
	mov.b64 	{%r402, %r403}, %rd518;
	shf.l.wrap.b32 	%r404, %r403, %r402, 23;
	shf.l.wrap.b32 	%r405, %r402, %r403, 23;
	mov.b64 	%rd538, {%r405, %r404};
	mov.b64 	{%r406, %r407}, %rd507;
	shf.l.wrap.b32 	%r408, %r406, %r407, 2;
	shf.l.wrap.b32 	%r409, %r407, %r406, 2;
	mov.b64 	%rd539, {%r409, %r408};
	mov.b64 	{%r410, %r411}, %rd528;
	shf.l.wrap.b32 	%r412, %r410, %r411, 14;
	shf.l.wrap.b32 	%r413, %r411, %r410, 14;
	mov.b64 	%rd540, {%r413, %r412};
	mov.b64 	{%r414, %r415}, %rd524;
	shf.l.wrap.b32 	%r416, %r414, %r415, 27;
	shf.l.wrap.b32 	%r417, %r415, %r414, 27;
	mov.b64 	%rd541, {%r417, %r416};
	mov.b64 	{%r418, %r419}, %rd499;
	shf.l.wrap.b32 	%r420, %r419, %r418, 9;
	shf.l.wrap.b32 	%r421, %r418, %r419, 9;
	mov.b64 	%rd542, {%r421, %r420};
	mov.b64 	{%r422, %r423}, %rd521;
	shf.l.wrap.b32 	%r424, %r423, %r422, 24;
	shf.l.wrap.b32 	%r425, %r422, %r423, 24;
	mov.b64 	%rd543, {%r425, %r424};
	mov.b64 	{%r426, %r427}, %rd527;
	shf.l.wrap.b32 	%r428, %r426, %r427, 8;
	shf.l.wrap.b32 	%r429, %r427, %r426, 8;
	mov.b64 	%rd544, {%r429, %r428};
	mov.b64 	{%r430, %r431}, %rd519;
	shf.l.wrap.b32 	%r432, %r430, %r431, 25;
	shf.l.wrap.b32 	%r433, %r431, %r430, 25;
	mov.b64 	%rd545, {%r433, %r432};
	mov.b64 	{%r434, %r435}, %rd512;
	shf.l.wrap.b32 	%r436, %r435, %r434, 11;
	shf.l.wrap.b32 	%r437, %r434, %r435, 11;
	mov.b64 	%rd546, {%r437, %r436};
	mov.b64 	{%r438, %r439}, %rd510;
	shf.l.wrap.b32 	%r440, %r439, %r438, 30;
	shf.l.wrap.b32 	%r441, %r438, %r439, 30;
	mov.b64 	%rd547, {%r441, %r440};
	mov.b64 	{%r442, %r443}, %rd500;
	shf.l.wrap.b32 	%r444, %r442, %r443, 18;
	shf.l.wrap.b32 	%r445, %r443, %r442, 18;
	mov.b64 	%rd548, {%r445, %r444};
	mov.b64 	{%r446, %r447}, %rd526;
	shf.l.wrap.b32 	%r448, %r447, %r446, 7;
	shf.l.wrap.b32 	%r449, %r446, %r447, 7;
	mov.b64 	%rd549, {%r449, %r448};
	mov.b64 	{%r450, %r451}, %rd514;
	shf.l.wrap.b32 	%r452, %r451, %r450, 29;
	shf.l.wrap.b32 	%r453, %r450, %r451, 29;
	mov.b64 	%rd550, {%r453, %r452};
	mov.b64 	{%r454, %r455}, %rd525;
	shf.l.wrap.b32 	%r456, %r454, %r455, 20;
	shf.l.wrap.b32 	%r457, %r455, %r454, 20;
	mov.b64 	%rd551, {%r457, %r456};
	mov.b64 	{%r458, %r459}, %rd504;
	shf.l.wrap.b32 	%r460, %r459, %r458, 12;
	shf.l.wrap.b32 	%r461, %r458, %r459, 12;
	mov.b64 	%rd552, {%r461, %r460};
	not.b64 	%rd553, %rd552;
	and.b64  	%rd554, %rd546, %rd553;
	xor.b64  	%rd555, %rd496, %rd554;
	not.b64 	%rd556, %rd546;
	and.b64  	%rd557, %rd534, %rd556;
	xor.b64  	%rd558, %rd552, %rd557;
	not.b64 	%rd559, %rd534;
	and.b64  	%rd560, %rd540, %rd559;
	xor.b64  	%rd561, %rd546, %rd560;
	not.b64 	%rd562, %rd540;
	and.b64  	%rd563, %rd496, %rd562;
	xor.b64  	%rd564, %rd534, %rd563;
	not.b64 	%rd565, %rd496;
	and.b64  	%rd566, %rd552, %rd565;
	xor.b64  	%rd567, %rd540, %rd566;
	not.b64 	%rd568, %rd551;
	and.b64  	%rd569, %rd530, %rd568;
	xor.b64  	%rd570, %rd535, %rd569;
	not.b64 	%rd571, %rd530;
	and.b64  	%rd572, %rd537, %rd571;
	xor.b64  	%rd573, %rd551, %rd572;
	not.b64 	%rd574, %rd537;
	and.b64  	%rd575, %rd550, %rd574;
	xor.b64  	%rd576, %rd530, %rd575;
	not.b64 	%rd577, %rd550;
	and.b64  	%rd578, %rd535, %rd577;
	xor.b64  	%rd579, %rd537, %rd578;
	not.b64 	%rd580, %rd535;
	and.b64  	%rd581, %rd551, %rd580;
	xor.b64  	%rd582, %rd550, %rd581;
	not.b64 	%rd583, %rd531;
	and.b64  	%rd584, %rd545, %rd583;
	xor.b64  	%rd585, %rd529, %rd584;
	not.b64 	%rd586, %rd545;
	and.b64  	%rd587, %rd544, %rd586;
	xor.b64  	%rd588, %rd531, %rd587;
	not.b64 	%rd589, %rd544;
	and.b64  	%rd590, %rd548, %rd589;
	xor.b64  	%rd591, %rd545, %rd590;
	not.b64 	%rd592, %rd548;
	and.b64  	%rd593, %rd529, %rd592;
	xor.b64  	%rd594, %rd544, %rd593;
	not.b64 	%rd595, %rd529;
	and.b64  	%rd596, %rd531, %rd595;
	xor.b64  	%rd597, %rd548, %rd596;
	not.b64 	%rd598, %rd536;
	and.b64  	%rd599, %rd532, %rd598;
	xor.b64  	%rd600, %rd541, %rd599;
	not.b64 	%rd601, %rd532;
	and.b64  	%rd602, %rd533, %rd601;
	xor.b64  	%rd603, %rd536, %rd602;
	not.b64 	%rd604, %rd533;
	and.b64  	%rd605, %rd543, %rd604;
	xor.b64  	%rd606, %rd532, %rd605;
	not.b64 	%rd607, %rd543;
	and.b64  	%rd608, %rd541, %rd607;
	xor.b64  	%rd609, %rd533, %rd608;
	not.b64 	%rd610, %rd541;
	and.b64  	%rd611, %rd536, %rd610;
	xor.b64  	%rd612, %rd543, %rd611;
	not.b64 	%rd613, %rd538;
	and.b64  	%rd614, %rd549, %rd613;
	xor.b64  	%rd615, %rd547, %rd614;
	not.b64 	%rd616, %rd549;
	and.b64  	%rd617, %rd542, %rd616;
	xor.b64  	%rd618, %rd538, %rd617;
	not.b64 	%rd619, %rd542;
	and.b64  	%rd620, %rd539, %rd619;
	xor.b64  	%rd621, %rd549, %rd620;
	not.b64 	%rd622, %rd539;
	and.b64  	%rd623, %rd547, %rd622;
	xor.b64  	%rd624, %rd542, %rd623;
	not.b64 	%rd625, %rd547;
	and.b64  	%rd626, %rd538, %rd625;
	xor.b64  	%rd627, %rd539, %rd626;
	xor.b64  	%rd628, %rd555, -9223372034707259392;
	xor.b64  	%rd629, %rd570, %rd628;
	xor.b64  	%rd630, %rd629, %rd585;
	xor.b64  	%rd631, %rd630, %rd600;
	xor.b64  	%rd632, %rd631, %rd615;
	xor.b64  	%rd633, %rd573, %rd558;
	xor.b64  	%rd634, %rd633, %rd588;
	xor.b64  	%rd635, %rd634, %rd603;
	xor.b64  	%rd636, %rd635, %rd618;
	xor.b64  	%rd637, %rd576, %rd561;
	xor.b64  	%rd638, %rd637, %rd591;
	xor.b64  	%rd639, %rd638, %rd606;
	xor.b64  	%rd640, %rd639, %rd621;
	xor.b64  	%rd641, %rd579, %rd564;
	xor.b64  	%rd642, %rd641, %rd594;
	xor.b64  	%rd643, %rd642, %rd609;
	xor.b64  	%rd644, %rd643, %rd624;
	xor.b64  	%rd645, %rd582, %rd567;
	xor.b64  	%rd646, %rd645, %rd597;
	xor.b64  	%rd647, %rd646, %rd612;
	xor.b64  	%rd648, %rd647, %rd627;
	mov.b64 	{%r462, %r463}, %rd636;
	shf.l.wrap.b32 	%r464, %r462, %r463, 1;
	shf.l.wrap.b32 	%r465, %r463, %r462, 1;
	mov.b64 	%rd649, {%r465, %r464};
	xor.b64  	%rd650, %rd649, %rd648;
	xor.b64  	%rd651, %rd650, %rd628;
	xor.b64  	%rd652, %rd650, %rd570;
	xor.b64  	%rd653, %rd650, %rd585;
	xor.b64  	%rd654, %rd650, %rd600;
	xor.b64  	%rd655, %rd650, %rd615;
	mov.b64 	{%r466, %r467}, %rd640;
	shf.l.wrap.b32 	%r468, %r466, %r467, 1;
	shf.l.wrap.b32 	%r469, %r467, %r466, 1;
	mov.b64 	%rd656, {%r469, %r468};
	xor.b64  	%rd657, %rd656, %rd632;
	xor.b64  	%rd658, %rd657, %rd558;
	xor.b64  	%rd659, %rd657, %rd573;
	xor.b64  	%rd660, %rd657, %rd588;
	xor.b64  	%rd661, %rd657, %rd603;
	xor.b64  	%rd662, %rd657, %rd618;
	mov.b64 	{%r470, %r471}, %rd644;
	shf.l.wrap.b32 	%r472, %r470, %r471, 1;
	shf.l.wrap.b32 	%r473, %r471, %r470, 1;
	mov.b64 	%rd663, {%r473, %r472};
	xor.b64  	%rd664, %rd663, %rd636;
	xor.b64  	%rd665, %rd664, %rd561;
	xor.b64  	%rd666, %rd664, %rd576;
	xor.b64  	%rd667, %rd664, %rd591;
	xor.b64  	%rd668, %rd664, %rd606;
	xor.b64  	%rd669, %rd664, %rd621;
	mov.b64 	{%r474, %r475}, %rd648;
	shf.l.wrap.b32 	%r476, %r474, %r475, 1;
	shf.l.wrap.b32 	%r477, %r475, %r474, 1;
	mov.b64 	%rd670, {%r477, %r476};
	xor.b64  	%rd671, %rd670, %rd640;
	xor.b64  	%rd672, %rd671, %rd564;
	xor.b64  	%rd673, %rd671, %rd579;
	xor.b64  	%rd674, %rd671, %rd594;
	xor.b64  	%rd675, %rd671, %rd609;
	xor.b64  	%rd676, %rd671, %rd624;
	mov.b64 	{%r478, %r479}, %rd632;
	shf.l.wrap.b32 	%r480, %r478, %r479, 1;
	shf.l.wrap.b32 	%r481, %r479, %r478, 1;
	mov.b64 	%rd677, {%r481, %r480};
	xor.b64  	%rd678, %rd677, %rd644;
	xor.b64  	%rd679, %rd678, %rd567;
	xor.b64  	%rd680, %rd678, %rd582;
	xor.b64  	%rd681, %rd678, %rd597;
	xor.b64  	%rd682, %rd678, %rd612;
	xor.b64  	%rd683, %rd678, %rd627;
	mov.b64 	{%r482, %r483}, %rd658;
	shf.l.wrap.b32 	%r484, %r482, %r483, 1;
	shf.l.wrap.b32 	%r485, %r483, %r482, 1;
	mov.b64 	%rd684, {%r485, %r484};
	mov.b64 	{%r486, %r487}, %rd653;
	shf.l.wrap.b32 	%r488, %r486, %r487, 3;
	shf.l.wrap.b32 	%r489, %r487, %r486, 3;
	mov.b64 	%rd685, {%r489, %r488};
	mov.b64 	{%r490, %r491}, %rd666;
	shf.l.wrap.b32 	%r492, %r490, %r491, 6;
	shf.l.wrap.b32 	%r493, %r491, %r490, 6;
	mov.b64 	%rd686, {%r493, %r492};
	mov.b64 	{%r494, %r495}, %rd660;
	shf.l.wrap.b32 	%r496, %r494, %r495, 10;
	shf.l.wrap.b32 	%r497, %r495, %r494, 10;
	mov.b64 	%rd687, {%r497, %r496};
	mov.b64 	{%r498, %r499}, %rd668;
	shf.l.wrap.b32 	%r500, %r498, %r499, 15;
	shf.l.wrap.b32 	%r501, %r499, %r498, 15;
	mov.b64 	%rd688, {%r501, %r500};
	mov.b64 	{%r502, %r503}, %rd675;
	shf.l.wrap.b32 	%r504, %r502, %r503, 21;
	shf.l.wrap.b32 	%r505, %r503, %r502, 21;
	mov.b64 	%rd689, {%r505, %r504};
	mov.b64 	{%r506, %r507}, %rd672;
	shf.l.wrap.b32 	%r508, %r506, %r507, 28;
	shf.l.wrap.b32 	%r509, %r507, %r506, 28;
	mov.b64 	%rd690, {%r509, %r508};
	mov.b64 	{%r510, %r511}, %rd652;
	shf.l.wrap.b32 	%r512, %r511, %r510, 4;
	shf.l.wrap.b32 	%r513, %r510, %r511, 4;
	mov.b64 	%rd691, {%r513, %r512};
	mov.b64 	{%r514, %r515}, %rd661;
	shf.l.wrap.b32 	%r516, %r515, %r514, 13;
	shf.l.wrap.b32 	%r517, %r514, %r515, 13;
	mov.b64 	%rd692, {%r517, %r516};
	mov.b64 	{%r518, %r519}, %rd673;
	shf.l.wrap.b32 	%r520, %r519, %r518, 23;
	shf.l.wrap.b32 	%r521, %r518, %r519, 23;
	mov.b64 	%rd693, {%r521, %r520};
	mov.b64 	{%r522, %r523}, %rd662;
	shf.l.wrap.b32 	%r524, %r522, %r523, 2;
	shf.l.wrap.b32 	%r525, %r523, %r522, 2;
	mov.b64 	%rd694, {%r525, %r524};
	mov.b64 	{%r526, %r527}, %rd683;
	shf.l.wrap.b32 	%r528, %r526, %r527, 14;
	shf.l.wrap.b32 	%r529, %r527, %r526, 14;
	mov.b64 	%rd695, {%r529, %r528};
	mov.b64 	{%r530, %r531}, %rd679;
	shf.l.wrap.b32 	%r532, %r530, %r531, 27;
	shf.l.wrap.b32 	%r533, %r531, %r530, 27;
	mov.b64 	%rd696, {%r533, %r532};
	mov.b64 	{%r534, %r535}, %rd654;
	shf.l.wrap.b32 	%r536, %r535, %r534, 9;
	shf.l.wrap.b32 	%r537, %r534, %r535, 9;
	mov.b64 	%rd697, {%r537, %r536};
	mov.b64 	{%r538, %r539}, %rd676;
	shf.l.wrap.b32 	%r540, %r539, %r538, 24;
	shf.l.wrap.b32 	%r541, %r538, %r539, 24;
	mov.b64 	%rd698, {%r541, %r540};
	mov.b64 	{%r542, %r543}, %rd682;
	shf.l.wrap.b32 	%r544, %r542, %r543, 8;
	shf.l.wrap.b32 	%r545, %r543, %r542, 8;
	mov.b64 	%rd699, {%r545, %r544};
	mov.b64 	{%r546, %r547}, %rd674;
	shf.l.wrap.b32 	%r548, %r546, %r547, 25;
	shf.l.wrap.b32 	%r549, %r547, %r546, 25;
	mov.b64 	%rd700, {%r549, %r548};
	mov.b64 	{%r550, %r551}, %rd667;
	shf.l.wrap.b32 	%r552, %r551, %r550, 11;
	shf.l.wrap.b32 	%r553, %r550, %r551, 11;
	mov.b64 	%rd701, {%r553, %r552};
	mov.b64 	{%r554, %r555}, %rd665;
	shf.l.wrap.b32 	%r556, %r555, %r554, 30;
	shf.l.wrap.b32 	%r557, %r554, %r555, 30;
	mov.b64 	%rd702, {%r557, %r556};
	mov.b64 	{%r558, %r559}, %rd655;
	shf.l.wrap.b32 	%r560, %r558, %r559, 18;
	shf.l.wrap.b32 	%r561, %r559, %r558, 18;
	mov.b64 	%rd703, {%r561, %r560};
	mov.b64 	{%r562, %r563}, %rd681;
	shf.l.wrap.b32 	%r564, %r563, %r562, 7;
	shf.l.wrap.b32 	%r565, %r562, %r563, 7;
	mov.b64 	%rd704, {%r565, %r564};
	mov.b64 	{%r566, %r567}, %rd669;
	shf.l.wrap.b32 	%r568, %r567, %r566, 29;
	shf.l.wrap.b32 	%r569, %r566, %r567, 29;
	mov.b64 	%rd705, {%r569, %r568};
	mov.b64 	{%r570, %r571}, %rd680;
	shf.l.wrap.b32 	%r572, %r570, %r571, 20;
	shf.l.wrap.b32 	%r573, %r571, %r570, 20;
	mov.b64 	%rd706, {%r573, %r572};
	mov.b64 	{%r574, %r575}, %rd659;
	shf.l.wrap.b32 	%r576, %r575, %r574, 12;
	shf.l.wrap.b32 	%r577, %r574, %r575, 12;
	mov.b64 	%rd707, {%r577, %r576};
	not.b64 	%rd708, %rd707;
	and.b64  	%rd709, %rd701, %rd708;
	xor.b64  	%rd710, %rd651, %rd709;
	not.b64 	%rd711, %rd701;
	and.b64  	%rd712, %rd689, %rd711;
	xor.b64  	%rd713, %rd707, %rd712;
	not.b64 	%rd714, %rd689;
	and.b64  	%rd715, %rd695, %rd714;
	xor.b64  	%rd716, %rd701, %rd715;
	not.b64 	%rd717, %rd695;
	and.b64  	%rd718, %rd651, %rd717;
	xor.b64  	%rd719, %rd689, %rd718;
	not.b64 	%rd720, %rd651;
	and.b64  	%rd721, %rd707, %rd720;
	xor.b64  	%rd722, %rd695, %rd721;
	not.b64 	%rd723, %rd706;
	and.b64  	%rd724, %rd685, %rd723;
	xor.b64  	%rd725, %rd690, %rd724;
	not.b64 	%rd726, %rd685;
	and.b64  	%rd727, %rd692, %rd726;
	xor.b64  	%rd728, %rd706, %rd727;
	not.b64 	%rd729, %rd692;
	and.b64  	%rd730, %rd705, %rd729;
	xor.b64  	%rd731, %rd685, %rd730;
	not.b64 	%rd732, %rd705;
	and.b64  	%rd733, %rd690, %rd732;
	xor.b64  	%rd734, %rd692, %rd733;
	not.b64 	%rd735, %rd690;
	and.b64  	%rd736, %rd706, %rd735;
	xor.b64  	%rd737, %rd705, %rd736;
	not.b64 	%rd738, %rd686;
	and.b64  	%rd739, %rd700, %rd738;
	xor.b64  	%rd740, %rd684, %rd739;
	not.b64 	%rd741, %rd700;
	and.b64  	%rd742, %rd699, %rd741;
	xor.b64  	%rd743, %rd686, %rd742;
	not.b64 	%rd744, %rd699;
	and.b64  	%rd745, %rd703, %rd744;
	xor.b64  	%rd746, %rd700, %rd745;
	not.b64 	%rd747, %rd703;
	and.b64  	%rd748, %rd684, %rd747;
	xor.b64  	%rd749, %rd699, %rd748;
	not.b64 	%rd750, %rd684;
	and.b64  	%rd751, %rd686, %rd750;
	xor.b64  	%rd752, %rd703, %rd751;
	not.b64 	%rd753, %rd691;
	and.b64  	%rd754, %rd687, %rd753;
	xor.b64  	%rd755, %rd696, %rd754;
	not.b64 	%rd756, %rd687;
	and.b64  	%rd757, %rd688, %rd756;
	xor.b64  	%rd758, %rd691, %rd757;
	not.b64 	%rd759, %rd688;
	and.b64  	%rd760, %rd698, %rd759;
	xor.b64  	%rd761, %rd687, %rd760;
	not.b64 	%rd762, %rd698;
	and.b64  	%rd763, %rd696, %rd762;
	xor.b64  	%rd764, %rd688, %rd763;
	not.b64 	%rd765, %rd696;
	and.b64  	%rd766, %rd691, %rd765;
	xor.b64  	%rd767, %rd698, %rd766;
	not.b64 	%rd768, %rd693;
	and.b64  	%rd769, %rd704, %rd768;
	xor.b64  	%rd770, %rd702, %rd769;
	not.b64 	%rd771, %rd704;
	and.b64  	%rd772, %rd697, %rd771;
	xor.b64  	%rd773, %rd693, %rd772;
	not.b64 	%rd774, %rd697;
	and.b64  	%rd775, %rd694, %rd774;
	xor.b64  	%rd776, %rd704, %rd775;
	not.b64 	%rd777, %rd694;
	and.b64  	%rd778, %rd702, %rd777;
	xor.b64  	%rd779, %rd697, %rd778;
	not.b64 	%rd780, %rd702;
	and.b64  	%rd781, %rd693, %rd780;
	xor.b64  	%rd782, %rd694, %rd781;
	xor.b64  	%rd783, %rd710, 32907;
	xor.b64  	%rd784, %rd725, %rd783;
	xor.b64  	%rd785, %rd784, %rd740;
	xor.b64  	%rd786, %rd785, %rd755;
	xor.b64  	%rd787, %rd786, %rd770;
	xor.b64  	%rd788, %rd728, %rd713;
	xor.b64  	%rd789, %rd788, %rd743;
	xor.b64  	%rd790, %rd789, %rd758;
	xor.b64  	%rd791, %rd790, %rd773;
	xor.b64  	%rd792, %rd731, %rd716;
	xor.b64  	%rd793, %rd792, %rd746;
	xor.b64  	%rd794, %rd793, %rd761;
	xor.b64  	%rd795, %rd794, %rd776;
	xor.b64  	%rd796, %rd734, %rd719;
	xor.b64  	%rd797, %rd796, %rd749;
	xor.b64  	%rd798, %rd797, %rd764;
	xor.b64  	%rd799, %rd798, %rd779;
	xor.b64  	%rd800, %rd737, %rd722;
	xor.b64  	%rd801, %rd800, %rd752;
	xor.b64  	%rd802, %rd801, %rd767;
	xor.b64  	%rd803, %rd802, %rd782;
	mov.b64 	{%r578, %r579}, %rd791;
	shf.l.wrap.b32 	%r580, %r578, %r579, 1;
	shf.l.wrap.b32 	%r581, %r579, %r578, 1;
	mov.b64 	%rd804, {%r581, %r580};
	xor.b64  	%rd805, %rd804, %rd803;
	xor.b64  	%rd806, %rd805, %rd783;
	xor.b64  	%rd807, %rd805, %rd725;
	xor.b64  	%rd808, %rd805, %rd740;
	xor.b64  	%rd809, %rd805, %rd755;
	xor.b64  	%rd810, %rd805, %rd770;
	mov.b64 	{%r582, %r583}, %rd795;
	shf.l.wrap.b32 	%r584, %r582, %r583, 1;
	shf.l.wrap.b32 	%r585, %r583, %r582, 1;
	mov.b64 	%rd811, {%r585, %r584};
	xor.b64  	%rd812, %rd811, %rd787;
	xor.b64  	%rd813, %rd812, %rd713;
	xor.b64  	%rd814, %rd812, %rd728;
	xor.b64  	%rd815, %rd812, %rd743;
	xor.b64  	%rd816, %rd812, %rd758;
	xor.b64  	%rd817, %rd812, %rd773;
	mov.b64 	{%r586, %r587}, %rd799;
	shf.l.wrap.b32 	%r588, %r586, %r587, 1;
	shf.l.wrap.b32 	%r589, %r587, %r586, 1;
	mov.b64 	%rd818, {%r589, %r588};
	xor.b64  	%rd819, %rd818, %rd791;
	xor.b64  	%rd820, %rd819, %rd716;
	xor.b64  	%rd821, %rd819, %rd731;
	xor.b64  	%rd822, %rd819, %rd746;
	xor.b64  	%rd823, %rd819, %rd761;
	xor.b64  	%rd824, %rd819, %rd776;
	mov.b64 	{%r590, %r591}, %rd803;
	shf.l.wrap.b32 	%r592, %r590, %r591, 1;
	shf.l.wrap.b32 	%r593, %r591, %r590, 1;
	mov.b64 	%rd825, {%r593, %r592};
	xor.b64  	%rd826, %rd825, %rd795;
	xor.b64  	%rd827, %rd826, %rd719;
	xor.b64  	%rd828, %rd826, %rd734;
	xor.b64  	%rd829, %rd826, %rd749;
	xor.b64  	%rd830, %rd826, %rd764;
	xor.b64  	%rd831, %rd826, %rd779;
	mov.b64 	{%r594, %r595}, %rd787;
	shf.l.wrap.b32 	%r596, %r594, %r595, 1;
	shf.l.wrap.b32 	%r597, %r595, %r594, 1;
	mov.b64 	%rd832, {%r597, %r596};
	xor.b64  	%rd833, %rd832, %rd799;
	xor.b64  	%rd834, %rd833, %rd722;
	xor.b64  	%rd835, %rd833, %rd737;
	xor.b64  	%rd836, %rd833, %rd752;
	xor.b64  	%rd837, %rd833, %rd767;
	xor.b64  	%rd838, %rd833, %rd782;
	mov.b64 	{%r598, %r599}, %rd813;
	shf.l.wrap.b32 	%r600, %r598, %r599, 1;
	shf.l.wrap.b32 	%r601, %r599, %r598, 1;
	mov.b64 	%rd839, {%r601, %r600};
	mov.b64 	{%r602, %r603}, %rd808;
	shf.l.wrap.b32 	%r604, %r602, %r603, 3;
	shf.l.wrap.b32 	%r605, %r603, %r602, 3;
	mov.b64 	%rd840, {%r605, %r604};
	mov.b64 	{%r606, %r607}, %rd821;
	shf.l.wrap.b32 	%r608, %r606, %r607, 6;
	shf.l.wrap.b32 	%r609, %r607, %r606, 6;
	mov.b64 	%rd841, {%r609, %r608};
	mov.b64 	{%r610, %r611}, %rd815;
	shf.l.wrap.b32 	%r612, %r610, %r611, 10;
	shf.l.wrap.b32 	%r613, %r611, %r610, 10;
	mov.b64 	%rd842, {%r613, %r612};
	mov.b64 	{%r614, %r615}, %rd823;
	shf.l.wrap.b32 	%r616, %r614, %r615, 15;
	shf.l.wrap.b32 	%r617, %r615, %r614, 15;
	mov.b64 	%rd843, {%r617, %r616};
	mov.b64 	{%r618, %r619}, %rd830;
	shf.l.wrap.b32 	%r620, %r618, %r619, 21;
	shf.l.wrap.b32 	%r621, %r619, %r618, 21;
	mov.b64 	%rd844, {%r621, %r620};
	mov.b64 	{%r622, %r623}, %rd827;
	shf.l.wrap.b32 	%r624, %r622, %r623, 28;
	shf.l.wrap.b32 	%r625, %r623, %r622, 28;
	mov.b64 	%rd845, {%r625, %r624};
	mov.b64 	{%r626, %r627}, %rd807;
	shf.l.wrap.b32 	%r628, %r627, %r626, 4;
	shf.l.wrap.b32 	%r629, %r626, %r627, 4;
	mov.b64 	%rd846, {%r629, %r628};
	mov.b64 	{%r630, %r631}, %rd816;
	shf.l.wrap.b32 	%r632, %r631, %r630, 13;
	shf.l.wrap.b32 	%r633, %r630, %r631, 13;
	mov.b64 	%rd847, {%r633, %r632};
	mov.b64 	{%r634, %r635}, %rd828;
	shf.l.wrap.b32 	%r636, %r635, %r634, 23;
	shf.l.wrap.b32 	%r637, %r634, %r635, 23;
	mov.b64 	%rd848, {%r637, %r636};
	mov.b64 	{%r638, %r639}, %rd817;
	shf.l.wrap.b32 	%r640, %r638, %r639, 2;
	shf.l.wrap.b32 	%r641, %r639, %r638, 2;
	mov.b64 	%rd849, {%r641, %r640};
	mov.b64 	{%r642, %r643}, %rd838;
	shf.l.wrap.b32 	%r644, %r642, %r643, 14;
	shf.l.wrap.b32 	%r645, %r643, %r642, 14;
	mov.b64 	%rd850, {%r645, %r644};
	mov.b64 	{%r646, %r647}, %rd834;
	shf.l.wrap.b32 	%r648, %r646, %r647, 27;
	shf.l.wrap.b32 	%r649, %r647, %r646, 27;
	mov.b64 	%rd851, {%r649, %r648};
	mov.b64 	{%r650, %r651}, %rd809;
	shf.l.wrap.b32 	%r652, %r651, %r650, 9;
	shf.l.wrap.b32 	%r653, %r650, %r651, 9;
	mov.b64 	%rd852, {%r653, %r652};
	mov.b64 	{%r654, %r655}, %rd831;
	shf.l.wrap.b32 	%r656, %r655, %r654, 24;
	shf.l.wrap.b32 	%r657, %r654, %r655, 24;
	mov.b64 	%rd853, {%r657, %r656};
	mov.b64 	{%r658, %r659}, %rd837;
	shf.l.wrap.b32 	%r660, %r658, %r659, 8;
	shf.l.wrap.b32 	%r661, %r659, %r658, 8;
	mov.b64 	%rd854, {%r661, %r660};
	mov.b64 	{%r662, %r663}, %rd829;
	shf.l.wrap.b32 	%r664, %r662, %r663, 25;
	shf.l.wrap.b32 	%r665, %r663, %r662, 25;
	mov.b64 	%rd855, {%r665, %r664};
	mov.b64 	{%r666, %r667}, %rd822;
	shf.l.wrap.b32 	%r668, %r667, %r666, 11;
	shf.l.wrap.b32 	%r669, %r666, %r667, 11;
	mov.b64 	%rd856, {%r669, %r668};
	mov.b64 	{%r670, %r671}, %rd820;
	shf.l.wrap.b32 	%r672, %r671, %r670, 30;
	shf.l.wrap.b32 	%r673, %r670, %r671, 30;
	mov.b64 	%rd857, {%r673, %r672};
	mov.b64 	{%r674, %r675}, %rd810;
	shf.l.wrap.b32 	%r676, %r674, %r675, 18;
	shf.l.wrap.b32 	%r677, %r675, %r674, 18;
	mov.b64 	%rd858, {%r677, %r676};
	mov.b64 	{%r678, %r679}, %rd836;
	shf.l.wrap.b32 	%r680, %r679, %r678, 7;
	shf.l.wrap.b32 	%r681, %r678, %r679, 7;
	mov.b64 	%rd859, {%r681, %r680};
	mov.b64 	{%r682, %r683}, %rd824;
	shf.l.wrap.b32 	%r684, %r683, %r682, 29;
	shf.l.wrap.b32 	%r685, %r682, %r683, 29;
	mov.b64 	%rd860, {%r685, %r684};
	mov.b64 	{%r686, %r687}, %rd835;
	shf.l.wrap.b32 	%r688, %r686, %r687, 20;
	shf.l.wrap.b32 	%r689, %r687, %r686, 20;
	mov.b64 	%rd861, {%r689, %r688};
	mov.b64 	{%r690, %r691}, %rd814;
	shf.l.wrap.b32 	%r692, %r691, %r690, 12;
	shf.l.wrap.b32 	%r693, %r690, %r691, 12;
	mov.b64 	%rd862, {%r693, %r692};
	not.b64 	%rd863, %rd862;
	and.b64  	%rd864, %rd856, %rd863;
	xor.b64  	%rd865, %rd806, %rd864;
	not.b64 	%rd866, %rd856;
	and.b64  	%rd867, %rd844, %rd866;
	xor.b64  	%rd868, %rd862, %rd867;
	not.b64 	%rd869, %rd844;
	and.b64  	%rd870, %rd850, %rd869;
	xor.b64  	%rd871, %rd856, %rd870;
	not.b64 	%rd872, %rd850;
	and.b64  	%rd873, %rd806, %rd872;
	xor.b64  	%rd874, %rd844, %rd873;
	not.b64 	%rd875, %rd806;
	and.b64  	%rd876, %rd862, %rd875;
	xor.b64  	%rd877, %rd850, %rd876;
	not.b64 	%rd878, %rd861;
	and.b64  	%rd879, %rd840, %rd878;
	xor.b64  	%rd880, %rd845, %rd879;
	not.b64 	%rd881, %rd840;
	and.b64  	%rd882, %rd847, %rd881;
	xor.b64  	%rd883, %rd861, %rd882;
	not.b64 	%rd884, %rd847;
	and.b64  	%rd885, %rd860, %rd884;
	xor.b64  	%rd886, %rd840, %rd885;
	not.b64 	%rd887, %rd860;
	and.b64  	%rd888, %rd845, %rd887;
	xor.b64  	%rd889, %rd847, %rd888;
	not.b64 	%rd890, %rd845;
	and.b64  	%rd891, %rd861, %rd890;
	xor.b64  	%rd892, %rd860, %rd891;
	not.b64 	%rd893, %rd841;
	and.b64  	%rd894, %rd855, %rd893;
	xor.b64  	%rd895, %rd839, %rd894;
	not.b64 	%rd896, %rd855;
	and.b64  	%rd897, %rd854, %rd896;
	xor.b64  	%rd898, %rd841, %rd897;
	not.b64 	%rd899, %rd854;
	and.b64  	%rd900, %rd858, %rd899;
	xor.b64  	%rd901, %rd855, %rd900;
	not.b64 	%rd902, %rd858;
	and.b64  	%rd903, %rd839, %rd902;
	xor.b64  	%rd904, %rd854, %rd903;
	not.b64 	%rd905, %rd839;
	and.b64  	%rd906, %rd841, %rd905;
	xor.b64  	%rd907, %rd858, %rd906;
	not.b64 	%rd908, %rd846;
	and.b64  	%rd909, %rd842, %rd908;
	xor.b64  	%rd910, %rd851, %rd909;
	not.b64 	%rd911, %rd842;
	and.b64  	%rd912, %rd843, %rd911;
	xor.b64  	%rd913, %rd846, %rd912;
	not.b64 	%rd914, %rd843;
	and.b64  	%rd915, %rd853, %rd914;
	xor.b64  	%rd916, %rd842, %rd915;
	not.b64 	%rd917, %rd853;
	and.b64  	%rd918, %rd851, %rd917;
	xor.b64  	%rd919, %rd843, %rd918;
	not.b64 	%rd920, %rd851;
	and.b64  	%rd921, %rd846, %rd920;
	xor.b64  	%rd922, %rd853, %rd921;
	not.b64 	%rd923, %rd848;
	and.b64  	%rd924, %rd859, %rd923;
	xor.b64  	%rd925, %rd857, %rd924;
	not.b64 	%rd926, %rd859;
	and.b64  	%rd927, %rd852, %rd926;
	xor.b64  	%rd928, %rd848, %rd927;
	not.b64 	%rd929, %rd852;
	and.b64  	%rd930, %rd849, %rd929;
	xor.b64  	%rd931, %rd859, %rd930;
	not.b64 	%rd932, %rd849;
	and.b64  	%rd933, %rd857, %rd932;
	xor.b64  	%rd934, %rd852, %rd933;
	not.b64 	%rd935, %rd857;
	and.b64  	%rd936, %rd848, %rd935;
	xor.b64  	%rd937, %rd849, %rd936;
	xor.b64  	%rd938, %rd865, 2147483649;
	xor.b64  	%rd939, %rd880, %rd938;
	xor.b64  	%rd940, %rd939, %rd895;
	xor.b64  	%rd941, %rd940, %rd910;
	xor.b64  	%rd942, %rd941, %rd925;
	xor.b64  	%rd943, %rd883, %rd868;
	xor.b64  	%rd944, %rd943, %rd898;
	xor.b64  	%rd945, %rd944, %rd913;
	xor.b64  	%rd946, %rd945, %rd928;
	xor.b64  	%rd947, %rd886, %rd871;
	xor.b64  	%rd948, %rd947, %rd901;
	xor.b64  	%rd949, %rd948, %rd916;
	xor.b64  	%rd950, %rd949, %rd931;
	xor.b64  	%rd951, %rd889, %rd874;
	xor.b64  	%rd952, %rd951, %rd904;
	xor.b64  	%rd953, %rd952, %rd919;
	xor.b64  	%rd954, %rd953, %rd934;
	xor.b64  	%rd955, %rd892, %rd877;
	xor.b64  	%rd956, %rd955, %rd907;
	xor.b64  	%rd957, %rd956, %rd922;
	xor.b64  	%rd958, %rd957, %rd937;
	mov.b64 	{%r694, %r695}, %rd946;
	shf.l.wrap.b32 	%r696, %r694, %r695, 1;
	shf.l.wrap.b32 	%r697, %r695, %r694, 1;
	mov.b64 	%rd959, {%r697, %r696};
	xor.b64  	%rd960, %rd959, %rd958;
	xor.b64  	%rd961, %rd960, %rd938;
	xor.b64  	%rd962, %rd960, %rd880;
	xor.b64  	%rd963, %rd960, %rd895;
	xor.b64  	%rd964, %rd960, %rd910;
	xor.b64  	%rd965, %rd960, %rd925;
	mov.b64 	{%r698, %r699}, %rd950;
	shf.l.wrap.b32 	%r700, %r698, %r699, 1;
	shf.l.wrap.b32 	%r701, %r699, %r698, 1;
	mov.b64 	%rd966, {%r701, %r700};
	xor.b64  	%rd967, %rd966, %rd942;
	xor.b64  	%rd968, %rd967, %rd868;
	xor.b64  	%rd969, %rd967, %rd883;
	xor.b64  	%rd970, %rd967, %rd898;
	xor.b64  	%rd971, %rd967, %rd913;
	xor.b64  	%rd972, %rd967, %rd928;
	mov.b64 	{%r702, %r703}, %rd954;
	shf.l.wrap.b32 	%r704, %r702, %r703, 1;
	shf.l.wrap.b32 	%r705, %r703, %r702, 1;
	mov.b64 	%rd973, {%r705, %r704};
	xor.b64  	%rd974, %rd973, %rd946;
	xor.b64  	%rd975, %rd974, %rd871;
	xor.b64  	%rd976, %rd974, %rd886;
	xor.b64  	%rd977, %rd974, %rd901;
	xor.b64  	%rd978, %rd974, %rd916;
	xor.b64  	%rd979, %rd974, %rd931;
	mov.b64 	{%r706, %r707}, %rd958;
	shf.l.wrap.b32 	%r708, %r706, %r707, 1;
	shf.l.wrap.b32 	%r709, %r707, %r706, 1;
	mov.b64 	%rd980, {%r709, %r708};
	xor.b64  	%rd981, %rd980, %rd950;
	xor.b64  	%rd982, %rd981, %rd874;
	xor.b64  	%rd983, %rd981, %rd889;
	xor.b64  	%rd984, %rd981, %rd904;
	xor.b64  	%rd985, %rd981, %rd919;
	xor.b64  	%rd986, %rd981, %rd934;
	mov.b64 	{%r710, %r711}, %rd942;
	shf.l.wrap.b32 	%r712, %r710, %r711, 1;
	shf.l.wrap.b32 	%r713, %r711, %r710, 1;
	mov.b64 	%rd987, {%r713, %r712};
	xor.b64  	%rd988, %rd987, %rd954;
	xor.b64  	%rd989, %rd988, %rd877;
	xor.b64  	%rd990, %rd988, %rd892;
	xor.b64  	%rd991, %rd988, %rd907;
	xor.b64  	%rd992, %rd988, %rd922;
	xor.b64  	%rd993, %rd988, %rd937;
	mov.b64 	{%r714, %r715}, %rd968;
	shf.l.wrap.b32 	%r716, %r714, %r715, 1;
	shf.l.wrap.b32 	%r717, %r715, %r714, 1;
	mov.b64 	%rd994, {%r717, %r716};
	mov.b64 	{%r718, %r719}, %rd963;
	shf.l.wrap.b32 	%r720, %r718, %r719, 3;
	shf.l.wrap.b32 	%r721, %r719, %r718, 3;
	mov.b64 	%rd995, {%r721, %r720};
	mov.b64 	{%r722, %r723}, %rd976;
	shf.l.wrap.b32 	%r724, %r722, %r723, 6;
	shf.l.wrap.b32 	%r725, %r723, %r722, 6;
	mov.b64 	%rd996, {%r725, %r724};
	mov.b64 	{%r726, %r727}, %rd970;
	shf.l.wrap.b32 	%r728, %r726, %r727, 10;
	shf.l.wrap.b32 	%r729, %r727, %r726, 10;
	mov.b64 	%rd997, {%r729, %r728};
	mov.b64 	{%r730, %r731}, %rd978;
	shf.l.wrap.b32 	%r732, %r730, %r731, 15;
	shf.l.wrap.b32 	%r733, %r731, %r730, 15;
	mov.b64 	%rd998, {%r733, %r732};
	mov.b64 	{%r734, %r735}, %rd985;
	shf.l.wrap.b32 	%r736, %r734, %r735, 21;
	shf.l.wrap.b32 	%r737, %r735, %r734, 21;
	mov.b64 	%rd999, {%r737, %r736};
	mov.b64 	{%r738, %r739}, %rd982;
	shf.l.wrap.b32 	%r740, %r738, %r739, 28;
	shf.l.wrap.b32 	%r741, %r739, %r738, 28;
	mov.b64 	%rd1000, {%r741, %r740};
	mov.b64 	{%r742, %r743}, %rd962;
	shf.l.wrap.b32 	%r744, %r743, %r742, 4;
	shf.l.wrap.b32 	%r745, %r742, %r743, 4;
	mov.b64 	%rd1001, {%r745, %r744};
	mov.b64 	{%r746, %r747}, %rd971;
	shf.l.wrap.b32 	%r748, %r747, %r746, 13;
	shf.l.wrap.b32 	%r749, %r746, %r747, 13;
	mov.b64 	%rd1002, {%r749, %r748};
	mov.b64 	{%r750, %r751}, %rd983;
	shf.l.wrap.b32 	%r752, %r751, %r750, 23;
	shf.l.wrap.b32 	%r753, %r750, %r751, 23;
	mov.b64 	%rd1003, {%r753, %r752};
	mov.b64 	{%r754, %r755}, %rd972;
	shf.l.wrap.b32 	%r756, %r754, %r755, 2;
	shf.l.wrap.b32 	%r757, %r755, %r754, 2;
	mov.b64 	%rd1004, {%r757, %r756};
	mov.b64 	{%r758, %r759}, %rd993;
	shf.l.wrap.b32 	%r760, %r758, %r759, 14;
	shf.l.wrap.b32 	%r761, %r759, %r758, 14;
	mov.b64 	%rd1005, {%r761, %r760};
	mov.b64 	{%r762, %r763}, %rd989;
	shf.l.wrap.b32 	%r764, %r762, %r763, 27;
	shf.l.wrap.b32 	%r765, %r763, %r762, 27;
	mov.b64 	%rd1006, {%r765, %r764};
	mov.b64 	{%r766, %r767}, %rd964;
	shf.l.wrap.b32 	%r768, %r767, %r766, 9;
	shf.l.wrap.b32 	%r769, %r766, %r767, 9;
	mov.b64 	%rd1007, {%r769, %r768};
	mov.b64 	{%r770, %r771}, %rd986;
	shf.l.wrap.b32 	%r772, %r771, %r770, 24;
	shf.l.wrap.b32 	%r773, %r770, %r771, 24;
	mov.b64 	%rd1008, {%r773, %r772};
	mov.b64 	{%r774, %r775}, %rd992;
	shf.l.wrap.b32 	%r776, %r774, %r775, 8;
	shf.l.wrap.b32 	%r777, %r775, %r774, 8;
	mov.b64 	%rd1009, {%r777, %r776};
	mov.b64 	{%r778, %r779}, %rd984;
	shf.l.wrap.b32 	%r780, %r778, %r779, 25;
	shf.l.wrap.b32 	%r781, %r779, %r778, 25;
	mov.b64 	%rd1010, {%r781, %r780};
	mov.b64 	{%r782, %r783}, %rd977;
	shf.l.wrap.b32 	%r784, %r783, %r782, 11;
	shf.l.wrap.b32 	%r785, %r782, %r783, 11;
	mov.b64 	%rd1011, {%r785, %r784};
	mov.b64 	{%r786, %r787}, %rd975;
	shf.l.wrap.b32 	%r788, %r787, %r786, 30;
	shf.l.wrap.b32 	%r789, %r786, %r787, 30;
	mov.b64 	%rd1012, {%r789, %r788};
	mov.b64 	{%r790, %r791}, %rd965;
	shf.l.wrap.b32 	%r792, %r790, %r791, 18;
	shf.l.wrap.b32 	%r793, %r791, %r790, 18;
	mov.b64 	%rd1013, {%r793, %r792};
	mov.b64 	{%r794, %r795}, %rd991;
	shf.l.wrap.b32 	%r796, %r795, %r794, 7;
	shf.l.wrap.b32 	%r797, %r794, %r795, 7;
	mov.b64 	%rd1014, {%r797, %r796};
	mov.b64 	{%r798, %r799}, %rd979;
	shf.l.wrap.b32 	%r800, %r799, %r798, 29;
	shf.l.wrap.b32 	%r801, %r798, %r799, 29;
	mov.b64 	%rd1015, {%r801, %r800};
	mov.b64 	{%r802, %r803}, %rd990;
	shf.l.wrap.b32 	%r804, %r802, %r803, 20;
	shf.l.wrap.b32 	%r805, %r803, %r802, 20;
	mov.b64 	%rd1016, {%r805, %r804};
	mov.b64 	{%r806, %r807}, %rd969;
	shf.l.wrap.b32 	%r808, %r807, %r806, 12;
	shf.l.wrap.b32 	%r809, %r806, %r807, 12;
	mov.b64 	%rd1017, {%r809, %r808};
	not.b64 	%rd1018, %rd1017;
	and.b64  	%rd1019, %rd1011, %rd1018;
	xor.b64  	%rd1020, %rd961, %rd1019;
	not.b64 	%rd1021, %rd1011;
	and.b64  	%rd1022, %rd999, %rd1021;
	xor.b64  	%rd1023, %rd1017, %rd1022;
	not.b64 	%rd1024, %rd999;
	and.b64  	%rd1025, %rd1005, %rd1024;
	xor.b64  	%rd1026, %rd1011, %rd1025;
	not.b64 	%rd1027, %rd1005;
	and.b64  	%rd1028, %rd961, %rd1027;
	xor.b64  	%rd1029, %rd999, %rd1028;
	not.b64 	%rd1030, %rd961;
	and.b64  	%rd1031, %rd1017, %rd1030;
	xor.b64  	%rd1032, %rd1005, %rd1031;
	not.b64 	%rd1033, %rd1016;
	and.b64  	%rd1034, %rd995, %rd1033;
	xor.b64  	%rd1035, %rd1000, %rd1034;
	not.b64 	%rd1036, %rd995;
	and.b64  	%rd1037, %rd1002, %rd1036;
	xor.b64  	%rd1038, %rd1016, %rd1037;
	not.b64 	%rd1039, %rd1002;
	and.b64  	%rd1040, %rd1015, %rd1039;
	xor.b64  	%rd1041, %rd995, %rd1040;
	not.b64 	%rd1042, %rd1015;
	and.b64  	%rd1043, %rd1000, %rd1042;
	xor.b64  	%rd1044, %rd1002, %rd1043;
	not.b64 	%rd1045, %rd1000;
	and.b64  	%rd1046, %rd1016, %rd1045;
	xor.b64  	%rd1047, %rd1015, %rd1046;
	not.b64 	%rd1048, %rd996;
	and.b64  	%rd1049, %rd1010, %rd1048;
	xor.b64  	%rd1050, %rd994, %rd1049;
	not.b64 	%rd1051, %rd1010;
	and.b64  	%rd1052, %rd1009, %rd1051;
	xor.b64  	%rd1053, %rd996, %rd1052;
	not.b64 	%rd1054, %rd1009;
	and.b64  	%rd1055, %rd1013, %rd1054;
	xor.b64  	%rd1056, %rd1010, %rd1055;
	not.b64 	%rd1057, %rd1013;
	and.b64  	%rd1058, %rd994, %rd1057;
	xor.b64  	%rd1059, %rd1009, %rd1058;
	not.b64 	%rd1060, %rd994;
	and.b64  	%rd1061, %rd996, %rd1060;
	xor.b64  	%rd1062, %rd1013, %rd1061;
	not.b64 	%rd1063, %rd1001;
	and.b64  	%rd1064, %rd997, %rd1063;
	xor.b64  	%rd1065, %rd1006, %rd1064;
	not.b64 	%rd1066, %rd997;
	and.b64  	%rd1067, %rd998, %rd1066;
	xor.b64  	%rd1068, %rd1001, %rd1067;
	not.b64 	%rd1069, %rd998;
	and.b64  	%rd1070, %rd1008, %rd1069;
	xor.b64  	%rd1071, %rd997, %rd1070;
	not.b64 	%rd1072, %rd1008;
	and.b64  	%rd1073, %rd1006, %rd1072;
	xor.b64  	%rd1074, %rd998, %rd1073;
	not.b64 	%rd1075, %rd1006;
	and.b64  	%rd1076, %rd1001, %rd1075;
	xor.b64  	%rd1077, %rd1008, %rd1076;
	not.b64 	%rd1078, %rd1003;
	and.b64  	%rd1079, %rd1014, %rd1078;
	xor.b64  	%rd1080, %rd1012, %rd1079;
	not.b64 	%rd1081, %rd1014;
	and.b64  	%rd1082, %rd1007, %rd1081;
	xor.b64  	%rd1083, %rd1003, %rd1082;
	not.b64 	%rd1084, %rd1007;
	and.b64  	%rd1085, %rd1004, %rd1084;
	xor.b64  	%rd1086, %rd1014, %rd1085;
	not.b64 	%rd1087, %rd1004;
	and.b64  	%rd1088, %rd1012, %rd1087;
	xor.b64  	%rd1089, %rd1007, %rd1088;
	not.b64 	%rd1090, %rd1012;
	and.b64  	%rd1091, %rd1003, %rd1090;
	xor.b64  	%rd1092, %rd1004, %rd1091;
	xor.b64  	%rd1093, %rd1020, -9223372034707259263;
	xor.b64  	%rd1094, %rd1035, %rd1093;
	xor.b64  	%rd1095, %rd1094, %rd1050;
	xor.b64  	%rd1096, %rd1095, %rd1065;
	xor.b64  	%rd1097, %rd1096, %rd1080;
	xor.b64  	%rd1098, %rd1038, %rd1023;
	xor.b64  	%rd1099, %rd1098, %rd1053;
	xor.b64  	%rd1100, %rd1099, %rd1068;
	xor.b64  	%rd1101, %rd1100, %rd1083;
	xor.b64  	%rd1102, %rd1041, %rd1026;
	xor.b64  	%rd1103, %rd1102, %rd1056;
	xor.b64  	%rd1104, %rd1103, %rd1071;
	xor.b64  	%rd1105, %rd1104, %rd1086;
	xor.b64  	%rd1106, %rd1044, %rd1029;
	xor.b64  	%rd1107, %rd1106, %rd1059;
	xor.b64  	%rd1108, %rd1107, %rd1074;
	xor.b64  	%rd1109, %rd1108, %rd1089;
	xor.b64  	%rd1110, %rd1047, %rd1032;
	xor.b64  	%rd1111, %rd1110, %rd1062;
	xor.b64  	%rd1112, %rd1111, %rd1077;
	xor.b64  	%rd1113, %rd1112, %rd1092;
	mov.b64 	{%r810, %r811}, %rd1101;
	shf.l.wrap.b32 	%r812, %r810, %r811, 1;
	shf.l.wrap.b32 	%r813, %r811, %r810, 1;
	mov.b64 	%rd1114, {%r813, %r812};
	xor.b64  	%rd1115, %rd1114, %rd1113;
	xor.b64  	%rd1116, %rd1115, %rd1093;
	xor.b64  	%rd1117, %rd1115, %rd1035;
	xor.b64  	%rd1118, %rd1115, %rd1050;
	xor.b64  	%rd1119, %rd1115, %rd1065;
	xor.b64  	%rd1120, %rd1115, %rd1080;
	mov.b64 	{%r814, %r815}, %rd1105;
	shf.l.wrap.b32 	%r816, %r814, %r815, 1;
	shf.l.wrap.b32 	%r817, %r815, %r814, 1;
	mov.b64 	%rd1121, {%r817, %r816};
	xor.b64  	%rd1122, %rd1121, %rd1097;
	xor.b64  	%rd1123, %rd1122, %rd1023;
	xor.b64  	%rd1124, %rd1122, %rd1038;
	xor.b64  	%rd1125, %rd1122, %rd1053;
	xor.b64  	%rd1126, %rd1122, %rd1068;
	xor.b64  	%rd1127, %rd1122, %rd1083;
	mov.b64 	{%r818, %r819}, %rd1109;
	shf.l.wrap.b32 	%r820, %r818, %r819, 1;
	shf.l.wrap.b32 	%r821, %r819, %r818, 1;
	mov.b64 	%rd1128, {%r821, %r820};
	xor.b64  	%rd1129, %rd1128, %rd1101;
	xor.b64  	%rd1130, %rd1129, %rd1026;
	xor.b64  	%rd1131, %rd1129, %rd1041;
	xor.b64  	%rd1132, %rd1129, %rd1056;
	xor.b64  	%rd1133, %rd1129, %rd1071;
	xor.b64  	%rd1134, %rd1129, %rd1086;
	mov.b64 	{%r822, %r823}, %rd1113;
	shf.l.wrap.b32 	%r824, %r822, %r823, 1;
	shf.l.wrap.b32 	%r825, %r823, %r822, 1;
	mov.b64 	%rd1135, {%r825, %r824};
	xor.b64  	%rd1136, %rd1135, %rd1105;
	xor.b64  	%rd1137, %rd1136, %rd1029;
	xor.b64  	%rd1138, %rd1136, %rd1044;
	xor.b64  	%rd1139, %rd1136, %rd1059;
	xor.b64  	%rd1140, %rd1136, %rd1074;
	xor.b64  	%rd1141, %rd1136, %rd1089;
	mov.b64 	{%r826, %r827}, %rd1097;
	shf.l.wrap.b32 	%r828, %r826, %r827, 1;
	shf.l.wrap.b32 	%r829, %r827, %r826, 1;
	mov.b64 	%rd1142, {%r829, %r828};
	xor.b64  	%rd1143, %rd1142, %rd1109;
	xor.b64  	%rd1144, %rd1143, %rd1032;
	xor.b64  	%rd1145, %rd1143, %rd1047;
	xor.b64  	%rd1146, %rd1143, %rd1062;
	xor.b64  	%rd1147, %rd1143, %rd1077;
	xor.b64  	%rd1148, %rd1143, %rd1092;
	mov.b64 	{%r830, %r831}, %rd1123;
	shf.l.wrap.b32 	%r832, %r830, %r831, 1;
	shf.l.wrap.b32 	%r833, %r831, %r830, 1;
	mov.b64 	%rd1149, {%r833, %r832};
	mov.b64 	{%r834, %r835}, %rd1118;
	shf.l.wrap.b32 	%r836, %r834, %r835, 3;
	shf.l.wrap.b32 	%r837, %r835, %r834, 3;
	mov.b64 	%rd1150, {%r837, %r836};
	mov.b64 	{%r838, %r839}, %rd1131;
	shf.l.wrap.b32 	%r840, %r838, %r839, 6;
	shf.l.wrap.b32 	%r841, %r839, %r838, 6;
	mov.b64 	%rd1151, {%r841, %r840};
	mov.b64 	{%r842, %r843}, %rd1125;
	shf.l.wrap.b32 	%r844, %r842, %r843, 10;
	shf.l.wrap.b32 	%r845, %r843, %r842, 10;
	mov.b64 	%rd1152, {%r845, %r844};
	mov.b64 	{%r846, %r847}, %rd1133;
	shf.l.wrap.b32 	%r848, %r846, %r847, 15;
	shf.l.wrap.b32 	%r849, %r847, %r846, 15;
	mov.b64 	%rd1153, {%r849, %r848};
	mov.b64 	{%r850, %r851}, %rd1140;
	shf.l.wrap.b32 	%r852, %r850, %r851, 21;
	shf.l.wrap.b32 	%r853, %r851, %r850, 21;
	mov.b64 	%rd1154, {%r853, %r852};
	mov.b64 	{%r854, %r855}, %rd1137;
	shf.l.wrap.b32 	%r856, %r854, %r855, 28;
	shf.l.wrap.b32 	%r857, %r855, %r854, 28;
	mov.b64 	%rd1155, {%r857, %r856};
	mov.b64 	{%r858, %r859}, %rd1117;
	shf.l.wrap.b32 	%r860, %r859, %r858, 4;
	shf.l.wrap.b32 	%r861, %r858, %r859, 4;
	mov.b64 	%rd1156, {%r861, %r860};
	mov.b64 	{%r862, %r863}, %rd1126;
	shf.l.wrap.b32 	%r864, %r863, %r862, 13;
	shf.l.wrap.b32 	%r865, %r862, %r863, 13;
	mov.b64 	%rd1157, {%r865, %r864};
	mov.b64 	{%r866, %r867}, %rd1138;
	shf.l.wrap.b32 	%r868, %r867, %r866, 23;
	shf.l.wrap.b32 	%r869, %r866, %r867, 23;
	mov.b64 	%rd1158, {%r869, %r868};
	mov.b64 	{%r870, %r871}, %rd1127;
	shf.l.wrap.b32 	%r872, %r870, %r871, 2;
	shf.l.wrap.b32 	%r873, %r871, %r870, 2;
	mov.b64 	%rd1159, {%r873, %r872};
	mov.b64 	{%r874, %r875}, %rd1148;
	shf.l.wrap.b32 	%r876, %r874, %r875, 14;
	shf.l.wrap.b32 	%r877, %r875, %r874, 14;
	mov.b64 	%rd1160, {%r877, %r876};
	mov.b64 	{%r878, %r879}, %rd1144;
	shf.l.wrap.b32 	%r880, %r878, %r879, 27;
	shf.l.wrap.b32 	%r881, %r879, %r878, 27;
	mov.b64 	%rd1161, {%r881, %r880};
	mov.b64 	{%r882, %r883}, %rd1119;
	shf.l.wrap.b32 	%r884, %r883, %r882, 9;
	shf.l.wrap.b32 	%r885, %r882, %r883, 9;
	mov.b64 	%rd1162, {%r885, %r884};
	mov.b64 	{%r886, %r887}, %rd1141;
	shf.l.wrap.b32 	%r888, %r887, %r886, 24;
	shf.l.wrap.b32 	%r889, %r886, %r887, 24;
	mov.b64 	%rd1163, {%r889, %r888};
	mov.b64 	{%r890, %r891}, %rd1147;
	shf.l.wrap.b32 	%r892, %r890, %r891, 8;
	shf.l.wrap.b32 	%r893, %r891, %r890, 8;
	mov.b64 	%rd1164, {%r893, %r892};
	mov.b64 	{%r894, %r895}, %rd1139;
	shf.l.wrap.b32 	%r896, %r894, %r895, 25;
	shf.l.wrap.b32 	%r897, %r895, %r894, 25;
	mov.b64 	%rd1165, {%r897, %r896};
	mov.b64 	{%r898, %r899}, %rd1132;
	shf.l.wrap.b32 	%r900, %r899, %r898, 11;
	shf.l.wrap.b32 	%r901, %r898, %r899, 11;
	mov.b64 	%rd1166, {%r901, %r900};
	mov.b64 	{%r902, %r903}, %rd1130;
	shf.l.wrap.b32 	%r904, %r903, %r902, 30;
	shf.l.wrap.b32 	%r905, %r902, %r903, 30;
	mov.b64 	%rd1167, {%r905, %r904};
	mov.b64 	{%r906, %r907}, %rd1120;
	shf.l.wrap.b32 	%r908, %r906, %r907, 18;
	shf.l.wrap.b32 	%r909, %r907, %r906, 18;
	mov.b64 	%rd1168, {%r909, %r908};
	mov.b64 	{%r910, %r911}, %rd1146;
	shf.l.wrap.b32 	%r912, %r911, %r910, 7;
	shf.l.wrap.b32 	%r913, %r910, %r911, 7;
	mov.b64 	%rd1169, {%r913, %r912};
	mov.b64 	{%r914, %r915}, %rd1134;
	shf.l.wrap.b32 	%r916, %r915, %r914, 29;
	shf.l.wrap.b32 	%r917, %r914, %r915, 29;
	mov.b64 	%rd1170, {%r917, %r916};
	mov.b64 	{%r918, %r919}, %rd1145;
	shf.l.wrap.b32 	%r920, %r918, %r919, 20;
	shf.l.wrap.b32 	%r921, %r919, %r918, 20;
	mov.b64 	%rd1171, {%r921, %r920};
	mov.b64 	{%r922, %r923}, %rd1124;
	shf.l.wrap.b32 	%r924, %r923, %r922, 12;
	shf.l.wrap.b32 	%r925, %r922, %r923, 12;
	mov.b64 	%rd1172, {%r925, %r924};
	not.b64 	%rd1173, %rd1172;
	and.b64  	%rd1174, %rd1166, %rd1173;
	xor.b64  	%rd1175, %rd1116, %rd1174;
	not.b64 	%rd1176, %rd1166;
	and.b64  	%rd1177, %rd1154, %rd1176;
	xor.b64  	%rd1178, %rd1172, %rd1177;
	not.b64 	%rd1179, %rd1154;
	and.b64  	%rd1180, %rd1160, %rd1179;
	xor.b64  	%rd1181, %rd1166, %rd1180;
	not.b64 	%rd1182, %rd1160;
	and.b64  	%rd1183, %rd1116, %rd1182;
	xor.b64  	%rd1184, %rd1154, %rd1183;
	not.b64 	%rd1185, %rd1116;
	and.b64  	%rd1186, %rd1172, %rd1185;
	xor.b64  	%rd1187, %rd1160, %rd1186;
	not.b64 	%rd1188, %rd1171;
	and.b64  	%rd1189, %rd1150, %rd1188;
	xor.b64  	%rd1190, %rd1155, %rd1189;
	not.b64 	%rd1191, %rd1150;
	and.b64  	%rd1192, %rd1157, %rd1191;
	xor.b64  	%rd1193, %rd1171, %rd1192;
	not.b64 	%rd1194, %rd1157;
	and.b64  	%rd1195, %rd1170, %rd1194;
	xor.b64  	%rd1196, %rd1150, %rd1195;
	not.b64 	%rd1197, %rd1170;
	and.b64  	%rd1198, %rd1155, %rd1197;
	xor.b64  	%rd1199, %rd1157, %rd1198;
	not.b64 	%rd1200, %rd1155;
	and.b64  	%rd1201, %rd1171, %rd1200;
	xor.b64  	%rd1202, %rd1170, %rd1201;
	not.b64 	%rd1203, %rd1151;
	and.b64  	%rd1204, %rd1165, %rd1203;
	xor.b64  	%rd1205, %rd1149, %rd1204;
	not.b64 	%rd1206, %rd1165;
	and.b64  	%rd1207, %rd1164, %rd1206;
	xor.b64  	%rd1208, %rd1151, %rd1207;
	not.b64 	%rd1209, %rd1164;
	and.b64  	%rd1210, %rd1168, %rd1209;
	xor.b64  	%rd1211, %rd1165, %rd1210;
	not.b64 	%rd1212, %rd1168;
	and.b64  	%rd1213, %rd1149, %rd1212;
	xor.b64  	%rd1214, %rd1164, %rd1213;
	not.b64 	%rd1215, %rd1149;
	and.b64  	%rd1216, %rd1151, %rd1215;
	xor.b64  	%rd1217, %rd1168, %rd1216;
	not.b64 	%rd1218, %rd1156;
	and.b64  	%rd1219, %rd1152, %rd1218;
	xor.b64  	%rd1220, %rd1161, %rd1219;
	not.b64 	%rd1221, %rd1152;
	and.b64  	%rd1222, %rd1153, %rd1221;
	xor.b64  	%rd1223, %rd1156, %rd1222;
	not.b64 	%rd1224, %rd1153;
	and.b64  	%rd1225, %rd1163, %rd1224;
	xor.b64  	%rd1226, %rd1152, %rd1225;
	not.b64 	%rd1227, %rd1163;
	and.b64  	%rd1228, %rd1161, %rd1227;
	xor.b64  	%rd1229, %rd1153, %rd1228;
	not.b64 	%rd1230, %rd1161;
	and.b64  	%rd1231, %rd1156, %rd1230;
	xor.b64  	%rd1232, %rd1163, %rd1231;
	not.b64 	%rd1233, %rd1158;
	and.b64  	%rd1234, %rd1169, %rd1233;
	xor.b64  	%rd1235, %rd1167, %rd1234;
	not.b64 	%rd1236, %rd1169;
	and.b64  	%rd1237, %rd1162, %rd1236;
	xor.b64  	%rd1238, %rd1158, %rd1237;
	not.b64 	%rd1239, %rd1162;
	and.b64  	%rd1240, %rd1159, %rd1239;
	xor.b64  	%rd1241, %rd1169, %rd1240;
	not.b64 	%rd1242, %rd1159;
	and.b64  	%rd1243, %rd1167, %rd1242;
	xor.b64  	%rd1244, %rd1162, %rd1243;
	not.b64 	%rd1245, %rd1167;
	and.b64  	%rd1246, %rd1158, %rd1245;
	xor.b64  	%rd1247, %rd1159, %rd1246;
	xor.b64  	%rd1248, %rd1175, -9223372036854743031;
	xor.b64  	%rd1249, %rd1190, %rd1248;
	xor.b64  	%rd1250, %rd1249, %rd1205;
	xor.b64  	%rd1251, %rd1250, %rd1220;
	xor.b64  	%rd1252, %rd1251, %rd1235;
	xor.b64  	%rd1253, %rd1193, %rd1178;
	xor.b64  	%rd1254, %rd1253, %rd1208;
	xor.b64  	%rd1255, %rd1254, %rd1223;
	xor.b64  	%rd1256, %rd1255, %rd1238;
	xor.b64  	%rd1257, %rd1196, %rd1181;
	xor.b64  	%rd1258, %rd1257, %rd1211;
	xor.b64  	%rd1259, %rd1258, %rd1226;
	xor.b64  	%rd1260, %rd1259, %rd1241;
	xor.b64  	%rd1261, %rd1199, %rd1184;
	xor.b64  	%rd1262, %rd1261, %rd1214;
	xor.b64  	%rd1263, %rd1262, %rd1229;
	xor.b64  	%rd1264, %rd1263, %rd1244;
	xor.b64  	%rd1265, %rd1202, %rd1187;
	xor.b64  	%rd1266, %rd1265, %rd1217;
	xor.b64  	%rd1267, %rd1266, %rd1232;
	xor.b64  	%rd1268, %rd1267, %rd1247;
	mov.b64 	{%r926, %r927}, %rd1256;
	shf.l.wrap.b32 	%r928, %r926, %r927, 1;
	shf.l.wrap.b32 	%r929, %r927, %r926, 1;
	mov.b64 	%rd1269, {%r929, %r928};
	xor.b64  	%rd1270, %rd1269, %rd1268;
	xor.b64  	%rd1271, %rd1270, %rd1248;
	xor.b64  	%rd1272, %rd1270, %rd1190;
	xor.b64  	%rd1273, %rd1270, %rd1205;
	xor.b64  	%rd1274, %rd1270, %rd1220;
	xor.b64  	%rd1275, %rd1270, %rd1235;
	mov.b64 	{%r930, %r931}, %rd1260;
	shf.l.wrap.b32 	%r932, %r930, %r931, 1;
	shf.l.wrap.b32 	%r933, %r931, %r930, 1;
	mov.b64 	%rd1276, {%r933, %r932};
	xor.b64  	%rd1277, %rd1276, %rd1252;
	xor.b64  	%rd1278, %rd1277, %rd1178;
	xor.b64  	%rd1279, %rd1277, %rd1193;
	xor.b64  	%rd1280, %rd1277, %rd1208;
	xor.b64  	%rd1281, %rd1277, %rd1223;
	xor.b64  	%rd1282, %rd1277, %rd1238;
	mov.b64 	{%r934, %r935}, %rd1264;
	shf.l.wrap.b32 	%r936, %r934, %r935, 1;
	shf.l.wrap.b32 	%r937, %r935, %r934, 1;
	mov.b64 	%rd1283, {%r937, %r936};
	xor.b64  	%rd1284, %rd1283, %rd1256;
	xor.b64  	%rd1285, %rd1284, %rd1181;
	xor.b64  	%rd1286, %rd1284, %rd1196;
	xor.b64  	%rd1287, %rd1284, %rd1211;
	xor.b64  	%rd1288, %rd1284, %rd1226;
	xor.b64  	%rd1289, %rd1284, %rd1241;
	mov.b64 	{%r938, %r939}, %rd1268;
	shf.l.wrap.b32 	%r940, %r938, %r939, 1;
	shf.l.wrap.b32 	%r941, %r939, %r938, 1;
	mov.b64 	%rd1290, {%r941, %r940};
	xor.b64  	%rd1291, %rd1290, %rd1260;
	xor.b64  	%rd1292, %rd1291, %rd1184;
	xor.b64  	%rd1293, %rd1291, %rd1199;
	xor.b64  	%rd1294, %rd1291, %rd1214;
	xor.b64  	%rd1295, %rd1291, %rd1229;
	xor.b64  	%rd1296, %rd1291, %rd1244;
	mov.b64 	{%r942, %r943}, %rd1252;
	shf.l.wrap.b32 	%r944, %r942, %r943, 1;
	shf.l.wrap.b32 	%r945, %r943, %r942, 1;
	mov.b64 	%rd1297, {%r945, %r944};
	xor.b64  	%rd1298, %rd1297, %rd1264;
	xor.b64  	%rd1299, %rd1298, %rd1187;
	xor.b64  	%rd1300, %rd1298, %rd1202;
	xor.b64  	%rd1301, %rd1298, %rd1217;
	xor.b64  	%rd1302, %rd1298, %rd1232;
	xor.b64  	%rd1303, %rd1298, %rd1247;
	mov.b64 	{%r946, %r947}, %rd1278;
	shf.l.wrap.b32 	%r948, %r946, %r947, 1;
	shf.l.wrap.b32 	%r949, %r947, %r946, 1;
	mov.b64 	%rd1304, {%r949, %r948};
	mov.b64 	{%r950, %r951}, %rd1273;
	shf.l.wrap.b32 	%r952, %r950, %r951, 3;
	shf.l.wrap.b32 	%r953, %r951, %r950, 3;
	mov.b64 	%rd1305, {%r953, %r952};
	mov.b64 	{%r954, %r955}, %rd1286;
	shf.l.wrap.b32 	%r956, %r954, %r955, 6;
	shf.l.wrap.b32 	%r957, %r955, %r954, 6;
	mov.b64 	%rd1306, {%r957, %r956};
	mov.b64 	{%r958, %r959}, %rd1280;
	shf.l.wrap.b32 	%r960, %r958, %r959, 10;
	shf.l.wrap.b32 	%r961, %r959, %r958, 10;
	mov.b64 	%rd1307, {%r961, %r960};
	mov.b64 	{%r962, %r963}, %rd1288;
	shf.l.wrap.b32 	%r964, %r962, %r963, 15;
	shf.l.wrap.b32 	%r965, %r963, %r962, 15;
	mov.b64 	%rd1308, {%r965, %r964};
	mov.b64 	{%r966, %r967}, %rd1295;
	shf.l.wrap.b32 	%r968, %r966, %r967, 21;
	shf.l.wrap.b32 	%r969, %r967, %r966, 21;
	mov.b64 	%rd1309, {%r969, %r968};
	mov.b64 	{%r970, %r971}, %rd1292;
	shf.l.wrap.b32 	%r972, %r970, %r971, 28;
	shf.l.wrap.b32 	%r973, %r971, %r970, 28;
	mov.b64 	%rd1310, {%r973, %r972};
	mov.b64 	{%r974, %r975}, %rd1272;
	shf.l.wrap.b32 	%r976, %r975, %r974, 4;
	shf.l.wrap.b32 	%r977, %r974, %r975, 4;
	mov.b64 	%rd1311, {%r977, %r976};
	mov.b64 	{%r978, %r979}, %rd1281;
	shf.l.wrap.b32 	%r980, %r979, %r978, 13;
	shf.l.wrap.b32 	%r981, %r978, %r979, 13;
	mov.b64 	%rd1312, {%r981, %r980};
	mov.b64 	{%r982, %r983}, %rd1293;
	shf.l.wrap.b32 	%r984, %r983, %r982, 23;
	shf.l.wrap.b32 	%r985, %r982, %r983, 23;
	mov.b64 	%rd1313, {%r985, %r984};
	mov.b64 	{%r986, %r987}, %rd1282;
	shf.l.wrap.b32 	%r988, %r986, %r987, 2;
	shf.l.wrap.b32 	%r989, %r987, %r986, 2;
	mov.b64 	%rd1314, {%r989, %r988};
	mov.b64 	{%r990, %r991}, %rd1303;
	shf.l.wrap.b32 	%r992, %r990, %r991, 14;
	shf.l.wrap.b32 	%r993, %r991, %r990, 14;
	mov.b64 	%rd1315, {%r993, %r992};
	mov.b64 	{%r994, %r995}, %rd1299;
	shf.l.wrap.b32 	%r996, %r994, %r995, 27;
	shf.l.wrap.b32 	%r997, %r995, %r994, 27;
	mov.b64 	%rd1316, {%r997, %r996};
	mov.b64 	{%r998, %r999}, %rd1274;
	shf.l.wrap.b32 	%r1000, %r999, %r998, 9;
	shf.l.wrap.b32 	%r1001, %r998, %r999, 9;
	mov.b64 	%rd1317, {%r1001, %r1000};
	mov.b64 	{%r1002, %r1003}, %rd1296;
	shf.l.wrap.b32 	%r1004, %r1003, %r1002, 24;
	shf.l.wrap.b32 	%r1005, %r1002, %r1003, 24;
	mov.b64 	%rd1318, {%r1005, %r1004};
	mov.b64 	{%r1006, %r1007}, %rd1302;
	shf.l.wrap.b32 	%r1008, %r1006, %r1007, 8;
	shf.l.wrap.b32 	%r1009, %r1007, %r1006, 8;
	mov.b64 	%rd1319, {%r1009, %r1008};
	mov.b64 	{%r1010, %r1011}, %rd1294;
	shf.l.wrap.b32 	%r1012, %r1010, %r1011, 25;
	shf.l.wrap.b32 	%r1013, %r1011, %r1010, 25;
	mov.b64 	%rd1320, {%r1013, %r1012};
	mov.b64 	{%r1014, %r1015}, %rd1287;
	shf.l.wrap.b32 	%r1016, %r1015, %r1014, 11;
	shf.l.wrap.b32 	%r1017, %r1014, %r1015, 11;
	mov.b64 	%rd1321, {%r1017, %r1016};
	mov.b64 	{%r1018, %r1019}, %rd1285;
	shf.l.wrap.b32 	%r1020, %r1019, %r1018, 30;
	shf.l.wrap.b32 	%r1021, %r1018, %r1019, 30;
	mov.b64 	%rd1322, {%r1021, %r1020};
	mov.b64 	{%r1022, %r1023}, %rd1275;
	shf.l.wrap.b32 	%r1024, %r1022, %r1023, 18;
	shf.l.wrap.b32 	%r1025, %r1023, %r1022, 18;
	mov.b64 	%rd1323, {%r1025, %r1024};
	mov.b64 	{%r1026, %r1027}, %rd1301;
	shf.l.wrap.b32 	%r1028, %r1027, %r1026, 7;
	shf.l.wrap.b32 	%r1029, %r1026, %r1027, 7;
	mov.b64 	%rd1324, {%r1029, %r1028};
	mov.b64 	{%r1030, %r1031}, %rd1289;
	shf.l.wrap.b32 	%r1032, %r1031, %r1030, 29;
	shf.l.wrap.b32 	%r1033, %r1030, %r1031, 29;
	mov.b64 	%rd1325, {%r1033, %r1032};
	mov.b64 	{%r1034, %r1035}, %rd1300;
	shf.l.wrap.b32 	%r1036, %r1034, %r1035, 20;
	shf.l.wrap.b32 	%r1037, %r1035, %r1034, 20;
	mov.b64 	%rd1326, {%r1037, %r1036};
	mov.b64 	{%r1038, %r1039}, %rd1279;
	shf.l.wrap.b32 	%r1040, %r1039, %r1038, 12;
	shf.l.wrap.b32 	%r1041, %r1038, %r1039, 12;
	mov.b64 	%rd1327, {%r1041, %r1040};
	not.b64 	%rd1328, %rd1327;
	and.b64  	%rd1329, %rd1321, %rd1328;
	xor.b64  	%rd1330, %rd1271, %rd1329;
	not.b64 	%rd1331, %rd1321;
	and.b64  	%rd1332, %rd1309, %rd1331;
	xor.b64  	%rd1333, %rd1327, %rd1332;
	not.b64 	%rd1334, %rd1309;
	and.b64  	%rd1335, %rd1315, %rd1334;
	xor.b64  	%rd1336, %rd1321, %rd1335;
	not.b64 	%rd1337, %rd1315;
	and.b64  	%rd1338, %rd1271, %rd1337;
	xor.b64  	%rd1339, %rd1309, %rd1338;
	not.b64 	%rd1340, %rd1271;
	and.b64  	%rd1341, %rd1327, %rd1340;
	xor.b64  	%rd1342, %rd1315, %rd1341;
	not.b64 	%rd1343, %rd1326;
	and.b64  	%rd1344, %rd1305, %rd1343;
	xor.b64  	%rd1345, %rd1310, %rd1344;
	not.b64 	%rd1346, %rd1305;
	and.b64  	%rd1347, %rd1312, %rd1346;
	xor.b64  	%rd1348, %rd1326, %rd1347;
	not.b64 	%rd1349, %rd1312;
	and.b64  	%rd1350, %rd1325, %rd1349;
	xor.b64  	%rd1351, %rd1305, %rd1350;
	not.b64 	%rd1352, %rd1325;
	and.b64  	%rd1353, %rd1310, %rd1352;
	xor.b64  	%rd1354, %rd1312, %rd1353;
	not.b64 	%rd1355, %rd1310;
	and.b64  	%rd1356, %rd1326, %rd1355;
	xor.b64  	%rd1357, %rd1325, %rd1356;
	not.b64 	%rd1358, %rd1306;
	and.b64  	%rd1359, %rd1320, %rd1358;
	xor.b64  	%rd1360, %rd1304, %rd1359;
	not.b64 	%rd1361, %rd1320;
	and.b64  	%rd1362, %rd1319, %rd1361;
	xor.b64  	%rd1363, %rd1306, %rd1362;
	not.b64 	%rd1364, %rd1319;
	and.b64  	%rd1365, %rd1323, %rd1364;
	xor.b64  	%rd1366, %rd1320, %rd1365;
	not.b64 	%rd1367, %rd1323;
	and.b64  	%rd1368, %rd1304, %rd1367;
	xor.b64  	%rd1369, %rd1319, %rd1368;
	not.b64 	%rd1370, %rd1304;
	and.b64  	%rd1371, %rd1306, %rd1370;
	xor.b64  	%rd1372, %rd1323, %rd1371;
	not.b64 	%rd1373, %rd1311;
	and.b64  	%rd1374, %rd1307, %rd1373;
	xor.b64  	%rd1375, %rd1316, %rd1374;
	not.b64 	%rd1376, %rd1307;
	and.b64  	%rd1377, %rd1308, %rd1376;
	xor.b64  	%rd1378, %rd1311, %rd1377;
	not.b64 	%rd1379, %rd1308;
	and.b64  	%rd1380, %rd1318, %rd1379;
	xor.b64  	%rd1381, %rd1307, %rd1380;
	not.b64 	%rd1382, %rd1318;
	and.b64  	%rd1383, %rd1316, %rd1382;
	xor.b64  	%rd1384, %rd1308, %rd1383;
	not.b64 	%rd1385, %rd1316;
	and.b64  	%rd1386, %rd1311, %rd1385;
	xor.b64  	%rd1387, %rd1318, %rd1386;
	not.b64 	%rd1388, %rd1313;
	and.b64  	%rd1389, %rd1324, %rd1388;
	xor.b64  	%rd1390, %rd1322, %rd1389;
	not.b64 	%rd1391, %rd1324;
	and.b64  	%rd1392, %rd1317, %rd1391;
	xor.b64  	%rd1393, %rd1313, %rd1392;
	not.b64 	%rd1394, %rd1317;
	and.b64  	%rd1395, %rd1314, %rd1394;
	xor.b64  	%rd1396, %rd1324, %rd1395;
	not.b64 	%rd1397, %rd1314;
	and.b64  	%rd1398, %rd1322, %rd1397;
	xor.b64  	%rd1399, %rd1317, %rd1398;
	not.b64 	%rd1400, %rd1322;
	and.b64  	%rd1401, %rd1313, %rd1400;
	xor.b64  	%rd1402, %rd1314, %rd1401;
	xor.b64  	%rd1403, %rd1330, 138;
	xor.b64  	%rd1404, %rd1345, %rd1403;
	xor.b64  	%rd1405, %rd1404, %rd1360;
	xor.b64  	%rd1406, %rd1405, %rd1375;
	xor.b64  	%rd1407, %rd1406, %rd1390;
	xor.b64  	%rd1408, %rd1348, %rd1333;
	xor.b64  	%rd1409, %rd1408, %rd1363;
	xor.b64  	%rd1410, %rd1409, %rd1378;
	xor.b64  	%rd1411, %rd1410, %rd1393;
	xor.b64  	%rd1412, %rd1351, %rd1336;
	xor.b64  	%rd1413, %rd1412, %rd1366;
	xor.b64  	%rd1414, %rd1413, %rd1381;
	xor.b64  	%rd1415, %rd1414, %rd1396;
	xor.b64  	%rd1416, %rd1354, %rd1339;
	xor.b64  	%rd1417, %rd1416, %rd1369;
	xor.b64  	%rd1418, %rd1417, %rd1384;
	xor.b64  	%rd1419, %rd1418, %rd1399;
	xor.b64  	%rd1420, %rd1357, %rd1342;
	xor.b64  	%rd1421, %rd1420, %rd1372;
	xor.b64  	%rd1422, %rd1421, %rd1387;
	xor.b64  	%rd1423, %rd1422, %rd1402;
	mov.b64 	{%r1042, %r1043}, %rd1411;
	shf.l.wrap.b32 	%r1044, %r1042, %r1043, 1;
	shf.l.wrap.b32 	%r1045, %r1043, %r1042, 1;
	mov.b64 	%rd1424, {%r1045, %r1044};
	xor.b64  	%rd1425, %rd1424, %rd1423;
	xor.b64  	%rd1426, %rd1425, %rd1403;
	xor.b64  	%rd1427, %rd1425, %rd1345;
	xor.b64  	%rd1428, %rd1425, %rd1360;
	xor.b64  	%rd1429, %rd1425, %rd1375;
	xor.b64  	%rd1430, %rd1425, %rd1390;
	mov.b64 	{%r1046, %r1047}, %rd1415;
	shf.l.wrap.b32 	%r1048, %r1046, %r1047, 1;
	shf.l.wrap.b32 	%r1049, %r1047, %r1046, 1;
	mov.b64 	%rd1431, {%r1049, %r1048};
	xor.b64  	%rd1432, %rd1431, %rd1407;
	xor.b64  	%rd1433, %rd1432, %rd1333;
	xor.b64  	%rd1434, %rd1432, %rd1348;
	xor.b64  	%rd1435, %rd1432, %rd1363;
	xor.b64  	%rd1436, %rd1432, %rd1378;
	xor.b64  	%rd1437, %rd1432, %rd1393;
	mov.b64 	{%r1050, %r1051}, %rd1419;
	shf.l.wrap.b32 	%r1052, %r1050, %r1051, 1;
	shf.l.wrap.b32 	%r1053, %r1051, %r1050, 1;
	mov.b64 	%rd1438, {%r1053, %r1052};
	xor.b64  	%rd1439, %rd1438, %rd1411;
	xor.b64  	%rd1440, %rd1439, %rd1336;
	xor.b64  	%rd1441, %rd1439, %rd1351;
	xor.b64  	%rd1442, %rd1439, %rd1366;
	xor.b64  	%rd1443, %rd1439, %rd1381;
	xor.b64  	%rd1444, %rd1439, %rd1396;
	mov.b64 	{%r1054, %r1055}, %rd1423;
	shf.l.wrap.b32 	%r1056, %r1054, %r1055, 1;
	shf.l.wrap.b32 	%r1057, %r1055, %r1054, 1;
	mov.b64 	%rd1445, {%r1057, %r1056};
	xor.b64  	%rd1446, %rd1445, %rd1415;
	xor.b64  	%rd1447, %rd1446, %rd1339;
	xor.b64  	%rd1448, %rd1446, %rd1354;
	xor.b64  	%rd1449, %rd1446, %rd1369;
	xor.b64  	%rd1450, %rd1446, %rd1384;
	xor.b64  	%rd1451, %rd1446, %rd1399;
	mov.b64 	{%r1058, %r1059}, %rd1407;
	shf.l.wrap.b32 	%r1060, %r1058, %r1059, 1;
	shf.l.wrap.b32 	%r1061, %r1059, %r1058, 1;
	mov.b64 	%rd1452, {%r1061, %r1060};
	xor.b64  	%rd1453, %rd1452, %rd1419;
	xor.b64  	%rd1454, %rd1453, %rd1342;
	xor.b64  	%rd1455, %rd1453, %rd1357;
	xor.b64  	%rd1456, %rd1453, %rd1372;
	xor.b64  	%rd1457, %rd1453, %rd1387;
	xor.b64  	%rd1458, %rd1453, %rd1402;
	mov.b64 	{%r1062, %r1063}, %rd1433;
	shf.l.wrap.b32 	%r1064, %r1062, %r1063, 1;
	shf.l.wrap.b32 	%r1065, %r1063, %r1062, 1;
	mov.b64 	%rd1459, {%r1065, %r1064};
	mov.b64 	{%r1066, %r1067}, %rd1428;
	shf.l.wrap.b32 	%r1068, %r1066, %r1067, 3;
	shf.l.wrap.b32 	%r1069, %r1067, %r1066, 3;
	mov.b64 	%rd1460, {%r1069, %r1068};
	mov.b64 	{%r1070, %r1071}, %rd1441;
	shf.l.wrap.b32 	%r1072, %r1070, %r1071, 6;
	shf.l.wrap.b32 	%r1073, %r1071, %r1070, 6;
	mov.b64 	%rd1461, {%r1073, %r1072};
	mov.b64 	{%r1074, %r1075}, %rd1435;
	shf.l.wrap.b32 	%r1076, %r1074, %r1075, 10;
	shf.l.wrap.b32 	%r1077, %r1075, %r1074, 10;
	mov.b64 	%rd1462, {%r1077, %r1076};
	mov.b64 	{%r1078, %r1079}, %rd1443;
	shf.l.wrap.b32 	%r1080, %r1078, %r1079, 15;
	shf.l.wrap.b32 	%r1081, %r1079, %r1078, 15;
	mov.b64 	%rd1463, {%r1081, %r1080};
	mov.b64 	{%r1082, %r1083}, %rd1450;
	shf.l.wrap.b32 	%r1084, %r1082, %r1083, 21;
	shf.l.wrap.b32 	%r1085, %r1083, %r1082, 21;
	mov.b64 	%rd1464, {%r1085, %r1084};
	mov.b64 	{%r1086, %r1087}, %rd1447;
	shf.l.wrap.b32 	%r1088, %r1086, %r1087, 28;
	shf.l.wrap.b32 	%r1089, %r1087, %r1086, 28;
	mov.b64 	%rd1465, {%r1089, %r1088};
	mov.b64 	{%r1090, %r1091}, %rd1427;
	shf.l.wrap.b32 	%r1092, %r1091, %r1090, 4;
	shf.l.wrap.b32 	%r1093, %r1090, %r1091, 4;
	mov.b64 	%rd1466, {%r1093, %r1092};
	mov.b64 	{%r1094, %r1095}, %rd1436;
	shf.l.wrap.b32 	%r1096, %r1095, %r1094, 13;
	shf.l.wrap.b32 	%r1097, %r1094, %r1095, 13;
	mov.b64 	%rd1467, {%r1097, %r1096};
	mov.b64 	{%r1098, %r1099}, %rd1448;
	shf.l.wrap.b32 	%r1100, %r1099, %r1098, 23;
	shf.l.wrap.b32 	%r1101, %r1098, %r1099, 23;
	mov.b64 	%rd1468, {%r1101, %r1100};
	mov.b64 	{%r1102, %r1103}, %rd1437;
	shf.l.wrap.b32 	%r1104, %r1102, %r1103, 2;
	shf.l.wrap.b32 	%r1105, %r1103, %r1102, 2;
	mov.b64 	%rd1469, {%r1105, %r1104};
	mov.b64 	{%r1106, %r1107}, %rd1458;
	shf.l.wrap.b32 	%r1108, %r1106, %r1107, 14;
	shf.l.wrap.b32 	%r1109, %r1107, %r1106, 14;
	mov.b64 	%rd1470, {%r1109, %r1108};
	mov.b64 	{%r1110, %r1111}, %rd1454;
	shf.l.wrap.b32 	%r1112, %r1110, %r1111, 27;
	shf.l.wrap.b32 	%r1113, %r1111, %r1110, 27;
	mov.b64 	%rd1471, {%r1113, %r1112};
	mov.b64 	{%r1114, %r1115}, %rd1429;
	shf.l.wrap.b32 	%r1116, %r1115, %r1114, 9;
	shf.l.wrap.b32 	%r1117, %r1114, %r1115, 9;
	mov.b64 	%rd1472, {%r1117, %r1116};
	mov.b64 	{%r1118, %r1119}, %rd1451;
	shf.l.wrap.b32 	%r1120, %r1119, %r1118, 24;
	shf.l.wrap.b32 	%r1121, %r1118, %r1119, 24;
	mov.b64 	%rd1473, {%r1121, %r1120};
	mov.b64 	{%r1122, %r1123}, %rd1457;
	shf.l.wrap.b32 	%r1124, %r1122, %r1123, 8;
	shf.l.wrap.b32 	%r1125, %r1123, %r1122, 8;
	mov.b64 	%rd1474, {%r1125, %r1124};
	mov.b64 	{%r1126, %r1127}, %rd1449;
	shf.l.wrap.b32 	%r1128, %r1126, %r1127, 25;
	shf.l.wrap.b32 	%r1129, %r1127, %r1126, 25;
	mov.b64 	%rd1475, {%r1129, %r1128};
	mov.b64 	{%r1130, %r1131}, %rd1442;
	shf.l.wrap.b32 	%r1132, %r1131, %r1130, 11;
	shf.l.wrap.b32 	%r1133, %r1130, %r1131, 11;
	mov.b64 	%rd1476, {%r1133, %r1132};
	mov.b64 	{%r1134, %r1135}, %rd1440;
	shf.l.wrap.b32 	%r1136, %r1135, %r1134, 30;
	shf.l.wrap.b32 	%r1137, %r1134, %r1135, 30;
	mov.b64 	%rd1477, {%r1137, %r1136};
	mov.b64 	{%r1138, %r1139}, %rd1430;
	shf.l.wrap.b32 	%r1140, %r1138, %r1139, 18;
	shf.l.wrap.b32 	%r1141, %r1139, %r1138, 18;
	mov.b64 	%rd1478, {%r1141, %r1140};
	mov.b64 	{%r1142, %r1143}, %rd1456;
	shf.l.wrap.b32 	%r1144, %r1143, %r1142, 7;
	shf.l.wrap.b32 	%r1145, %r1142, %r1143, 7;
	mov.b64 	%rd1479, {%r1145, %r1144};
	mov.b64 	{%r1146, %r1147}, %rd1444;
	shf.l.wrap.b32 	%r1148, %r1147, %r1146, 29;
	shf.l.wrap.b32 	%r1149, %r1146, %r1147, 29;
	mov.b64 	%rd1480, {%r1149, %r1148};
	mov.b64 	{%r1150, %r1151}, %rd1455;
	shf.l.wrap.b32 	%r1152, %r1150, %r1151, 20;
	shf.l.wrap.b32 	%r1153, %r1151, %r1150, 20;
	mov.b64 	%rd1481, {%r1153, %r1152};
	mov.b64 	{%r1154, %r1155}, %rd1434;
	shf.l.wrap.b32 	%r1156, %r1155, %r1154, 12;
	shf.l.wrap.b32 	%r1157, %r1154, %r1155, 12;
	mov.b64 	%rd1482, {%r1157, %r1156};
	not.b64 	%rd1483, %rd1482;
	and.b64  	%rd1484, %rd1476, %rd1483;
	xor.b64  	%rd1485, %rd1426, %rd1484;
	not.b64 	%rd1486, %rd1476;
	and.b64  	%rd1487, %rd1464, %rd1486;
	xor.b64  	%rd1488, %rd1482, %rd1487;
	not.b64 	%rd1489, %rd1464;
	and.b64  	%rd1490, %rd1470, %rd1489;
	xor.b64  	%rd1491, %rd1476, %rd1490;
	not.b64 	%rd1492, %rd1470;
	and.b64  	%rd1493, %rd1426, %rd1492;
	xor.b64  	%rd1494, %rd1464, %rd1493;
	not.b64 	%rd1495, %rd1426;
	and.b64  	%rd1496, %rd1482, %rd1495;
	xor.b64  	%rd1497, %rd1470, %rd1496;
	not.b64 	%rd1498, %rd1481;
	and.b64  	%rd1499, %rd1460, %rd1498;
	xor.b64  	%rd1500, %rd1465, %rd1499;
	not.b64 	%rd1501, %rd1460;
	and.b64  	%rd1502, %rd1467, %rd1501;
	xor.b64  	%rd1503, %rd1481, %rd1502;
	not.b64 	%rd1504, %rd1467;
	and.b64  	%rd1505, %rd1480, %rd1504;
	xor.b64  	%rd1506, %rd1460, %rd1505;
	not.b64 	%rd1507, %rd1480;
	and.b64  	%rd1508, %rd1465, %rd1507;
	xor.b64  	%rd1509, %rd1467, %rd1508;
	not.b64 	%rd1510, %rd1465;
	and.b64  	%rd1511, %rd1481, %rd1510;
	xor.b64  	%rd1512, %rd1480, %rd1511;
	not.b64 	%rd1513, %rd1461;
	and.b64  	%rd1514, %rd1475, %rd1513;
	xor.b64  	%rd1515, %rd1459, %rd1514;
	not.b64 	%rd1516, %rd1475;
	and.b64  	%rd1517, %rd1474, %rd1516;
	xor.b64  	%rd1518, %rd1461, %rd1517;
	not.b64 	%rd1519, %rd1474;
	and.b64  	%rd1520, %rd1478, %rd1519;
	xor.b64  	%rd1521, %rd1475, %rd1520;
	not.b64 	%rd1522, %rd1478;
	and.b64  	%rd1523, %rd1459, %rd1522;
	xor.b64  	%rd1524, %rd1474, %rd1523;
	not.b64 	%rd1525, %rd1459;
	and.b64  	%rd1526, %rd1461, %rd1525;
	xor.b64  	%rd1527, %rd1478, %rd1526;
	not.b64 	%rd1528, %rd1466;
	and.b64  	%rd1529, %rd1462, %rd1528;
	xor.b64  	%rd1530, %rd1471, %rd1529;
	not.b64 	%rd1531, %rd1462;
	and.b64  	%rd1532, %rd1463, %rd1531;
	xor.b64  	%rd1533, %rd1466, %rd1532;
	not.b64 	%rd1534, %rd1463;
	and.b64  	%rd1535, %rd1473, %rd1534;
	xor.b64  	%rd1536, %rd1462, %rd1535;
	not.b64 	%rd1537, %rd1473;
	and.b64  	%rd1538, %rd1471, %rd1537;
	xor.b64  	%rd1539, %rd1463, %rd1538;
	not.b64 	%rd1540, %rd1471;
	and.b64  	%rd1541, %rd1466, %rd1540;
	xor.b64  	%rd1542, %rd1473, %rd1541;
	not.b64 	%rd1543, %rd1468;
	and.b64  	%rd1544, %rd1479, %rd1543;
	xor.b64  	%rd1545, %rd1477, %rd1544;
	not.b64 	%rd1546, %rd1479;
	and.b64  	%rd1547, %rd1472, %rd1546;
	xor.b64  	%rd1548, %rd1468, %rd1547;
	not.b64 	%rd1549, %rd1472;
	and.b64  	%rd1550, %rd1469, %rd1549;
	xor.b64  	%rd1551, %rd1479, %rd1550;
	not.b64 	%rd1552, %rd1469;
	and.b64  	%rd1553, %rd1477, %rd1552;
	xor.b64  	%rd1554, %rd1472, %rd1553;
	not.b64 	%rd1555, %rd1477;
	and.b64  	%rd1556, %rd1468, %rd1555;
	xor.b64  	%rd1557, %rd1469, %rd1556;
	xor.b64  	%rd1558, %rd1485, 136;
	xor.b64  	%rd1559, %rd1500, %rd1558;
	xor.b64  	%rd1560, %rd1559, %rd1515;
	xor.b64  	%rd1561, %rd1560, %rd1530;
	xor.b64  	%rd1562, %rd1561, %rd1545;
	xor.b64  	%rd1563, %rd1503, %rd1488;
	xor.b64  	%rd1564, %rd1563, %rd1518;
	xor.b64  	%rd1565, %rd1564, %rd1533;
	xor.b64  	%rd1566, %rd1565, %rd1548;
	xor.b64  	%rd1567, %rd1506, %rd1491;
	xor.b64  	%rd1568, %rd1567, %rd1521;
	xor.b64  	%rd1569, %rd1568, %rd1536;
	xor.b64  	%rd1570, %rd1569, %rd1551;
	xor.b64  	%rd1571, %rd1509, %rd1494;
	xor.b64  	%rd1572, %rd1571, %rd1524;
	xor.b64  	%rd1573, %rd1572, %rd1539;
	xor.b64  	%rd1574, %rd1573, %rd1554;
	xor.b64  	%rd1575, %rd1512, %rd1497;
	xor.b64  	%rd1576, %rd1575, %rd1527;
	xor.b64  	%rd1577, %rd1576, %rd1542;
	xor.b64  	%rd1578, %rd1577, %rd1557;
	mov.b64 	{%r1158, %r1159}, %rd1566;
	shf.l.wrap.b32 	%r1160, %r1158, %r1159, 1;
	shf.l.wrap.b32 	%r1161, %r1159, %r1158, 1;
	mov.b64 	%rd1579, {%r1161, %r1160};
	xor.b64  	%rd1580, %rd1579, %rd1578;
	xor.b64  	%rd1581, %rd1580, %rd1558;
	xor.b64  	%rd1582, %rd1580, %rd1500;
	xor.b64  	%rd1583, %rd1580, %rd1515;
	xor.b64  	%rd1584, %rd1580, %rd1530;
	xor.b64  	%rd1585, %rd1580, %rd1545;
	mov.b64 	{%r1162, %r1163}, %rd1570;
	shf.l.wrap.b32 	%r1164, %r1162, %r1163, 1;
	shf.l.wrap.b32 	%r1165, %r1163, %r1162, 1;
	mov.b64 	%rd1586, {%r1165, %r1164};
	xor.b64  	%rd1587, %rd1586, %rd1562;
	xor.b64  	%rd1588, %rd1587, %rd1488;
	xor.b64  	%rd1589, %rd1587, %rd1503;
	xor.b64  	%rd1590, %rd1587, %rd1518;
	xor.b64  	%rd1591, %rd1587, %rd1533;
	xor.b64  	%rd1592, %rd1587, %rd1548;
	mov.b64 	{%r1166, %r1167}, %rd1574;
	shf.l.wrap.b32 	%r1168, %r1166, %r1167, 1;
	shf.l.wrap.b32 	%r1169, %r1167, %r1166, 1;
	mov.b64 	%rd1593, {%r1169, %r1168};
	xor.b64  	%rd1594, %rd1593, %rd1566;
	xor.b64  	%rd1595, %rd1594, %rd1491;
	xor.b64  	%rd1596, %rd1594, %rd1506;
	xor.b64  	%rd1597, %rd1594, %rd1521;
	xor.b64  	%rd1598, %rd1594, %rd1536;
	xor.b64  	%rd1599, %rd1594, %rd1551;
	mov.b64 	{%r1170, %r1171}, %rd1578;
	shf.l.wrap.b32 	%r1172, %r1170, %r1171, 1;
	shf.l.wrap.b32 	%r1173, %r1171, %r1170, 1;
	mov.b64 	%rd1600, {%r1173, %r1172};
	xor.b64  	%rd1601, %rd1600, %rd1570;
	xor.b64  	%rd1602, %rd1601, %rd1494;
	xor.b64  	%rd1603, %rd1601, %rd1509;
	xor.b64  	%rd1604, %rd1601, %rd1524;
	xor.b64  	%rd1605, %rd1601, %rd1539;
	xor.b64  	%rd1606, %rd1601, %rd1554;
	mov.b64 	{%r1174, %r1175}, %rd1562;
	shf.l.wrap.b32 	%r1176, %r1174, %r1175, 1;
	shf.l.wrap.b32 	%r1177, %r1175, %r1174, 1;
	mov.b64 	%rd1607, {%r1177, %r1176};
	xor.b64  	%rd1608, %rd1607, %rd1574;
	xor.b64  	%rd1609, %rd1608, %rd1497;
	xor.b64  	%rd1610, %rd1608, %rd1512;
	xor.b64  	%rd1611, %rd1608, %rd1527;
	xor.b64  	%rd1612, %rd1608, %rd1542;
	xor.b64  	%rd1613, %rd1608, %rd1557;
	mov.b64 	{%r1178, %r1179}, %rd1588;
	shf.l.wrap.b32 	%r1180, %r1178, %r1179, 1;
	shf.l.wrap.b32 	%r1181, %r1179, %r1178, 1;
	mov.b64 	%rd1614, {%r1181, %r1180};
	mov.b64 	{%r1182, %r1183}, %rd1583;
	shf.l.wrap.b32 	%r1184, %r1182, %r1183, 3;
	shf.l.wrap.b32 	%r1185, %r1183, %r1182, 3;
	mov.b64 	%rd1615, {%r1185, %r1184};
	mov.b64 	{%r1186, %r1187}, %rd1596;
	shf.l.wrap.b32 	%r1188, %r1186, %r1187, 6;
	shf.l.wrap.b32 	%r1189, %r1187, %r1186, 6;
	mov.b64 	%rd1616, {%r1189, %r1188};
	mov.b64 	{%r1190, %r1191}, %rd1590;
	shf.l.wrap.b32 	%r1192, %r1190, %r1191, 10;
	shf.l.wrap.b32 	%r1193, %r1191, %r1190, 10;
	mov.b64 	%rd1617, {%r1193, %r1192};
	mov.b64 	{%r1194, %r1195}, %rd1598;
	shf.l.wrap.b32 	%r1196, %r1194, %r1195, 15;
	shf.l.wrap.b32 	%r1197, %r1195, %r1194, 15;
	mov.b64 	%rd1618, {%r1197, %r1196};
	mov.b64 	{%r1198, %r1199}, %rd1605;
	shf.l.wrap.b32 	%r1200, %r1198, %r1199, 21;
	shf.l.wrap.b32 	%r1201, %r1199, %r1198, 21;
	mov.b64 	%rd1619, {%r1201, %r1200};
	mov.b64 	{%r1202, %r1203}, %rd1602;
	shf.l.wrap.b32 	%r1204, %r1202, %r1203, 28;
	shf.l.wrap.b32 	%r1205, %r1203, %r1202, 28;
	mov.b64 	%rd1620, {%r1205, %r1204};
	mov.b64 	{%r1206, %r1207}, %rd1582;
	shf.l.wrap.b32 	%r1208, %r1207, %r1206, 4;
	shf.l.wrap.b32 	%r1209, %r1206, %r1207, 4;
	mov.b64 	%rd1621, {%r1209, %r1208};
	mov.b64 	{%r1210, %r1211}, %rd1591;
	shf.l.wrap.b32 	%r1212, %r1211, %r1210, 13;
	shf.l.wrap.b32 	%r1213, %r1210, %r1211, 13;
	mov.b64 	%rd1622, {%r1213, %r1212};
	mov.b64 	{%r1214, %r1215}, %rd1603;
	shf.l.wrap.b32 	%r1216, %r1215, %r1214, 23;
	shf.l.wrap.b32 	%r1217, %r1214, %r1215, 23;
	mov.b64 	%rd1623, {%r1217, %r1216};
	mov.b64 	{%r1218, %r1219}, %rd1592;
	shf.l.wrap.b32 	%r1220, %r1218, %r1219, 2;
	shf.l.wrap.b32 	%r1221, %r1219, %r1218, 2;
	mov.b64 	%rd1624, {%r1221, %r1220};
	mov.b64 	{%r1222, %r1223}, %rd1613;
	shf.l.wrap.b32 	%r1224, %r1222, %r1223, 14;
	shf.l.wrap.b32 	%r1225, %r1223, %r1222, 14;
	mov.b64 	%rd1625, {%r1225, %r1224};
	mov.b64 	{%r1226, %r1227}, %rd1609;
	shf.l.wrap.b32 	%r1228, %r1226, %r1227, 27;
	shf.l.wrap.b32 	%r1229, %r1227, %r1226, 27;
	mov.b64 	%rd1626, {%r1229, %r1228};
	mov.b64 	{%r1230, %r1231}, %rd1584;
	shf.l.wrap.b32 	%r1232, %r1231, %r1230, 9;
	shf.l.wrap.b32 	%r1233, %r1230, %r1231, 9;
	mov.b64 	%rd1627, {%r1233, %r1232};
	mov.b64 	{%r1234, %r1235}, %rd1606;
	shf.l.wrap.b32 	%r1236, %r1235, %r1234, 24;
	shf.l.wrap.b32 	%r1237, %r1234, %r1235, 24;
	mov.b64 	%rd1628, {%r1237, %r1236};
	mov.b64 	{%r1238, %r1239}, %rd1612;
	shf.l.wrap.b32 	%r1240, %r1238, %r1239, 8;
	shf.l.wrap.b32 	%r1241, %r1239, %r1238, 8;
	mov.b64 	%rd1629, {%r1241, %r1240};
	mov.b64 	{%r1242, %r1243}, %rd1604;
	shf.l.wrap.b32 	%r1244, %r1242, %r1243, 25;
	shf.l.wrap.b32 	%r1245, %r1243, %r1242, 25;
	mov.b64 	%rd1630, {%r1245, %r1244};
	mov.b64 	{%r1246, %r1247}, %rd1597;
	shf.l.wrap.b32 	%r1248, %r1247, %r1246, 11;
	shf.l.wrap.b32 	%r1249, %r1246, %r1247, 11;
	mov.b64 	%rd1631, {%r1249, %r1248};
	mov.b64 	{%r1250, %r1251}, %rd1595;
	shf.l.wrap.b32 	%r1252, %r1251, %r1250, 30;
	shf.l.wrap.b32 	%r1253, %r1250, %r1251, 30;
	mov.b64 	%rd1632, {%r1253, %r1252};
	mov.b64 	{%r1254, %r1255}, %rd1585;
	shf.l.wrap.b32 	%r1256, %r1254, %r1255, 18;
	shf.l.wrap.b32 	%r1257, %r1255, %r1254, 18;
	mov.b64 	%rd1633, {%r1257, %r1256};
	mov.b64 	{%r1258, %r1259}, %rd1611;
	shf.l.wrap.b32 	%r1260, %r1259, %r1258, 7;
	shf.l.wrap.b32 	%r1261, %r1258, %r1259, 7;
	mov.b64 	%rd1634, {%r1261, %r1260};
	mov.b64 	{%r1262, %r1263}, %rd1599;
	shf.l.wrap.b32 	%r1264, %r1263, %r1262, 29;
	shf.l.wrap.b32 	%r1265, %r1262, %r1263, 29;
	mov.b64 	%rd1635, {%r1265, %r1264};
	mov.b64 	{%r1266, %r1267}, %rd1610;
	shf.l.wrap.b32 	%r1268, %r1266, %r1267, 20;
	shf.l.wrap.b32 	%r1269, %r1267, %r1266, 20;
	mov.b64 	%rd1636, {%r1269, %r1268};
	mov.b64 	{%r1270, %r1271}, %rd1589;
	shf.l.wrap.b32 	%r1272, %r1271, %r1270, 12;
	shf.l.wrap.b32 	%r1273, %r1270, %r1271, 12;
	mov.b64 	%rd1637, {%r1273, %r1272};
	not.b64 	%rd1638, %rd1637;
	and.b64  	%rd1639, %rd1631, %rd1638;
	xor.b64  	%rd1640, %rd1581, %rd1639;
	not.b64 	%rd1641, %rd1631;
	and.b64  	%rd1642, %rd1619, %rd1641;
	xor.b64  	%rd1643, %rd1637, %rd1642;
	not.b64 	%rd1644, %rd1619;
	and.b64  	%rd1645, %rd1625, %rd1644;
	xor.b64  	%rd1646, %rd1631, %rd1645;
	not.b64 	%rd1647, %rd1625;
	and.b64  	%rd1648, %rd1581, %rd1647;
	xor.b64  	%rd1649, %rd1619, %rd1648;
	not.b64 	%rd1650, %rd1581;
	and.b64  	%rd1651, %rd1637, %rd1650;
	xor.b64  	%rd1652, %rd1625, %rd1651;
	not.b64 	%rd1653, %rd1636;
	and.b64  	%rd1654, %rd1615, %rd1653;
	xor.b64  	%rd1655, %rd1620, %rd1654;
	not.b64 	%rd1656, %rd1615;
	and.b64  	%rd1657, %rd1622, %rd1656;
	xor.b64  	%rd1658, %rd1636, %rd1657;
	not.b64 	%rd1659, %rd1622;
	and.b64  	%rd1660, %rd1635, %rd1659;
	xor.b64  	%rd1661, %rd1615, %rd1660;
	not.b64 	%rd1662, %rd1635;
	and.b64  	%rd1663, %rd1620, %rd1662;
	xor.b64  	%rd1664, %rd1622, %rd1663;
	not.b64 	%rd1665, %rd1620;
	and.b64  	%rd1666, %rd1636, %rd1665;
	xor.b64  	%rd1667, %rd1635, %rd1666;
	not.b64 	%rd1668, %rd1616;
	and.b64  	%rd1669, %rd1630, %rd1668;
	xor.b64  	%rd1670, %rd1614, %rd1669;
	not.b64 	%rd1671, %rd1630;
	and.b64  	%rd1672, %rd1629, %rd1671;
	xor.b64  	%rd1673, %rd1616, %rd1672;
	not.b64 	%rd1674, %rd1629;
	and.b64  	%rd1675, %rd1633, %rd1674;
	xor.b64  	%rd1676, %rd1630, %rd1675;
	not.b64 	%rd1677, %rd1633;
	and.b64  	%rd1678, %rd1614, %rd1677;
	xor.b64  	%rd1679, %rd1629, %rd1678;
	not.b64 	%rd1680, %rd1614;
	and.b64  	%rd1681, %rd1616, %rd1680;
	xor.b64  	%rd1682, %rd1633, %rd1681;
	not.b64 	%rd1683, %rd1621;
	and.b64  	%rd1684, %rd1617, %rd1683;
	xor.b64  	%rd1685, %rd1626, %rd1684;
	not.b64 	%rd1686, %rd1617;
	and.b64  	%rd1687, %rd1618, %rd1686;
	xor.b64  	%rd1688, %rd1621, %rd1687;
	not.b64 	%rd1689, %rd1618;
	and.b64  	%rd1690, %rd1628, %rd1689;
	xor.b64  	%rd1691, %rd1617, %rd1690;
	not.b64 	%rd1692, %rd1628;
	and.b64  	%rd1693, %rd1626, %rd1692;
	xor.b64  	%rd1694, %rd1618, %rd1693;
	not.b64 	%rd1695, %rd1626;
	and.b64  	%rd1696, %rd1621, %rd1695;
	xor.b64  	%rd1697, %rd1628, %rd1696;
	not.b64 	%rd1698, %rd1623;
	and.b64  	%rd1699, %rd1634, %rd1698;
	xor.b64  	%rd1700, %rd1632, %rd1699;
	not.b64 	%rd1701, %rd1634;
	and.b64  	%rd1702, %rd1627, %rd1701;
	xor.b64  	%rd1703, %rd1623, %rd1702;
	not.b64 	%rd1704, %rd1627;
	and.b64  	%rd1705, %rd1624, %rd1704;
	xor.b64  	%rd1706, %rd1634, %rd1705;
	not.b64 	%rd1707, %rd1624;
	and.b64  	%rd1708, %rd1632, %rd1707;
	xor.b64  	%rd1709, %rd1627, %rd1708;
	not.b64 	%rd1710, %rd1632;
	and.b64  	%rd1711, %rd1623, %rd1710;
	xor.b64  	%rd1712, %rd1624, %rd1711;
	xor.b64  	%rd1713, %rd1640, 2147516425;
	xor.b64  	%rd1714, %rd1655, %rd1713;
	xor.b64  	%rd1715, %rd1714, %rd1670;
	xor.b64  	%rd1716, %rd1715, %rd1685;
	xor.b64  	%rd1717, %rd1716, %rd1700;
	xor.b64  	%rd1718, %rd1658, %rd1643;
	xor.b64  	%rd1719, %rd1718, %rd1673;
	xor.b64  	%rd1720, %rd1719, %rd1688;
	xor.b64  	%rd1721, %rd1720, %rd1703;
	xor.b64  	%rd1722, %rd1661, %rd1646;
	xor.b64  	%rd1723, %rd1722, %rd1676;
	xor.b64  	%rd1724, %rd1723, %rd1691;
	xor.b64  	%rd1725, %rd1724, %rd1706;
	xor.b64  	%rd1726, %rd1664, %rd1649;
	xor.b64  	%rd1727, %rd1726, %rd1679;
	xor.b64  	%rd1728, %rd1727, %rd1694;
	xor.b64  	%rd1729, %rd1728, %rd1709;
	xor.b64  	%rd1730, %rd1667, %rd1652;
	xor.b64  	%rd1731, %rd1730, %rd1682;
	xor.b64  	%rd1732, %rd1731, %rd1697;
	xor.b64  	%rd1733, %rd1732, %rd1712;
	mov.b64 	{%r1274, %r1275}, %rd1721;
	shf.l.wrap.b32 	%r1276, %r1274, %r1275, 1;
	shf.l.wrap.b32 	%r1277, %r1275, %r1274, 1;
	mov.b64 	%rd1734, {%r1277, %r1276};
	xor.b64  	%rd1735, %rd1734, %rd1733;
	xor.b64  	%rd1736, %rd1735, %rd1713;
	xor.b64  	%rd1737, %rd1735, %rd1655;
	xor.b64  	%rd1738, %rd1735, %rd1670;
	xor.b64  	%rd1739, %rd1735, %rd1685;
	xor.b64  	%rd1740, %rd1735, %rd1700;
	mov.b64 	{%r1278, %r1279}, %rd1725;
	shf.l.wrap.b32 	%r1280, %r1278, %r1279, 1;
	shf.l.wrap.b32 	%r1281, %r1279, %r1278, 1;
	mov.b64 	%rd1741, {%r1281, %r1280};
	xor.b64  	%rd1742, %rd1741, %rd1717;
	xor.b64  	%rd1743, %rd1742, %rd1643;
	xor.b64  	%rd1744, %rd1742, %rd1658;
	xor.b64  	%rd1745, %rd1742, %rd1673;
	xor.b64  	%rd1746, %rd1742, %rd1688;
	xor.b64  	%rd1747, %rd1742, %rd1703;
	mov.b64 	{%r1282, %r1283}, %rd1729;
	shf.l.wrap.b32 	%r1284, %r1282, %r1283, 1;
	shf.l.wrap.b32 	%r1285, %r1283, %r1282, 1;
	mov.b64 	%rd1748, {%r1285, %r1284};
	xor.b64  	%rd1749, %rd1748, %rd1721;
	xor.b64  	%rd1750, %rd1749, %rd1646;
	xor.b64  	%rd1751, %rd1749, %rd1661;
	xor.b64  	%rd1752, %rd1749, %rd1676;
	xor.b64  	%rd1753, %rd1749, %rd1691;
	xor.b64  	%rd1754, %rd1749, %rd1706;
	mov.b64 	{%r1286, %r1287}, %rd1733;
	shf.l.wrap.b32 	%r1288, %r1286, %r1287, 1;
	shf.l.wrap.b32 	%r1289, %r1287, %r1286, 1;
	mov.b64 	%rd1755, {%r1289, %r1288};
	xor.b64  	%rd1756, %rd1755, %rd1725;
	xor.b64  	%rd1757, %rd1756, %rd1649;
	xor.b64  	%rd1758, %rd1756, %rd1664;
	xor.b64  	%rd1759, %rd1756, %rd1679;
	xor.b64  	%rd1760, %rd1756, %rd1694;
	xor.b64  	%rd1761, %rd1756, %rd1709;
	mov.b64 	{%r1290, %r1291}, %rd1717;
	shf.l.wrap.b32 	%r1292, %r1290, %r1291, 1;
	shf.l.wrap.b32 	%r1293, %r1291, %r1290, 1;
	mov.b64 	%rd1762, {%r1293, %r1292};
	xor.b64  	%rd1763, %rd1762, %rd1729;
	xor.b64  	%rd1764, %rd1763, %rd1652;
	xor.b64  	%rd1765, %rd1763, %rd1667;
	xor.b64  	%rd1766, %rd1763, %rd1682;
	xor.b64  	%rd1767, %rd1763, %rd1697;
	xor.b64  	%rd1768, %rd1763, %rd1712;
	mov.b64 	{%r1294, %r1295}, %rd1743;
	shf.l.wrap.b32 	%r1296, %r1294, %r1295, 1;
	shf.l.wrap.b32 	%r1297, %r1295, %r1294, 1;
	mov.b64 	%rd1769, {%r1297, %r1296};
	mov.b64 	{%r1298, %r1299}, %rd1738;
	shf.l.wrap.b32 	%r1300, %r1298, %r1299, 3;
	shf.l.wrap.b32 	%r1301, %r1299, %r1298, 3;
	mov.b64 	%rd1770, {%r1301, %r1300};
	mov.b64 	{%r1302, %r1303}, %rd1751;
	shf.l.wrap.b32 	%r1304, %r1302, %r1303, 6;
	shf.l.wrap.b32 	%r1305, %r1303, %r1302, 6;
	mov.b64 	%rd1771, {%r1305, %r1304};
	mov.b64 	{%r1306, %r1307}, %rd1745;
	shf.l.wrap.b32 	%r1308, %r1306, %r1307, 10;
	shf.l.wrap.b32 	%r1309, %r1307, %r1306, 10;
	mov.b64 	%rd1772, {%r1309, %r1308};
	mov.b64 	{%r1310, %r1311}, %rd1753;
	shf.l.wrap.b32 	%r1312, %r1310, %r1311, 15;
	shf.l.wrap.b32 	%r1313, %r1311, %r1310, 15;
	mov.b64 	%rd1773, {%r1313, %r1312};
	mov.b64 	{%r1314, %r1315}, %rd1760;
	shf.l.wrap.b32 	%r1316, %r1314, %r1315, 21;
	shf.l.wrap.b32 	%r1317, %r1315, %r1314, 21;
	mov.b64 	%rd1774, {%r1317, %r1316};
	mov.b64 	{%r1318, %r1319}, %rd1757;
	shf.l.wrap.b32 	%r1320, %r1318, %r1319, 28;
	shf.l.wrap.b32 	%r1321, %r1319, %r1318, 28;
	mov.b64 	%rd1775, {%r1321, %r1320};
	mov.b64 	{%r1322, %r1323}, %rd1737;
	shf.l.wrap.b32 	%r1324, %r1323, %r1322, 4;
	shf.l.wrap.b32 	%r1325, %r1322, %r1323, 4;
	mov.b64 	%rd1776, {%r1325, %r1324};
	mov.b64 	{%r1326, %r1327}, %rd1746;
	shf.l.wrap.b32 	%r1328, %r1327, %r1326, 13;
	shf.l.wrap.b32 	%r1329, %r1326, %r1327, 13;
	mov.b64 	%rd1777, {%r1329, %r1328};
	mov.b64 	{%r1330, %r1331}, %rd1758;
	shf.l.wrap.b32 	%r1332, %r1331, %r1330, 23;
	shf.l.wrap.b32 	%r1333, %r1330, %r1331, 23;
	mov.b64 	%rd1778, {%r1333, %r1332};
	mov.b64 	{%r1334, %r1335}, %rd1747;
	shf.l.wrap.b32 	%r1336, %r1334, %r1335, 2;
	shf.l.wrap.b32 	%r1337, %r1335, %r1334, 2;
	mov.b64 	%rd1779, {%r1337, %r1336};
	mov.b64 	{%r1338, %r1339}, %rd1768;
	shf.l.wrap.b32 	%r1340, %r1338, %r1339, 14;
	shf.l.wrap.b32 	%r1341, %r1339, %r1338, 14;
	mov.b64 	%rd1780, {%r1341, %r1340};
	mov.b64 	{%r1342, %r1343}, %rd1764;
	shf.l.wrap.b32 	%r1344, %r1342, %r1343, 27;
	shf.l.wrap.b32 	%r1345, %r1343, %r1342, 27;
	mov.b64 	%rd1781, {%r1345, %r1344};
	mov.b64 	{%r1346, %r1347}, %rd1739;
	shf.l.wrap.b32 	%r1348, %r1347, %r1346, 9;
	shf.l.wrap.b32 	%r1349, %r1346, %r1347, 9;
	mov.b64 	%rd1782, {%r1349, %r1348};
	mov.b64 	{%r1350, %r1351}, %rd1761;
	shf.l.wrap.b32 	%r1352, %r1351, %r1350, 24;
	shf.l.wrap.b32 	%r1353, %r1350, %r1351, 24;
	mov.b64 	%rd1783, {%r1353, %r1352};
	mov.b64 	{%r1354, %r1355}, %rd1767;
	shf.l.wrap.b32 	%r1356, %r1354, %r1355, 8;
	shf.l.wrap.b32 	%r1357, %r1355, %r1354, 8;
	mov.b64 	%rd1784, {%r1357, %r1356};
	mov.b64 	{%r1358, %r1359}, %rd1759;
	shf.l.wrap.b32 	%r1360, %r1358, %r1359, 25;
	shf.l.wrap.b32 	%r1361, %r1359, %r1358, 25;
	mov.b64 	%rd1785, {%r1361, %r1360};
	mov.b64 	{%r1362, %r1363}, %rd1752;
	shf.l.wrap.b32 	%r1364, %r1363, %r1362, 11;
	shf.l.wrap.b32 	%r1365, %r1362, %r1363, 11;
	mov.b64 	%rd1786, {%r1365, %r1364};
	mov.b64 	{%r1366, %r1367}, %rd1750;
	shf.l.wrap.b32 	%r1368, %r1367, %r1366, 30;
	shf.l.wrap.b32 	%r1369, %r1366, %r1367, 30;
	mov.b64 	%rd1787, {%r1369, %r1368};
	mov.b64 	{%r1370, %r1371}, %rd1740;
	shf.l.wrap.b32 	%r1372, %r1370, %r1371, 18;
	shf.l.wrap.b32 	%r1373, %r1371, %r1370, 18;
	mov.b64 	%rd1788, {%r1373, %r1372};
	mov.b64 	{%r1374, %r1375}, %rd1766;
	shf.l.wrap.b32 	%r1376, %r1375, %r1374, 7;
	shf.l.wrap.b32 	%r1377, %r1374, %r1375, 7;
	mov.b64 	%rd1789, {%r1377, %r1376};
	mov.b64 	{%r1378, %r1379}, %rd1754;
	shf.l.wrap.b32 	%r1380, %r1379, %r1378, 29;
	shf.l.wrap.b32 	%r1381, %r1378, %r1379, 29;
	mov.b64 	%rd1790, {%r1381, %r1380};
	mov.b64 	{%r1382, %r1383}, %rd1765;
	shf.l.wrap.b32 	%r1384, %r1382, %r1383, 20;
	shf.l.wrap.b32 	%r1385, %r1383, %r1382, 20;
	mov.b64 	%rd1791, {%r1385, %r1384};
	mov.b64 	{%r1386, %r1387}, %rd1744;
	shf.l.wrap.b32 	%r1388, %r1387, %r1386, 12;
	shf.l.wrap.b32 	%r1389, %r1386, %r1387, 12;
	mov.b64 	%rd1792, {%r1389, %r1388};
	not.b64 	%rd1793, %rd1792;
	and.b64  	%rd1794, %rd1786, %rd1793;
	xor.b64  	%rd1795, %rd1736, %rd1794;
	not.b64 	%rd1796, %rd1786;
	and.b64  	%rd1797, %rd1774, %rd1796;
	xor.b64  	%rd1798, %rd1792, %rd1797;
	not.b64 	%rd1799, %rd1774;
	and.b64  	%rd1800, %rd1780, %rd1799;
	xor.b64  	%rd1801, %rd1786, %rd1800;
	not.b64 	%rd1802, %rd1780;
	and.b64  	%rd1803, %rd1736, %rd1802;
	xor.b64  	%rd1804, %rd1774, %rd1803;
	not.b64 	%rd1805, %rd1736;
	and.b64  	%rd1806, %rd1792, %rd1805;
	xor.b64  	%rd1807, %rd1780, %rd1806;
	not.b64 	%rd1808, %rd1791;
	and.b64  	%rd1809, %rd1770, %rd1808;
	xor.b64  	%rd1810, %rd1775, %rd1809;
	not.b64 	%rd1811, %rd1770;
	and.b64  	%rd1812, %rd1777, %rd1811;
	xor.b64  	%rd1813, %rd1791, %rd1812;
	not.b64 	%rd1814, %rd1777;
	and.b64  	%rd1815, %rd1790, %rd1814;
	xor.b64  	%rd1816, %rd1770, %rd1815;
	not.b64 	%rd1817, %rd1790;
	and.b64  	%rd1818, %rd1775, %rd1817;
	xor.b64  	%rd1819, %rd1777, %rd1818;
	not.b64 	%rd1820, %rd1775;
	and.b64  	%rd1821, %rd1791, %rd1820;
	xor.b64  	%rd1822, %rd1790, %rd1821;
	not.b64 	%rd1823, %rd1771;
	and.b64  	%rd1824, %rd1785, %rd1823;
	xor.b64  	%rd1825, %rd1769, %rd1824;
	not.b64 	%rd1826, %rd1785;
	and.b64  	%rd1827, %rd1784, %rd1826;
	xor.b64  	%rd1828, %rd1771, %rd1827;
	not.b64 	%rd1829, %rd1784;
	and.b64  	%rd1830, %rd1788, %rd1829;
	xor.b64  	%rd1831, %rd1785, %rd1830;
	not.b64 	%rd1832, %rd1788;
	and.b64  	%rd1833, %rd1769, %rd1832;
	xor.b64  	%rd1834, %rd1784, %rd1833;
	not.b64 	%rd1835, %rd1769;
	and.b64  	%rd1836, %rd1771, %rd1835;
	xor.b64  	%rd1837, %rd1788, %rd1836;
	not.b64 	%rd1838, %rd1776;
	and.b64  	%rd1839, %rd1772, %rd1838;
	xor.b64  	%rd1840, %rd1781, %rd1839;
	not.b64 	%rd1841, %rd1772;
	and.b64  	%rd1842, %rd1773, %rd1841;
	xor.b64  	%rd1843, %rd1776, %rd1842;
	not.b64 	%rd1844, %rd1773;
	and.b64  	%rd1845, %rd1783, %rd1844;
	xor.b64  	%rd1846, %rd1772, %rd1845;
	not.b64 	%rd1847, %rd1783;
	and.b64  	%rd1848, %rd1781, %rd1847;
	xor.b64  	%rd1849, %rd1773, %rd1848;
	not.b64 	%rd1850, %rd1781;
	and.b64  	%rd1851, %rd1776, %rd1850;
	xor.b64  	%rd1852, %rd1783, %rd1851;
	not.b64 	%rd1853, %rd1778;
	and.b64  	%rd1854, %rd1789, %rd1853;
	xor.b64  	%rd1855, %rd1787, %rd1854;
	not.b64 	%rd1856, %rd1789;
	and.b64  	%rd1857, %rd1782, %rd1856;
	xor.b64  	%rd1858, %rd1778, %rd1857;
	not.b64 	%rd1859, %rd1782;
	and.b64  	%rd1860, %rd1779, %rd1859;
	xor.b64  	%rd1861, %rd1789, %rd1860;
	not.b64 	%rd1862, %rd1779;
	and.b64  	%rd1863, %rd1787, %rd1862;
	xor.b64  	%rd1864, %rd1782, %rd1863;
	not.b64 	%rd1865, %rd1787;
	and.b64  	%rd1866, %rd1778, %rd1865;
	xor.b64  	%rd1867, %rd1779, %rd1866;
	xor.b64  	%rd1868, %rd1795, 2147483658;
	xor.b64  	%rd1869, %rd1810, %rd1868;
	xor.b64  	%rd1870, %rd1869, %rd1825;
	xor.b64  	%rd1871, %rd1870, %rd1840;
	xor.b64  	%rd1872, %rd1871, %rd1855;
	xor.b64  	%rd1873, %rd1813, %rd1798;
	xor.b64  	%rd1874, %rd1873, %rd1828;
	xor.b64  	%rd1875, %rd1874, %rd1843;
	xor.b64  	%rd1876, %rd1875, %rd1858;
	xor.b64  	%rd1877, %rd1816, %rd1801;
	xor.b64  	%rd1878, %rd1877, %rd1831;
	xor.b64  	%rd1879, %rd1878, %rd1846;
	xor.b64  	%rd1880, %rd1879, %rd1861;
	xor.b64  	%rd1881, %rd1819, %rd1804;
	xor.b64  	%rd1882, %rd1881, %rd1834;
	xor.b64  	%rd1883, %rd1882, %rd1849;
	xor.b64  	%rd1884, %rd1883, %rd1864;
	xor.b64  	%rd1885, %rd1822, %rd1807;
	xor.b64  	%rd1886, %rd1885, %rd1837;
	xor.b64  	%rd1887, %rd1886, %rd1852;
	xor.b64  	%rd1888, %rd1887, %rd1867;
	mov.b64 	{%r1390, %r1391}, %rd1876;
	shf.l.wrap.b32 	%r1392, %r1390, %r1391, 1;
	shf.l.wrap.b32 	%r1393, %r1391, %r1390, 1;
	mov.b64 	%rd1889, {%r1393, %r1392};
	xor.b64  	%rd1890, %rd1889, %rd1888;
	xor.b64  	%rd1891, %rd1890, %rd1868;
	xor.b64  	%rd1892, %rd1890, %rd1810;
	xor.b64  	%rd1893, %rd1890, %rd1825;
	xor.b64  	%rd1894, %rd1890, %rd1840;
	xor.b64  	%rd1895, %rd1890, %rd1855;
	mov.b64 	{%r1394, %r1395}, %rd1880;
	shf.l.wrap.b32 	%r1396, %r1394, %r1395, 1;
	shf.l.wrap.b32 	%r1397, %r1395, %r1394, 1;
	mov.b64 	%rd1896, {%r1397, %r1396};
	xor.b64  	%rd1897, %rd1896, %rd1872;
	xor.b64  	%rd1898, %rd1897, %rd1798;
	xor.b64  	%rd1899, %rd1897, %rd1813;
	xor.b64  	%rd1900, %rd1897, %rd1828;
	xor.b64  	%rd1901, %rd1897, %rd1843;
	xor.b64  	%rd1902, %rd1897, %rd1858;
	mov.b64 	{%r1398, %r1399}, %rd1884;
	shf.l.wrap.b32 	%r1400, %r1398, %r1399, 1;
	shf.l.wrap.b32 	%r1401, %r1399, %r1398, 1;
	mov.b64 	%rd1903, {%r1401, %r1400};
	xor.b64  	%rd1904, %rd1903, %rd1876;
	xor.b64  	%rd1905, %rd1904, %rd1801;
	xor.b64  	%rd1906, %rd1904, %rd1816;
	xor.b64  	%rd1907, %rd1904, %rd1831;
	xor.b64  	%rd1908, %rd1904, %rd1846;
	xor.b64  	%rd1909, %rd1904, %rd1861;
	mov.b64 	{%r1402, %r1403}, %rd1888;
	shf.l.wrap.b32 	%r1404, %r1402, %r1403, 1;
	shf.l.wrap.b32 	%r1405, %r1403, %r1402, 1;
	mov.b64 	%rd1910, {%r1405, %r1404};
	xor.b64  	%rd1911, %rd1910, %rd1880;
	xor.b64  	%rd1912, %rd1911, %rd1804;
	xor.b64  	%rd1913, %rd1911, %rd1819;
	xor.b64  	%rd1914, %rd1911, %rd1834;
	xor.b64  	%rd1915, %rd1911, %rd1849;
	xor.b64  	%rd1916, %rd1911, %rd1864;
	mov.b64 	{%r1406, %r1407}, %rd1872;
	shf.l.wrap.b32 	%r1408, %r1406, %r1407, 1;
	shf.l.wrap.b32 	%r1409, %r1407, %r1406, 1;
	mov.b64 	%rd1917, {%r1409, %r1408};
	xor.b64  	%rd1918, %rd1917, %rd1884;
	xor.b64  	%rd1919, %rd1918, %rd1807;
	xor.b64  	%rd1920, %rd1918, %rd1822;
	xor.b64  	%rd1921, %rd1918, %rd1837;
	xor.b64  	%rd1922, %rd1918, %rd1852;
	xor.b64  	%rd1923, %rd1918, %rd1867;
	mov.b64 	{%r1410, %r1411}, %rd1898;
	shf.l.wrap.b32 	%r1412, %r1410, %r1411, 1;
	shf.l.wrap.b32 	%r1413, %r1411, %r1410, 1;
	mov.b64 	%rd1924, {%r1413, %r1412};
	mov.b64 	{%r1414, %r1415}, %rd1893;
	shf.l.wrap.b32 	%r1416, %r1414, %r1415, 3;
	shf.l.wrap.b32 	%r1417, %r1415, %r1414, 3;
	mov.b64 	%rd1925, {%r1417, %r1416};
	mov.b64 	{%r1418, %r1419}, %rd1906;
	shf.l.wrap.b32 	%r1420, %r1418, %r1419, 6;
	shf.l.wrap.b32 	%r1421, %r1419, %r1418, 6;
	mov.b64 	%rd1926, {%r1421, %r1420};
	mov.b64 	{%r1422, %r1423}, %rd1900;
	shf.l.wrap.b32 	%r1424, %r1422, %r1423, 10;
	shf.l.wrap.b32 	%r1425, %r1423, %r1422, 10;
	mov.b64 	%rd1927, {%r1425, %r1424};
	mov.b64 	{%r1426, %r1427}, %rd1908;
	shf.l.wrap.b32 	%r1428, %r1426, %r1427, 15;
	shf.l.wrap.b32 	%r1429, %r1427, %r1426, 15;
	mov.b64 	%rd1928, {%r1429, %r1428};
	mov.b64 	{%r1430, %r1431}, %rd1915;
	shf.l.wrap.b32 	%r1432, %r1430, %r1431, 21;
	shf.l.wrap.b32 	%r1433, %r1431, %r1430, 21;
	mov.b64 	%rd1929, {%r1433, %r1432};
	mov.b64 	{%r1434, %r1435}, %rd1912;
	shf.l.wrap.b32 	%r1436, %r1434, %r1435, 28;
	shf.l.wrap.b32 	%r1437, %r1435, %r1434, 28;
	mov.b64 	%rd1930, {%r1437, %r1436};
	mov.b64 	{%r1438, %r1439}, %rd1892;
	shf.l.wrap.b32 	%r1440, %r1439, %r1438, 4;
	shf.l.wrap.b32 	%r1441, %r1438, %r1439, 4;
	mov.b64 	%rd1931, {%r1441, %r1440};
	mov.b64 	{%r1442, %r1443}, %rd1901;
	shf.l.wrap.b32 	%r1444, %r1443, %r1442, 13;
	shf.l.wrap.b32 	%r1445, %r1442, %r1443, 13;
	mov.b64 	%rd1932, {%r1445, %r1444};
	mov.b64 	{%r1446, %r1447}, %rd1913;
	shf.l.wrap.b32 	%r1448, %r1447, %r1446, 23;
	shf.l.wrap.b32 	%r1449, %r1446, %r1447, 23;
	mov.b64 	%rd1933, {%r1449, %r1448};
	mov.b64 	{%r1450, %r1451}, %rd1902;
	shf.l.wrap.b32 	%r1452, %r1450, %r1451, 2;
	shf.l.wrap.b32 	%r1453, %r1451, %r1450, 2;
	mov.b64 	%rd1934, {%r1453, %r1452};
	mov.b64 	{%r1454, %r1455}, %rd1923;
	shf.l.wrap.b32 	%r1456, %r1454, %r1455, 14;
	shf.l.wrap.b32 	%r1457, %r1455, %r1454, 14;
	mov.b64 	%rd1935, {%r1457, %r1456};
	mov.b64 	{%r1458, %r1459}, %rd1919;
	shf.l.wrap.b32 	%r1460, %r1458, %r1459, 27;
	shf.l.wrap.b32 	%r1461, %r1459, %r1458, 27;
	mov.b64 	%rd1936, {%r1461, %r1460};
	mov.b64 	{%r1462, %r1463}, %rd1894;
	shf.l.wrap.b32 	%r1464, %r1463, %r1462, 9;
	shf.l.wrap.b32 	%r1465, %r1462, %r1463, 9;
	mov.b64 	%rd1937, {%r1465, %r1464};
	mov.b64 	{%r1466, %r1467}, %rd1916;
	shf.l.wrap.b32 	%r1468, %r1467, %r1466, 24;
	shf.l.wrap.b32 	%r1469, %r1466, %r1467, 24;
	mov.b64 	%rd1938, {%r1469, %r1468};
	mov.b64 	{%r1470, %r1471}, %rd1922;
	shf.l.wrap.b32 	%r1472, %r1470, %r1471, 8;
	shf.l.wrap.b32 	%r1473, %r1471, %r1470, 8;
	mov.b64 	%rd1939, {%r1473, %r1472};
	mov.b64 	{%r1474, %r1475}, %rd1914;
	shf.l.wrap.b32 	%r1476, %r1474, %r1475, 25;
	shf.l.wrap.b32 	%r1477, %r1475, %r1474, 25;
	mov.b64 	%rd1940, {%r1477, %r1476};
	mov.b64 	{%r1478, %r1479}, %rd1907;
	shf.l.wrap.b32 	%r1480, %r1479, %r1478, 11;
	shf.l.wrap.b32 	%r1481, %r1478, %r1479, 11;
	mov.b64 	%rd1941, {%r1481, %r1480};
	mov.b64 	{%r1482, %r1483}, %rd1905;
	shf.l.wrap.b32 	%r1484, %r1483, %r1482, 30;
	shf.l.wrap.b32 	%r1485, %r1482, %r1483, 30;
	mov.b64 	%rd1942, {%r1485, %r1484};
	mov.b64 	{%r1486, %r1487}, %rd1895;
	shf.l.wrap.b32 	%r1488, %r1486, %r1487, 18;
	shf.l.wrap.b32 	%r1489, %r1487, %r1486, 18;
	mov.b64 	%rd1943, {%r1489, %r1488};
	mov.b64 	{%r1490, %r1491}, %rd1921;
	shf.l.wrap.b32 	%r1492, %r1491, %r1490, 7;
	shf.l.wrap.b32 	%r1493, %r1490, %r1491, 7;
	mov.b64 	%rd1944, {%r1493, %r1492};
	mov.b64 	{%r1494, %r1495}, %rd1909;
	shf.l.wrap.b32 	%r1496, %r1495, %r1494, 29;
	shf.l.wrap.b32 	%r1497, %r1494, %r1495, 29;
	mov.b64 	%rd1945, {%r1497, %r1496};
	mov.b64 	{%r1498, %r1499}, %rd1920;
	shf.l.wrap.b32 	%r1500, %r1498, %r1499, 20;
	shf.l.wrap.b32 	%r1501, %r1499, %r1498, 20;
	mov.b64 	%rd1946, {%r1501, %r1500};
	mov.b64 	{%r1502, %r1503}, %rd1899;
	shf.l.wrap.b32 	%r1504, %r1503, %r1502, 12;
	shf.l.wrap.b32 	%r1505, %r1502, %r1503, 12;
	mov.b64 	%rd1947, {%r1505, %r1504};
	not.b64 	%rd1948, %rd1947;
	and.b64  	%rd1949, %rd1941, %rd1948;
	xor.b64  	%rd1950, %rd1891, %rd1949;
	not.b64 	%rd1951, %rd1941;
	and.b64  	%rd1952, %rd1929, %rd1951;
	xor.b64  	%rd1953, %rd1947, %rd1952;
	not.b64 	%rd1954, %rd1929;
	and.b64  	%rd1955, %rd1935, %rd1954;
	xor.b64  	%rd1956, %rd1941, %rd1955;
	not.b64 	%rd1957, %rd1935;
	and.b64  	%rd1958, %rd1891, %rd1957;
	xor.b64  	%rd1959, %rd1929, %rd1958;
	not.b64 	%rd1960, %rd1891;
	and.b64  	%rd1961, %rd1947, %rd1960;
	xor.b64  	%rd1962, %rd1935, %rd1961;
	not.b64 	%rd1963, %rd1946;
	and.b64  	%rd1964, %rd1925, %rd1963;
	xor.b64  	%rd1965, %rd1930, %rd1964;
	not.b64 	%rd1966, %rd1925;
	and.b64  	%rd1967, %rd1932, %rd1966;
	xor.b64  	%rd1968, %rd1946, %rd1967;
	not.b64 	%rd1969, %rd1932;
	and.b64  	%rd1970, %rd1945, %rd1969;
	xor.b64  	%rd1971, %rd1925, %rd1970;
	not.b64 	%rd1972, %rd1945;
	and.b64  	%rd1973, %rd1930, %rd1972;
	xor.b64  	%rd1974, %rd1932, %rd1973;
	not.b64 	%rd1975, %rd1930;
	and.b64  	%rd1976, %rd1946, %rd1975;
	xor.b64  	%rd1977, %rd1945, %rd1976;
	not.b64 	%rd1978, %rd1926;
	and.b64  	%rd1979, %rd1940, %rd1978;
	xor.b64  	%rd1980, %rd1924, %rd1979;
	not.b64 	%rd1981, %rd1940;
	and.b64  	%rd1982, %rd1939, %rd1981;
	xor.b64  	%rd1983, %rd1926, %rd1982;
	not.b64 	%rd1984, %rd1939;
	and.b64  	%rd1985, %rd1943, %rd1984;
	xor.b64  	%rd1986, %rd1940, %rd1985;
	not.b64 	%rd1987, %rd1943;
	and.b64  	%rd1988, %rd1924, %rd1987;
	xor.b64  	%rd1989, %rd1939, %rd1988;
	not.b64 	%rd1990, %rd1924;
	and.b64  	%rd1991, %rd1926, %rd1990;
	xor.b64  	%rd1992, %rd1943, %rd1991;
	not.b64 	%rd1993, %rd1931;
	and.b64  	%rd1994, %rd1927, %rd1993;
	xor.b64  	%rd1995, %rd1936, %rd1994;
	not.b64 	%rd1996, %rd1927;
	and.b64  	%rd1997, %rd1928, %rd1996;
	xor.b64  	%rd1998, %rd1931, %rd1997;
	not.b64 	%rd1999, %rd1928;
	and.b64  	%rd2000, %rd1938, %rd1999;
	xor.b64  	%rd2001, %rd1927, %rd2000;
	not.b64 	%rd2002, %rd1938;
	and.b64  	%rd2003, %rd1936, %rd2002;
	xor.b64  	%rd2004, %rd1928, %rd2003;
	not.b64 	%rd2005, %rd1936;
	and.b64  	%rd2006, %rd1931, %rd2005;
	xor.b64  	%rd2007, %rd1938, %rd2006;
	not.b64 	%rd2008, %rd1933;
	and.b64  	%rd2009, %rd1944, %rd2008;
	xor.b64  	%rd2010, %rd1942, %rd2009;
	not.b64 	%rd2011, %rd1944;
	and.b64  	%rd2012, %rd1937, %rd2011;
	xor.b64  	%rd2013, %rd1933, %rd2012;
	not.b64 	%rd2014, %rd1937;
	and.b64  	%rd2015, %rd1934, %rd2014;
	xor.b64  	%rd2016, %rd1944, %rd2015;
	not.b64 	%rd2017, %rd1934;
	and.b64  	%rd2018, %rd1942, %rd2017;
	xor.b64  	%rd2019, %rd1937, %rd2018;
	not.b64 	%rd2020, %rd1942;
	and.b64  	%rd2021, %rd1933, %rd2020;
	xor.b64  	%rd2022, %rd1934, %rd2021;
	xor.b64  	%rd2023, %rd1950, 2147516555;
	xor.b64  	%rd2024, %rd1965, %rd2023;
	xor.b64  	%rd2025, %rd2024, %rd1980;
	xor.b64  	%rd2026, %rd2025, %rd1995;
	xor.b64  	%rd2027, %rd2026, %rd2010;
	xor.b64  	%rd2028, %rd1968, %rd1953;
	xor.b64  	%rd2029, %rd2028, %rd1983;
	xor.b64  	%rd2030, %rd2029, %rd1998;
	xor.b64  	%rd2031, %rd2030, %rd2013;
	xor.b64  	%rd2032, %rd1971, %rd1956;
	xor.b64  	%rd2033, %rd2032, %rd1986;
	xor.b64  	%rd2034, %rd2033, %rd2001;
	xor.b64  	%rd2035, %rd2034, %rd2016;
	xor.b64  	%rd2036, %rd1974, %rd1959;
	xor.b64  	%rd2037, %rd2036, %rd1989;
	xor.b64  	%rd2038, %rd2037, %rd2004;
	xor.b64  	%rd2039, %rd2038, %rd2019;
	xor.b64  	%rd2040, %rd1977, %rd1962;
	xor.b64  	%rd2041, %rd2040, %rd1992;
	xor.b64  	%rd2042, %rd2041, %rd2007;
	xor.b64  	%rd2043, %rd2042, %rd2022;
	mov.b64 	{%r1506, %r1507}, %rd2031;
	shf.l.wrap.b32 	%r1508, %r1506, %r1507, 1;
	shf.l.wrap.b32 	%r1509, %r1507, %r1506, 1;
	mov.b64 	%rd2044, {%r1509, %r1508};
	xor.b64  	%rd2045, %rd2044, %rd2043;
	xor.b64  	%rd2046, %rd2045, %rd2023;
	xor.b64  	%rd2047, %rd2045, %rd1965;
	xor.b64  	%rd2048, %rd2045, %rd1980;
	xor.b64  	%rd2049, %rd2045, %rd1995;
	xor.b64  	%rd2050, %rd2045, %rd2010;
	mov.b64 	{%r1510, %r1511}, %rd2035;
	shf.l.wrap.b32 	%r1512, %r1510, %r1511, 1;
	shf.l.wrap.b32 	%r1513, %r1511, %r1510, 1;
	mov.b64 	%rd2051, {%r1513, %r1512};
	xor.b64  	%rd2052, %rd2051, %rd2027;
	xor.b64  	%rd2053, %rd2052, %rd1953;
	xor.b64  	%rd2054, %rd2052, %rd1968;
	xor.b64  	%rd2055, %rd2052, %rd1983;
	xor.b64  	%rd2056, %rd2052, %rd1998;
	xor.b64  	%rd2057, %rd2052, %rd2013;
	mov.b64 	{%r1514, %r1515}, %rd2039;
	shf.l.wrap.b32 	%r1516, %r1514, %r1515, 1;
	shf.l.wrap.b32 	%r1517, %r1515, %r1514, 1;
	mov.b64 	%rd2058, {%r1517, %r1516};
	xor.b64  	%rd2059, %rd2058, %rd2031;
	xor.b64  	%rd2060, %rd2059, %rd1956;
	xor.b64  	%rd2061, %rd2059, %rd1971;
	xor.b64  	%rd2062, %rd2059, %rd1986;
	xor.b64  	%rd2063, %rd2059, %rd2001;
	xor.b64  	%rd2064, %rd2059, %rd2016;
	mov.b64 	{%r1518, %r1519}, %rd2043;
	shf.l.wrap.b32 	%r1520, %r1518, %r1519, 1;
	shf.l.wrap.b32 	%r1521, %r1519, %r1518, 1;
	mov.b64 	%rd2065, {%r1521, %r1520};
	xor.b64  	%rd2066, %rd2065, %rd2035;
	xor.b64  	%rd2067, %rd2066, %rd1959;
	xor.b64  	%rd2068, %rd2066, %rd1974;
	xor.b64  	%rd2069, %rd2066, %rd1989;
	xor.b64  	%rd2070, %rd2066, %rd2004;
	xor.b64  	%rd2071, %rd2066, %rd2019;
	mov.b64 	{%r1522, %r1523}, %rd2027;
	shf.l.wrap.b32 	%r1524, %r1522, %r1523, 1;
	shf.l.wrap.b32 	%r1525, %r1523, %r1522, 1;
	mov.b64 	%rd2072, {%r1525, %r1524};
	xor.b64  	%rd2073, %rd2072, %rd2039;
	xor.b64  	%rd2074, %rd2073, %rd1962;
	xor.b64  	%rd2075, %rd2073, %rd1977;
	xor.b64  	%rd2076, %rd2073, %rd1992;
	xor.b64  	%rd2077, %rd2073, %rd2007;
	xor.b64  	%rd2078, %rd2073, %rd2022;
	mov.b64 	{%r1526, %r1527}, %rd2053;
	shf.l.wrap.b32 	%r1528, %r1526, %r1527, 1;
	shf.l.wrap.b32 	%r1529, %r1527, %r1526, 1;
	mov.b64 	%rd2079, {%r1529, %r1528};
	mov.b64 	{%r1530, %r1531}, %rd2048;
	shf.l.wrap.b32 	%r1532, %r1530, %r1531, 3;
	shf.l.wrap.b32 	%r1533, %r1531, %r1530, 3;
	mov.b64 	%rd2080, {%r1533, %r1532};
	mov.b64 	{%r1534, %r1535}, %rd2061;
	shf.l.wrap.b32 	%r1536, %r1534, %r1535, 6;
	shf.l.wrap.b32 	%r1537, %r1535, %r1534, 6;
	mov.b64 	%rd2081, {%r1537, %r1536};
	mov.b64 	{%r1538, %r1539}, %rd2055;
	shf.l.wrap.b32 	%r1540, %r1538, %r1539, 10;
	shf.l.wrap.b32 	%r1541, %r1539, %r1538, 10;
	mov.b64 	%rd2082, {%r1541, %r1540};
	mov.b64 	{%r1542, %r1543}, %rd2063;
	shf.l.wrap.b32 	%r1544, %r1542, %r1543, 15;
	shf.l.wrap.b32 	%r1545, %r1543, %r1542, 15;
	mov.b64 	%rd2083, {%r1545, %r1544};
	mov.b64 	{%r1546, %r1547}, %rd2070;
	shf.l.wrap.b32 	%r1548, %r1546, %r1547, 21;
	shf.l.wrap.b32 	%r1549, %r1547, %r1546, 21;
	mov.b64 	%rd2084, {%r1549, %r1548};
	mov.b64 	{%r1550, %r1551}, %rd2067;
	shf.l.wrap.b32 	%r1552, %r1550, %r1551, 28;
	shf.l.wrap.b32 	%r1553, %r1551, %r1550, 28;
	mov.b64 	%rd2085, {%r1553, %r1552};
	mov.b64 	{%r1554, %r1555}, %rd2047;
	shf.l.wrap.b32 	%r1556, %r1555, %r1554, 4;
	shf.l.wrap.b32 	%r1557, %r1554, %r1555, 4;
	mov.b64 	%rd2086, {%r1557, %r1556};
	mov.b64 	{%r1558, %r1559}, %rd2056;
	shf.l.wrap.b32 	%r1560, %r1559, %r1558, 13;
	shf.l.wrap.b32 	%r1561, %r1558, %r1559, 13;
	mov.b64 	%rd2087, {%r1561, %r1560};
	mov.b64 	{%r1562, %r1563}, %rd2068;
	shf.l.wrap.b32 	%r1564, %r1563, %r1562, 23;
	shf.l.wrap.b32 	%r1565, %r1562, %r1563, 23;
	mov.b64 	%rd2088, {%r1565, %r1564};
	mov.b64 	{%r1566, %r1567}, %rd2057;
	shf.l.wrap.b32 	%r1568, %r1566, %r1567, 2;
	shf.l.wrap.b32 	%r1569, %r1567, %r1566, 2;
	mov.b64 	%rd2089, {%r1569, %r1568};
	mov.b64 	{%r1570, %r1571}, %rd2078;
	shf.l.wrap.b32 	%r1572, %r1570, %r1571, 14;
	shf.l.wrap.b32 	%r1573, %r1571, %r1570, 14;
	mov.b64 	%rd2090, {%r1573, %r1572};
	mov.b64 	{%r1574, %r1575}, %rd2074;
	shf.l.wrap.b32 	%r1576, %r1574, %r1575, 27;
	shf.l.wrap.b32 	%r1577, %r1575, %r1574, 27;
	mov.b64 	%rd2091, {%r1577, %r1576};
	mov.b64 	{%r1578, %r1579}, %rd2049;
	shf.l.wrap.b32 	%r1580, %r1579, %r1578, 9;
	shf.l.wrap.b32 	%r1581, %r1578, %r1579, 9;
	mov.b64 	%rd2092, {%r1581, %r1580};
	mov.b64 	{%r1582, %r1583}, %rd2071;
	shf.l.wrap.b32 	%r1584, %r1583, %r1582, 24;
	shf.l.wrap.b32 	%r1585, %r1582, %r1583, 24;
	mov.b64 	%rd2093, {%r1585, %r1584};
	mov.b64 	{%r1586, %r1587}, %rd2077;
	shf.l.wrap.b32 	%r1588, %r1586, %r1587, 8;
	shf.l.wrap.b32 	%r1589, %r1587, %r1586, 8;
	mov.b64 	%rd2094, {%r1589, %r1588};
	mov.b64 	{%r1590, %r1591}, %rd2069;
	shf.l.wrap.b32 	%r1592, %r1590, %r1591, 25;
	shf.l.wrap.b32 	%r1593, %r1591, %r1590, 25;
	mov.b64 	%rd2095, {%r1593, %r1592};
	mov.b64 	{%r1594, %r1595}, %rd2062;
	shf.l.wrap.b32 	%r1596, %r1595, %r1594, 11;
	shf.l.wrap.b32 	%r1597, %r1594, %r1595, 11;
	mov.b64 	%rd2096, {%r1597, %r1596};
	mov.b64 	{%r1598, %r1599}, %rd2060;
	shf.l.wrap.b32 	%r1600, %r1599, %r1598, 30;
	shf.l.wrap.b32 	%r1601, %r1598, %r1599, 30;
	mov.b64 	%rd2097, {%r1601, %r1600};
	mov.b64 	{%r1602, %r1603}, %rd2050;
	shf.l.wrap.b32 	%r1604, %r1602, %r1603, 18;
	shf.l.wrap.b32 	%r1605, %r1603, %r1602, 18;
	mov.b64 	%rd2098, {%r1605, %r1604};
	mov.b64 	{%r1606, %r1607}, %rd2076;
	shf.l.wrap.b32 	%r1608, %r1607, %r1606, 7;
	shf.l.wrap.b32 	%r1609, %r1606, %r1607, 7;
	mov.b64 	%rd2099, {%r1609, %r1608};
	mov.b64 	{%r1610, %r1611}, %rd2064;
	shf.l.wrap.b32 	%r1612, %r1611, %r1610, 29;
	shf.l.wrap.b32 	%r1613, %r1610, %r1611, 29;
	mov.b64 	%rd2100, {%r1613, %r1612};
	mov.b64 	{%r1614, %r1615}, %rd2075;
	shf.l.wrap.b32 	%r1616, %r1614, %r1615, 20;
	shf.l.wrap.b32 	%r1617, %r1615, %r1614, 20;
	mov.b64 	%rd2101, {%r1617, %r1616};
	mov.b64 	{%r1618, %r1619}, %rd2054;
	shf.l.wrap.b32 	%r1620, %r1619, %r1618, 12;
	shf.l.wrap.b32 	%r1621, %r1618, %r1619, 12;
	mov.b64 	%rd2102, {%r1621, %r1620};
	not.b64 	%rd2103, %rd2102;
	and.b64  	%rd2104, %rd2096, %rd2103;
	xor.b64  	%rd2105, %rd2046, %rd2104;
	not.b64 	%rd2106, %rd2096;
	and.b64  	%rd2107, %rd2084, %rd2106;
	xor.b64  	%rd2108, %rd2102, %rd2107;
	not.b64 	%rd2109, %rd2084;
	and.b64  	%rd2110, %rd2090, %rd2109;
	xor.b64  	%rd2111, %rd2096, %rd2110;
	not.b64 	%rd2112, %rd2090;
	and.b64  	%rd2113, %rd2046, %rd2112;
	xor.b64  	%rd2114, %rd2084, %rd2113;
	not.b64 	%rd2115, %rd2046;
	and.b64  	%rd2116, %rd2102, %rd2115;
	xor.b64  	%rd2117, %rd2090, %rd2116;
	not.b64 	%rd2118, %rd2101;
	and.b64  	%rd2119, %rd2080, %rd2118;
	xor.b64  	%rd2120, %rd2085, %rd2119;
	not.b64 	%rd2121, %rd2080;
	and.b64  	%rd2122, %rd2087, %rd2121;
	xor.b64  	%rd2123, %rd2101, %rd2122;
	not.b64 	%rd2124, %rd2087;
	and.b64  	%rd2125, %rd2100, %rd2124;
	xor.b64  	%rd2126, %rd2080, %rd2125;
	not.b64 	%rd2127, %rd2100;
	and.b64  	%rd2128, %rd2085, %rd2127;
	xor.b64  	%rd2129, %rd2087, %rd2128;
	not.b64 	%rd2130, %rd2085;
	and.b64  	%rd2131, %rd2101, %rd2130;
	xor.b64  	%rd2132, %rd2100, %rd2131;
	not.b64 	%rd2133, %rd2081;
	and.b64  	%rd2134, %rd2095, %rd2133;
	xor.b64  	%rd2135, %rd2079, %rd2134;
	not.b64 	%rd2136, %rd2095;
	and.b64  	%rd2137, %rd2094, %rd2136;
	xor.b64  	%rd2138, %rd2081, %rd2137;
	not.b64 	%rd2139, %rd2094;
	and.b64  	%rd2140, %rd2098, %rd2139;
	xor.b64  	%rd2141, %rd2095, %rd2140;
	not.b64 	%rd2142, %rd2098;
	and.b64  	%rd2143, %rd2079, %rd2142;
	xor.b64  	%rd2144, %rd2094, %rd2143;
	not.b64 	%rd2145, %rd2079;
	and.b64  	%rd2146, %rd2081, %rd2145;
	xor.b64  	%rd2147, %rd2098, %rd2146;
	not.b64 	%rd2148, %rd2086;
	and.b64  	%rd2149, %rd2082, %rd2148;
	xor.b64  	%rd2150, %rd2091, %rd2149;
	not.b64 	%rd2151, %rd2082;
	and.b64  	%rd2152, %rd2083, %rd2151;
	xor.b64  	%rd2153, %rd2086, %rd2152;
	not.b64 	%rd2154, %rd2083;
	and.b64  	%rd2155, %rd2093, %rd2154;
	xor.b64  	%rd2156, %rd2082, %rd2155;
	not.b64 	%rd2157, %rd2093;
	and.b64  	%rd2158, %rd2091, %rd2157;
	xor.b64  	%rd2159, %rd2083, %rd2158;
	not.b64 	%rd2160, %rd2091;
	and.b64  	%rd2161, %rd2086, %rd2160;
	xor.b64  	%rd2162, %rd2093, %rd2161;
	not.b64 	%rd2163, %rd2088;
	and.b64  	%rd2164, %rd2099, %rd2163;
	xor.b64  	%rd2165, %rd2097, %rd2164;
	not.b64 	%rd2166, %rd2099;
	and.b64  	%rd2167, %rd2092, %rd2166;
	xor.b64  	%rd2168, %rd2088, %rd2167;
	not.b64 	%rd2169, %rd2092;
	and.b64  	%rd2170, %rd2089, %rd2169;
	xor.b64  	%rd2171, %rd2099, %rd2170;
	not.b64 	%rd2172, %rd2089;
	and.b64  	%rd2173, %rd2097, %rd2172;
	xor.b64  	%rd2174, %rd2092, %rd2173;
	not.b64 	%rd2175, %rd2097;
	and.b64  	%rd2176, %rd2088, %rd2175;
	xor.b64  	%rd2177, %rd2089, %rd2176;
	xor.b64  	%rd2178, %rd2105, -9223372036854775669;
	xor.b64  	%rd2179, %rd2120, %rd2178;
	xor.b64  	%rd2180, %rd2179, %rd2135;
	xor.b64  	%rd2181, %rd2180, %rd2150;
	xor.b64  	%rd2182, %rd2181, %rd2165;
	xor.b64  	%rd2183, %rd2123, %rd2108;
	xor.b64  	%rd2184, %rd2183, %rd2138;
	xor.b64  	%rd2185, %rd2184, %rd2153;
	xor.b64  	%rd2186, %rd2185, %rd2168;
	xor.b64  	%rd2187, %rd2126, %rd2111;
	xor.b64  	%rd2188, %rd2187, %rd2141;
	xor.b64  	%rd2189, %rd2188, %rd2156;
	xor.b64  	%rd2190, %rd2189, %rd2171;
	xor.b64  	%rd2191, %rd2129, %rd2114;
	xor.b64  	%rd2192, %rd2191, %rd2144;
	xor.b64  	%rd2193, %rd2192, %rd2159;
	xor.b64  	%rd2194, %rd2193, %rd2174;
	xor.b64  	%rd2195, %rd2132, %rd2117;
	xor.b64  	%rd2196, %rd2195, %rd2147;
	xor.b64  	%rd2197, %rd2196, %rd2162;
	xor.b64  	%rd2198, %rd2197, %rd2177;
	mov.b64 	{%r1622, %r1623}, %rd2186;
	shf.l.wrap.b32 	%r1624, %r1622, %r1623, 1;
	shf.l.wrap.b32 	%r1625, %r1623, %r1622, 1;
	mov.b64 	%rd2199, {%r1625, %r1624};
	xor.b64  	%rd2200, %rd2199, %rd2198;
	xor.b64  	%rd2201, %rd2200, %rd2178;
	xor.b64  	%rd2202, %rd2200, %rd2120;
	xor.b64  	%rd2203, %rd2200, %rd2135;
	xor.b64  	%rd2204, %rd2200, %rd2150;
	xor.b64  	%rd2205, %rd2200, %rd2165;
	mov.b64 	{%r1626, %r1627}, %rd2190;
	shf.l.wrap.b32 	%r1628, %r1626, %r1627, 1;
	shf.l.wrap.b32 	%r1629, %r1627, %r1626, 1;
	mov.b64 	%rd2206, {%r1629, %r1628};
	xor.b64  	%rd2207, %rd2206, %rd2182;
	xor.b64  	%rd2208, %rd2207, %rd2108;
	xor.b64  	%rd2209, %rd2207, %rd2123;
	xor.b64  	%rd2210, %rd2207, %rd2138;
	xor.b64  	%rd2211, %rd2207, %rd2153;
	xor.b64  	%rd2212, %rd2207, %rd2168;
	mov.b64 	{%r1630, %r1631}, %rd2194;
	shf.l.wrap.b32 	%r1632, %r1630, %r1631, 1;
	shf.l.wrap.b32 	%r1633, %r1631, %r1630, 1;
	mov.b64 	%rd2213, {%r1633, %r1632};
	xor.b64  	%rd2214, %rd2213, %rd2186;
	xor.b64  	%rd2215, %rd2214, %rd2111;
	xor.b64  	%rd2216, %rd2214, %rd2126;
	xor.b64  	%rd2217, %rd2214, %rd2141;
	xor.b64  	%rd2218, %rd2214, %rd2156;
	xor.b64  	%rd2219, %rd2214, %rd2171;
	mov.b64 	{%r1634, %r1635}, %rd2198;
	shf.l.wrap.b32 	%r1636, %r1634, %r1635, 1;
	shf.l.wrap.b32 	%r1637, %r1635, %r1634, 1;
	mov.b64 	%rd2220, {%r1637, %r1636};
	xor.b64  	%rd2221, %rd2220, %rd2190;
	xor.b64  	%rd2222, %rd2221, %rd2114;
	xor.b64  	%rd2223, %rd2221, %rd2129;
	xor.b64  	%rd2224, %rd2221, %rd2144;
	xor.b64  	%rd2225, %rd2221, %rd2159;
	xor.b64  	%rd2226, %rd2221, %rd2174;
	mov.b64 	{%r1638, %r1639}, %rd2182;
	shf.l.wrap.b32 	%r1640, %r1638, %r1639, 1;
	shf.l.wrap.b32 	%r1641, %r1639, %r1638, 1;
	mov.b64 	%rd2227, {%r1641, %r1640};
	xor.b64  	%rd2228, %rd2227, %rd2194;
	xor.b64  	%rd2229, %rd2228, %rd2117;
	xor.b64  	%rd2230, %rd2228, %rd2132;
	xor.b64  	%rd2231, %rd2228, %rd2147;
	xor.b64  	%rd2232, %rd2228, %rd2162;
	xor.b64  	%rd2233, %rd2228, %rd2177;
	mov.b64 	{%r1642, %r1643}, %rd2208;
	shf.l.wrap.b32 	%r1644, %r1642, %r1643, 1;
	shf.l.wrap.b32 	%r1645, %r1643, %r1642, 1;
	mov.b64 	%rd2234, {%r1645, %r1644};
	mov.b64 	{%r1646, %r1647}, %rd2203;
	shf.l.wrap.b32 	%r1648, %r1646, %r1647, 3;
	shf.l.wrap.b32 	%r1649, %r1647, %r1646, 3;
	mov.b64 	%rd2235, {%r1649, %r1648};
	mov.b64 	{%r1650, %r1651}, %rd2216;
	shf.l.wrap.b32 	%r1652, %r1650, %r1651, 6;
	shf.l.wrap.b32 	%r1653, %r1651, %r1650, 6;
	mov.b64 	%rd2236, {%r1653, %r1652};
	mov.b64 	{%r1654, %r1655}, %rd2210;
	shf.l.wrap.b32 	%r1656, %r1654, %r1655, 10;
	shf.l.wrap.b32 	%r1657, %r1655, %r1654, 10;
	mov.b64 	%rd2237, {%r1657, %r1656};
	mov.b64 	{%r1658, %r1659}, %rd2218;
	shf.l.wrap.b32 	%r1660, %r1658, %r1659, 15;
	shf.l.wrap.b32 	%r1661, %r1659, %r1658, 15;
	mov.b64 	%rd2238, {%r1661, %r1660};
	mov.b64 	{%r1662, %r1663}, %rd2225;
	shf.l.wrap.b32 	%r1664, %r1662, %r1663, 21;
	shf.l.wrap.b32 	%r1665, %r1663, %r1662, 21;
	mov.b64 	%rd2239, {%r1665, %r1664};
	mov.b64 	{%r1666, %r1667}, %rd2222;
	shf.l.wrap.b32 	%r1668, %r1666, %r1667, 28;
	shf.l.wrap.b32 	%r1669, %r1667, %r1666, 28;
	mov.b64 	%rd2240, {%r1669, %r1668};
	mov.b64 	{%r1670, %r1671}, %rd2202;
	shf.l.wrap.b32 	%r1672, %r1671, %r1670, 4;
	shf.l.wrap.b32 	%r1673, %r1670, %r1671, 4;
	mov.b64 	%rd2241, {%r1673, %r1672};
	mov.b64 	{%r1674, %r1675}, %rd2211;
	shf.l.wrap.b32 	%r1676, %r1675, %r1674, 13;
	shf.l.wrap.b32 	%r1677, %r1674, %r1675, 13;
	mov.b64 	%rd2242, {%r1677, %r1676};
	mov.b64 	{%r1678, %r1679}, %rd2223;
	shf.l.wrap.b32 	%r1680, %r1679, %r1678, 23;
	shf.l.wrap.b32 	%r1681, %r1678, %r1679, 23;
	mov.b64 	%rd2243, {%r1681, %r1680};
	mov.b64 	{%r1682, %r1683}, %rd2212;
	shf.l.wrap.b32 	%r1684, %r1682, %r1683, 2;
	shf.l.wrap.b32 	%r1685, %r1683, %r1682, 2;
	mov.b64 	%rd2244, {%r1685, %r1684};
	mov.b64 	{%r1686, %r1687}, %rd2233;
	shf.l.wrap.b32 	%r1688, %r1686, %r1687, 14;
	shf.l.wrap.b32 	%r1689, %r1687, %r1686, 14;
	mov.b64 	%rd2245, {%r1689, %r1688};
	mov.b64 	{%r1690, %r1691}, %rd2229;
	shf.l.wrap.b32 	%r1692, %r1690, %r1691, 27;
	shf.l.wrap.b32 	%r1693, %r1691, %r1690, 27;
	mov.b64 	%rd2246, {%r1693, %r1692};
	mov.b64 	{%r1694, %r1695}, %rd2204;
	shf.l.wrap.b32 	%r1696, %r1695, %r1694, 9;
	shf.l.wrap.b32 	%r1697, %r1694, %r1695, 9;
	mov.b64 	%rd2247, {%r1697, %r1696};
	mov.b64 	{%r1698, %r1699}, %rd2226;
	shf.l.wrap.b32 	%r1700, %r1699, %r1698, 24;
	shf.l.wrap.b32 	%r1701, %r1698, %r1699, 24;
	mov.b64 	%rd2248, {%r1701, %r1700};
	mov.b64 	{%r1702, %r1703}, %rd2232;
	shf.l.wrap.b32 	%r1704, %r1702, %r1703, 8;
	shf.l.wrap.b32 	%r1705, %r1703, %r1702, 8;
	mov.b64 	%rd2249, {%r1705, %r1704};
	mov.b64 	{%r1706, %r1707}, %rd2224;
	shf.l.wrap.b32 	%r1708, %r1706, %r1707, 25;
	shf.l.wrap.b32 	%r1709, %r1707, %r1706, 25;
	mov.b64 	%rd2250, {%r1709, %r1708};
	mov.b64 	{%r1710, %r1711}, %rd2217;
	shf.l.wrap.b32 	%r1712, %r1711, %r1710, 11;
	shf.l.wrap.b32 	%r1713, %r1710, %r1711, 11;
	mov.b64 	%rd2251, {%r1713, %r1712};
	mov.b64 	{%r1714, %r1715}, %rd2215;
	shf.l.wrap.b32 	%r1716, %r1715, %r1714, 30;
	shf.l.wrap.b32 	%r1717, %r1714, %r1715, 30;
	mov.b64 	%rd2252, {%r1717, %r1716};
	mov.b64 	{%r1718, %r1719}, %rd2205;
	shf.l.wrap.b32 	%r1720, %r1718, %r1719, 18;
	shf.l.wrap.b32 	%r1721, %r1719, %r1718, 18;
	mov.b64 	%rd2253, {%r1721, %r1720};
	mov.b64 	{%r1722, %r1723}, %rd2231;
	shf.l.wrap.b32 	%r1724, %r1723, %r1722, 7;
	shf.l.wrap.b32 	%r1725, %r1722, %r1723, 7;
	mov.b64 	%rd2254, {%r1725, %r1724};
	mov.b64 	{%r1726, %r1727}, %rd2219;
	shf.l.wrap.b32 	%r1728, %r1727, %r1726, 29;
	shf.l.wrap.b32 	%r1729, %r1726, %r1727, 29;
	mov.b64 	%rd2255, {%r1729, %r1728};
	mov.b64 	{%r1730, %r1731}, %rd2230;
	shf.l.wrap.b32 	%r1732, %r1730, %r1731, 20;
	shf.l.wrap.b32 	%r1733, %r1731, %r1730, 20;
	mov.b64 	%rd2256, {%r1733, %r1732};
	mov.b64 	{%r1734, %r1735}, %rd2209;
	shf.l.wrap.b32 	%r1736, %r1735, %r1734, 12;
	shf.l.wrap.b32 	%r1737, %r1734, %r1735, 12;
	mov.b64 	%rd2257, {%r1737, %r1736};
	not.b64 	%rd2258, %rd2257;
	and.b64  	%rd2259, %rd2251, %rd2258;
	xor.b64  	%rd2260, %rd2201, %rd2259;
	not.b64 	%rd2261, %rd2251;
	and.b64  	%rd2262, %rd2239, %rd2261;
	xor.b64  	%rd2263, %rd2257, %rd2262;
	not.b64 	%rd2264, %rd2239;
	and.b64  	%rd2265, %rd2245, %rd2264;
	xor.b64  	%rd2266, %rd2251, %rd2265;
	not.b64 	%rd2267, %rd2245;
	and.b64  	%rd2268, %rd2201, %rd2267;
	xor.b64  	%rd2269, %rd2239, %rd2268;
	not.b64 	%rd2270, %rd2201;
	and.b64  	%rd2271, %rd2257, %rd2270;
	xor.b64  	%rd2272, %rd2245, %rd2271;
	not.b64 	%rd2273, %rd2256;
	and.b64  	%rd2274, %rd2235, %rd2273;
	xor.b64  	%rd2275, %rd2240, %rd2274;
	not.b64 	%rd2276, %rd2235;
	and.b64  	%rd2277, %rd2242, %rd2276;
	xor.b64  	%rd2278, %rd2256, %rd2277;
	not.b64 	%rd2279, %rd2242;
	and.b64  	%rd2280, %rd2255, %rd2279;
	xor.b64  	%rd2281, %rd2235, %rd2280;
	not.b64 	%rd2282, %rd2255;
	and.b64  	%rd2283, %rd2240, %rd2282;
	xor.b64  	%rd2284, %rd2242, %rd2283;
	not.b64 	%rd2285, %rd2240;
	and.b64  	%rd2286, %rd2256, %rd2285;
	xor.b64  	%rd2287, %rd2255, %rd2286;
	not.b64 	%rd2288, %rd2236;
	and.b64  	%rd2289, %rd2250, %rd2288;
	xor.b64  	%rd2290, %rd2234, %rd2289;
	not.b64 	%rd2291, %rd2250;
	and.b64  	%rd2292, %rd2249, %rd2291;
	xor.b64  	%rd2293, %rd2236, %rd2292;
	not.b64 	%rd2294, %rd2249;
	and.b64  	%rd2295, %rd2253, %rd2294;
	xor.b64  	%rd2296, %rd2250, %rd2295;
	not.b64 	%rd2297, %rd2253;
	and.b64  	%rd2298, %rd2234, %rd2297;
	xor.b64  	%rd2299, %rd2249, %rd2298;
	not.b64 	%rd2300, %rd2234;
	and.b64  	%rd2301, %rd2236, %rd2300;
	xor.b64  	%rd2302, %rd2253, %rd2301;
	not.b64 	%rd2303, %rd2241;
	and.b64  	%rd2304, %rd2237, %rd2303;
	xor.b64  	%rd2305, %rd2246, %rd2304;
	not.b64 	%rd2306, %rd2237;
	and.b64  	%rd2307, %rd2238, %rd2306;
	xor.b64  	%rd2308, %rd2241, %rd2307;
	not.b64 	%rd2309, %rd2238;
	and.b64  	%rd2310, %rd2248, %rd2309;
	xor.b64  	%rd2311, %rd2237, %rd2310;
	not.b64 	%rd2312, %rd2248;
	and.b64  	%rd2313, %rd2246, %rd2312;
	xor.b64  	%rd2314, %rd2238, %rd2313;
	not.b64 	%rd2315, %rd2246;
	and.b64  	%rd2316, %rd2241, %rd2315;
	xor.b64  	%rd2317, %rd2248, %rd2316;
	not.b64 	%rd2318, %rd2243;
	and.b64  	%rd2319, %rd2254, %rd2318;
	xor.b64  	%rd2320, %rd2252, %rd2319;
	not.b64 	%rd2321, %rd2254;
	and.b64  	%rd2322, %rd2247, %rd2321;
	xor.b64  	%rd2323, %rd2243, %rd2322;
	not.b64 	%rd2324, %rd2247;
	and.b64  	%rd2325, %rd2244, %rd2324;
	xor.b64  	%rd2326, %rd2254, %rd2325;
	not.b64 	%rd2327, %rd2244;
	and.b64  	%rd2328, %rd2252, %rd2327;
	xor.b64  	%rd2329, %rd2247, %rd2328;
	not.b64 	%rd2330, %rd2252;
	and.b64  	%rd2331, %rd2243, %rd2330;
	xor.b64  	%rd2332, %rd2244, %rd2331;
	xor.b64  	%rd2333, %rd2260, -9223372036854742903;
	xor.b64  	%rd2334, %rd2275, %rd2333;
	xor.b64  	%rd2335, %rd2334, %rd2290;
	xor.b64  	%rd2336, %rd2335, %rd2305;
	xor.b64  	%rd2337, %rd2336, %rd2320;
	xor.b64  	%rd2338, %rd2278, %rd2263;
	xor.b64  	%rd2339, %rd2338, %rd2293;
	xor.b64  	%rd2340, %rd2339, %rd2308;
	xor.b64  	%rd2341, %rd2340, %rd2323;
	xor.b64  	%rd2342, %rd2281, %rd2266;
	xor.b64  	%rd2343, %rd2342, %rd2296;
	xor.b64  	%rd2344, %rd2343, %rd2311;
	xor.b64  	%rd2345, %rd2344, %rd2326;
	xor.b64  	%rd2346, %rd2284, %rd2269;
	xor.b64  	%rd2347, %rd2346, %rd2299;
	xor.b64  	%rd2348, %rd2347, %rd2314;
	xor.b64  	%rd2349, %rd2348, %rd2329;
	xor.b64  	%rd2350, %rd2287, %rd2272;
	xor.b64  	%rd2351, %rd2350, %rd2302;
	xor.b64  	%rd2352, %rd2351, %rd2317;
	xor.b64  	%rd2353, %rd2352, %rd2332;
	mov.b64 	{%r1738, %r1739}, %rd2341;
	shf.l.wrap.b32 	%r1740, %r1738, %r1739, 1;
	shf.l.wrap.b32 	%r1741, %r1739, %r1738, 1;
	mov.b64 	%rd2354, {%r1741, %r1740};
	xor.b64  	%rd2355, %rd2354, %rd2353;
	xor.b64  	%rd2356, %rd2355, %rd2333;
	xor.b64  	%rd2357, %rd2355, %rd2275;
	xor.b64  	%rd2358, %rd2355, %rd2290;
	xor.b64  	%rd2359, %rd2355, %rd2305;
	xor.b64  	%rd2360, %rd2355, %rd2320;
	mov.b64 	{%r1742, %r1743}, %rd2345;
	shf.l.wrap.b32 	%r1744, %r1742, %r1743, 1;
	shf.l.wrap.b32 	%r1745, %r1743, %r1742, 1;
	mov.b64 	%rd2361, {%r1745, %r1744};
	xor.b64  	%rd2362, %rd2361, %rd2337;
	xor.b64  	%rd2363, %rd2362, %rd2263;
	xor.b64  	%rd2364, %rd2362, %rd2278;
	xor.b64  	%rd2365, %rd2362, %rd2293;
	xor.b64  	%rd2366, %rd2362, %rd2308;
	xor.b64  	%rd2367, %rd2362, %rd2323;
	mov.b64 	{%r1746, %r1747}, %rd2349;
	shf.l.wrap.b32 	%r1748, %r1746, %r1747, 1;
	shf.l.wrap.b32 	%r1749, %r1747, %r1746, 1;
	mov.b64 	%rd2368, {%r1749, %r1748};
	xor.b64  	%rd2369, %rd2368, %rd2341;
	xor.b64  	%rd2370, %rd2369, %rd2266;
	xor.b64  	%rd2371, %rd2369, %rd2281;
	xor.b64  	%rd2372, %rd2369, %rd2296;
	xor.b64  	%rd2373, %rd2369, %rd2311;
	xor.b64  	%rd2374, %rd2369, %rd2326;
	mov.b64 	{%r1750, %r1751}, %rd2353;
	shf.l.wrap.b32 	%r1752, %r1750, %r1751, 1;
	shf.l.wrap.b32 	%r1753, %r1751, %r1750, 1;
	mov.b64 	%rd2375, {%r1753, %r1752};
	xor.b64  	%rd2376, %rd2375, %rd2345;
	xor.b64  	%rd2377, %rd2376, %rd2269;
	xor.b64  	%rd2378, %rd2376, %rd2284;
	xor.b64  	%rd2379, %rd2376, %rd2299;
	xor.b64  	%rd2380, %rd2376, %rd2314;
	xor.b64  	%rd2381, %rd2376, %rd2329;
	mov.b64 	{%r1754, %r1755}, %rd2337;
	shf.l.wrap.b32 	%r1756, %r1754, %r1755, 1;
	shf.l.wrap.b32 	%r1757, %r1755, %r1754, 1;
	mov.b64 	%rd2382, {%r1757, %r1756};
	xor.b64  	%rd2383, %rd2382, %rd2349;
	xor.b64  	%rd2384, %rd2383, %rd2272;
	xor.b64  	%rd2385, %rd2383, %rd2287;
	xor.b64  	%rd2386, %rd2383, %rd2302;
	xor.b64  	%rd2387, %rd2383, %rd2317;
	xor.b64  	%rd2388, %rd2383, %rd2332;
	mov.b64 	{%r1758, %r1759}, %rd2363;
	shf.l.wrap.b32 	%r1760, %r1758, %r1759, 1;
	shf.l.wrap.b32 	%r1761, %r1759, %r1758, 1;
	mov.b64 	%rd2389, {%r1761, %r1760};
	mov.b64 	{%r1762, %r1763}, %rd2358;
	shf.l.wrap.b32 	%r1764, %r1762, %r1763, 3;
	shf.l.wrap.b32 	%r1765, %r1763, %r1762, 3;
	mov.b64 	%rd2390, {%r1765, %r1764};
	mov.b64 	{%r1766, %r1767}, %rd2371;
	shf.l.wrap.b32 	%r1768, %r1766, %r1767, 6;
	shf.l.wrap.b32 	%r1769, %r1767, %r1766, 6;
	mov.b64 	%rd2391, {%r1769, %r1768};
	mov.b64 	{%r1770, %r1771}, %rd2365;
	shf.l.wrap.b32 	%r1772, %r1770, %r1771, 10;
	shf.l.wrap.b32 	%r1773, %r1771, %r1770, 10;
	mov.b64 	%rd2392, {%r1773, %r1772};
	mov.b64 	{%r1774, %r1775}, %rd2373;
	shf.l.wrap.b32 	%r1776, %r1774, %r1775, 15;
	shf.l.wrap.b32 	%r1777, %r1775, %r1774, 15;
	mov.b64 	%rd2393, {%r1777, %r1776};
	mov.b64 	{%r1778, %r1779}, %rd2380;
	shf.l.wrap.b32 	%r1780, %r1778, %r1779, 21;
	shf.l.wrap.b32 	%r1781, %r1779, %r1778, 21;
	mov.b64 	%rd2394, {%r1781, %r1780};
	mov.b64 	{%r1782, %r1783}, %rd2377;
	shf.l.wrap.b32 	%r1784, %r1782, %r1783, 28;
	shf.l.wrap.b32 	%r1785, %r1783, %r1782, 28;
	mov.b64 	%rd2395, {%r1785, %r1784};
	mov.b64 	{%r1786, %r1787}, %rd2357;
	shf.l.wrap.b32 	%r1788, %r1787, %r1786, 4;
	shf.l.wrap.b32 	%r1789, %r1786, %r1787, 4;
	mov.b64 	%rd2396, {%r1789, %r1788};
	mov.b64 	{%r1790, %r1791}, %rd2366;
	shf.l.wrap.b32 	%r1792, %r1791, %r1790, 13;
	shf.l.wrap.b32 	%r1793, %r1790, %r1791, 13;
	mov.b64 	%rd2397, {%r1793, %r1792};
	mov.b64 	{%r1794, %r1795}, %rd2378;
	shf.l.wrap.b32 	%r1796, %r1795, %r1794, 23;
	shf.l.wrap.b32 	%r1797, %r1794, %r1795, 23;
	mov.b64 	%rd2398, {%r1797, %r1796};
	mov.b64 	{%r1798, %r1799}, %rd2367;
	shf.l.wrap.b32 	%r1800, %r1798, %r1799, 2;
	shf.l.wrap.b32 	%r1801, %r1799, %r1798, 2;
	mov.b64 	%rd2399, {%r1801, %r1800};
	mov.b64 	{%r1802, %r1803}, %rd2388;
	shf.l.wrap.b32 	%r1804, %r1802, %r1803, 14;
	shf.l.wrap.b32 	%r1805, %r1803, %r1802, 14;
	mov.b64 	%rd2400, {%r1805, %r1804};
	mov.b64 	{%r1806, %r1807}, %rd2384;
	shf.l.wrap.b32 	%r1808, %r1806, %r1807, 27;
	shf.l.wrap.b32 	%r1809, %r1807, %r1806, 27;
	mov.b64 	%rd2401, {%r1809, %r1808};
	mov.b64 	{%r1810, %r1811}, %rd2359;
	shf.l.wrap.b32 	%r1812, %r1811, %r1810, 9;
	shf.l.wrap.b32 	%r1813, %r1810, %r1811, 9;
	mov.b64 	%rd2402, {%r1813, %r1812};
	mov.b64 	{%r1814, %r1815}, %rd2381;
	shf.l.wrap.b32 	%r1816, %r1815, %r1814, 24;
	shf.l.wrap.b32 	%r1817, %r1814, %r1815, 24;
	mov.b64 	%rd2403, {%r1817, %r1816};
	mov.b64 	{%r1818, %r1819}, %rd2387;
	shf.l.wrap.b32 	%r1820, %r1818, %r1819, 8;
	shf.l.wrap.b32 	%r1821, %r1819, %r1818, 8;
	mov.b64 	%rd2404, {%r1821, %r1820};
	mov.b64 	{%r1822, %r1823}, %rd2379;
	shf.l.wrap.b32 	%r1824, %r1822, %r1823, 25;
	shf.l.wrap.b32 	%r1825, %r1823, %r1822, 25;
	mov.b64 	%rd2405, {%r1825, %r1824};
	mov.b64 	{%r1826, %r1827}, %rd2372;
	shf.l.wrap.b32 	%r1828, %r1827, %r1826, 11;
	shf.l.wrap.b32 	%r1829, %r1826, %r1827, 11;
	mov.b64 	%rd2406, {%r1829, %r1828};
	mov.b64 	{%r1830, %r1831}, %rd2370;
	shf.l.wrap.b32 	%r1832, %r1831, %r1830, 30;
	shf.l.wrap.b32 	%r1833, %r1830, %r1831, 30;
	mov.b64 	%rd2407, {%r1833, %r1832};
	mov.b64 	{%r1834, %r1835}, %rd2360;
	shf.l.wrap.b32 	%r1836, %r1834, %r1835, 18;
	shf.l.wrap.b32 	%r1837, %r1835, %r1834, 18;
	mov.b64 	%rd2408, {%r1837, %r1836};
	mov.b64 	{%r1838, %r1839}, %rd2386;
	shf.l.wrap.b32 	%r1840, %r1839, %r1838, 7;
	shf.l.wrap.b32 	%r1841, %r1838, %r1839, 7;
	mov.b64 	%rd2409, {%r1841, %r1840};
	mov.b64 	{%r1842, %r1843}, %rd2374;
	shf.l.wrap.b32 	%r1844, %r1843, %r1842, 29;
	shf.l.wrap.b32 	%r1845, %r1842, %r1843, 29;
	mov.b64 	%rd2410, {%r1845, %r1844};
	mov.b64 	{%r1846, %r1847}, %rd2385;
	shf.l.wrap.b32 	%r1848, %r1846, %r1847, 20;
	shf.l.wrap.b32 	%r1849, %r1847, %r1846, 20;
	mov.b64 	%rd2411, {%r1849, %r1848};
	mov.b64 	{%r1850, %r1851}, %rd2364;
	shf.l.wrap.b32 	%r1852, %r1851, %r1850, 12;
	shf.l.wrap.b32 	%r1853, %r1850, %r1851, 12;
	mov.b64 	%rd2412, {%r1853, %r1852};
	not.b64 	%rd2413, %rd2412;
	and.b64  	%rd2414, %rd2406, %rd2413;
	xor.b64  	%rd2415, %rd2356, %rd2414;
	not.b64 	%rd2416, %rd2406;
	and.b64  	%rd2417, %rd2394, %rd2416;
	xor.b64  	%rd2418, %rd2412, %rd2417;
	not.b64 	%rd2419, %rd2394;
	and.b64  	%rd2420, %rd2400, %rd2419;
	xor.b64  	%rd2421, %rd2406, %rd2420;
	not.b64 	%rd2422, %rd2400;
	and.b64  	%rd2423, %rd2356, %rd2422;
	xor.b64  	%rd2424, %rd2394, %rd2423;
	not.b64 	%rd2425, %rd2356;
	and.b64  	%rd2426, %rd2412, %rd2425;
	xor.b64  	%rd2427, %rd2400, %rd2426;
	not.b64 	%rd2428, %rd2411;
	and.b64  	%rd2429, %rd2390, %rd2428;
	xor.b64  	%rd2430, %rd2395, %rd2429;
	not.b64 	%rd2431, %rd2390;
	and.b64  	%rd2432, %rd2397, %rd2431;
	xor.b64  	%rd2433, %rd2411, %rd2432;
	not.b64 	%rd2434, %rd2397;
	and.b64  	%rd2435, %rd2410, %rd2434;
	xor.b64  	%rd2436, %rd2390, %rd2435;
	not.b64 	%rd2437, %rd2410;
	and.b64  	%rd2438, %rd2395, %rd2437;
	xor.b64  	%rd2439, %rd2397, %rd2438;
	not.b64 	%rd2440, %rd2395;
	and.b64  	%rd2441, %rd2411, %rd2440;
	xor.b64  	%rd2442, %rd2410, %rd2441;
	not.b64 	%rd2443, %rd2391;
	and.b64  	%rd2444, %rd2405, %rd2443;
	xor.b64  	%rd2445, %rd2389, %rd2444;
	not.b64 	%rd2446, %rd2405;
	and.b64  	%rd2447, %rd2404, %rd2446;
	xor.b64  	%rd2448, %rd2391, %rd2447;
	not.b64 	%rd2449, %rd2404;
	and.b64  	%rd2450, %rd2408, %rd2449;
	xor.b64  	%rd2451, %rd2405, %rd2450;
	not.b64 	%rd2452, %rd2408;
	and.b64  	%rd2453, %rd2389, %rd2452;
	xor.b64  	%rd2454, %rd2404, %rd2453;
	not.b64 	%rd2455, %rd2389;
	and.b64  	%rd2456, %rd2391, %rd2455;
	xor.b64  	%rd2457, %rd2408, %rd2456;
	not.b64 	%rd2458, %rd2396;
	and.b64  	%rd2459, %rd2392, %rd2458;
	xor.b64  	%rd2460, %rd2401, %rd2459;
	not.b64 	%rd2461, %rd2392;
	and.b64  	%rd2462, %rd2393, %rd2461;
	xor.b64  	%rd2463, %rd2396, %rd2462;
	not.b64 	%rd2464, %rd2393;
	and.b64  	%rd2465, %rd2403, %rd2464;
	xor.b64  	%rd2466, %rd2392, %rd2465;
	not.b64 	%rd2467, %rd2403;
	and.b64  	%rd2468, %rd2401, %rd2467;
	xor.b64  	%rd2469, %rd2393, %rd2468;
	not.b64 	%rd2470, %rd2401;
	and.b64  	%rd2471, %rd2396, %rd2470;
	xor.b64  	%rd2472, %rd2403, %rd2471;
	not.b64 	%rd2473, %rd2398;
	and.b64  	%rd2474, %rd2409, %rd2473;
	xor.b64  	%rd2475, %rd2407, %rd2474;
	not.b64 	%rd2476, %rd2409;
	and.b64  	%rd2477, %rd2402, %rd2476;
	xor.b64  	%rd2478, %rd2398, %rd2477;
	not.b64 	%rd2479, %rd2402;
	and.b64  	%rd2480, %rd2399, %rd2479;
	xor.b64  	%rd2481, %rd2409, %rd2480;
	not.b64 	%rd2482, %rd2399;
	and.b64  	%rd2483, %rd2407, %rd2482;
	xor.b64  	%rd2484, %rd2402, %rd2483;
	not.b64 	%rd2485, %rd2407;
	and.b64  	%rd2486, %rd2398, %rd2485;
	xor.b64  	%rd2487, %rd2399, %rd2486;
	xor.b64  	%rd2488, %rd2415, -9223372036854743037;
	xor.b64  	%rd2489, %rd2430, %rd2488;
	xor.b64  	%rd2490, %rd2489, %rd2445;
	xor.b64  	%rd2491, %rd2490, %rd2460;
	xor.b64  	%rd2492, %rd2491, %rd2475;
	xor.b64  	%rd2493, %rd2433, %rd2418;
	xor.b64  	%rd2494, %rd2493, %rd2448;
	xor.b64  	%rd2495, %rd2494, %rd2463;
	xor.b64  	%rd2496, %rd2495, %rd2478;
	xor.b64  	%rd2497, %rd2436, %rd2421;
	xor.b64  	%rd2498, %rd2497, %rd2451;
	xor.b64  	%rd2499, %rd2498, %rd2466;
	xor.b64  	%rd2500, %rd2499, %rd2481;
	xor.b64  	%rd2501, %rd2439, %rd2424;
	xor.b64  	%rd2502, %rd2501, %rd2454;
	xor.b64  	%rd2503, %rd2502, %rd2469;
	xor.b64  	%rd2504, %rd2503, %rd2484;
	xor.b64  	%rd2505, %rd2442, %rd2427;
	xor.b64  	%rd2506, %rd2505, %rd2457;
	xor.b64  	%rd2507, %rd2506, %rd2472;
	xor.b64  	%rd2508, %rd2507, %rd2487;
	mov.b64 	{%r1854, %r1855}, %rd2496;
	shf.l.wrap.b32 	%r1856, %r1854, %r1855, 1;
	shf.l.wrap.b32 	%r1857, %r1855, %r1854, 1;
	mov.b64 	%rd2509, {%r1857, %r1856};
	xor.b64  	%rd2510, %rd2509, %rd2508;
	xor.b64  	%rd2511, %rd2510, %rd2488;
	xor.b64  	%rd2512, %rd2510, %rd2430;
	xor.b64  	%rd2513, %rd2510, %rd2445;
	xor.b64  	%rd2514, %rd2510, %rd2460;
	xor.b64  	%rd2515, %rd2510, %rd2475;
	mov.b64 	{%r1858, %r1859}, %rd2500;
	shf.l.wrap.b32 	%r1860, %r1858, %r1859, 1;
	shf.l.wrap.b32 	%r1861, %r1859, %r1858, 1;
	mov.b64 	%rd2516, {%r1861, %r1860};
	xor.b64  	%rd2517, %rd2516, %rd2492;
	xor.b64  	%rd2518, %rd2517, %rd2418;
	xor.b64  	%rd2519, %rd2517, %rd2433;
	xor.b64  	%rd2520, %rd2517, %rd2448;
	xor.b64  	%rd2521, %rd2517, %rd2463;
	xor.b64  	%rd2522, %rd2517, %rd2478;
	mov.b64 	{%r1862, %r1863}, %rd2504;
	shf.l.wrap.b32 	%r1864, %r1862, %r1863, 1;
	shf.l.wrap.b32 	%r1865, %r1863, %r1862, 1;
	mov.b64 	%rd2523, {%r1865, %r1864};
	xor.b64  	%rd2524, %rd2523, %rd2496;
	xor.b64  	%rd2525, %rd2524, %rd2421;
	xor.b64  	%rd2526, %rd2524, %rd2436;
	xor.b64  	%rd2527, %rd2524, %rd2451;
	xor.b64  	%rd2528, %rd2524, %rd2466;
	xor.b64  	%rd2529, %rd2524, %rd2481;
	mov.b64 	{%r1866, %r1867}, %rd2508;
	shf.l.wrap.b32 	%r1868, %r1866, %r1867, 1;
	shf.l.wrap.b32 	%r1869, %r1867, %r1866, 1;
	mov.b64 	%rd2530, {%r1869, %r1868};
	xor.b64  	%rd2531, %rd2530, %rd2500;
	xor.b64  	%rd2532, %rd2531, %rd2424;
	xor.b64  	%rd2533, %rd2531, %rd2439;
	xor.b64  	%rd2534, %rd2531, %rd2454;
	xor.b64  	%rd2535, %rd2531, %rd2469;
	xor.b64  	%rd2536, %rd2531, %rd2484;
	mov.b64 	{%r1870, %r1871}, %rd2492;
	shf.l.wrap.b32 	%r1872, %r1870, %r1871, 1;
	shf.l.wrap.b32 	%r1873, %r1871, %r1870, 1;
	mov.b64 	%rd2537, {%r1873, %r1872};
	xor.b64  	%rd2538, %rd2537, %rd2504;
	xor.b64  	%rd2539, %rd2538, %rd2427;
	xor.b64  	%rd2540, %rd2538, %rd2442;
	xor.b64  	%rd2541, %rd2538, %rd2457;
	xor.b64  	%rd2542, %rd2538, %rd2472;
	xor.b64  	%rd2543, %rd2538, %rd2487;
	mov.b64 	{%r1874, %r1875}, %rd2518;
	shf.l.wrap.b32 	%r1876, %r1874, %r1875, 1;
	shf.l.wrap.b32 	%r1877, %r1875, %r1874, 1;
	mov.b64 	%rd2544, {%r1877, %r1876};
	mov.b64 	{%r1878, %r1879}, %rd2513;
	shf.l.wrap.b32 	%r1880, %r1878, %r1879, 3;
	shf.l.wrap.b32 	%r1881, %r1879, %r1878, 3;
	mov.b64 	%rd2545, {%r1881, %r1880};
	mov.b64 	{%r1882, %r1883}, %rd2526;
	shf.l.wrap.b32 	%r1884, %r1882, %r1883, 6;
	shf.l.wrap.b32 	%r1885, %r1883, %r1882, 6;
	mov.b64 	%rd2546, {%r1885, %r1884};
	mov.b64 	{%r1886, %r1887}, %rd2520;
	shf.l.wrap.b32 	%r1888, %r1886, %r1887, 10;
	shf.l.wrap.b32 	%r1889, %r1887, %r1886, 10;
	mov.b64 	%rd2547, {%r1889, %r1888};
	mov.b64 	{%r1890, %r1891}, %rd2528;
	shf.l.wrap.b32 	%r1892, %r1890, %r1891, 15;
	shf.l.wrap.b32 	%r1893, %r1891, %r1890, 15;
	mov.b64 	%rd2548, {%r1893, %r1892};
	mov.b64 	{%r1894, %r1895}, %rd2535;
	shf.l.wrap.b32 	%r1896, %r1894, %r1895, 21;
	shf.l.wrap.b32 	%r1897, %r1895, %r1894, 21;
	mov.b64 	%rd2549, {%r1897, %r1896};
	mov.b64 	{%r1898, %r1899}, %rd2532;
	shf.l.wrap.b32 	%r1900, %r1898, %r1899, 28;
	shf.l.wrap.b32 	%r1901, %r1899, %r1898, 28;
	mov.b64 	%rd2550, {%r1901, %r1900};
	mov.b64 	{%r1902, %r1903}, %rd2512;
	shf.l.wrap.b32 	%r1904, %r1903, %r1902, 4;
	shf.l.wrap.b32 	%r1905, %r1902, %r1903, 4;
	mov.b64 	%rd2551, {%r1905, %r1904};
	mov.b64 	{%r1906, %r1907}, %rd2521;
	shf.l.wrap.b32 	%r1908, %r1907, %r1906, 13;
	shf.l.wrap.b32 	%r1909, %r1906, %r1907, 13;
	mov.b64 	%rd2552, {%r1909, %r1908};
	mov.b64 	{%r1910, %r1911}, %rd2533;
	shf.l.wrap.b32 	%r1912, %r1911, %r1910, 23;
	shf.l.wrap.b32 	%r1913, %r1910, %r1911, 23;
	mov.b64 	%rd2553, {%r1913, %r1912};
	mov.b64 	{%r1914, %r1915}, %rd2522;
	shf.l.wrap.b32 	%r1916, %r1914, %r1915, 2;
	shf.l.wrap.b32 	%r1917, %r1915, %r1914, 2;
	mov.b64 	%rd2554, {%r1917, %r1916};
	mov.b64 	{%r1918, %r1919}, %rd2543;
	shf.l.wrap.b32 	%r1920, %r1918, %r1919, 14;
	shf.l.wrap.b32 	%r1921, %r1919, %r1918, 14;
	mov.b64 	%rd2555, {%r1921, %r1920};
	mov.b64 	{%r1922, %r1923}, %rd2539;
	shf.l.wrap.b32 	%r1924, %r1922, %r1923, 27;
	shf.l.wrap.b32 	%r1925, %r1923, %r1922, 27;
	mov.b64 	%rd2556, {%r1925, %r1924};
	mov.b64 	{%r1926, %r1927}, %rd2514;
	shf.l.wrap.b32 	%r1928, %r1927, %r1926, 9;
	shf.l.wrap.b32 	%r1929, %r1926, %r1927, 9;
	mov.b64 	%rd2557, {%r1929, %r1928};
	mov.b64 	{%r1930, %r1931}, %rd2536;
	shf.l.wrap.b32 	%r1932, %r1931, %r1930, 24;
	shf.l.wrap.b32 	%r1933, %r1930, %r1931, 24;
	mov.b64 	%rd2558, {%r1933, %r1932};
	mov.b64 	{%r1934, %r1935}, %rd2542;
	shf.l.wrap.b32 	%r1936, %r1934, %r1935, 8;
	shf.l.wrap.b32 	%r1937, %r1935, %r1934, 8;
	mov.b64 	%rd2559, {%r1937, %r1936};
	mov.b64 	{%r1938, %r1939}, %rd2534;
	shf.l.wrap.b32 	%r1940, %r1938, %r1939, 25;
	shf.l.wrap.b32 	%r1941, %r1939, %r1938, 25;
	mov.b64 	%rd2560, {%r1941, %r1940};
	mov.b64 	{%r1942, %r1943}, %rd2527;
	shf.l.wrap.b32 	%r1944, %r1943, %r1942, 11;
	shf.l.wrap.b32 	%r1945, %r1942, %r1943, 11;
	mov.b64 	%rd2561, {%r1945, %r1944};
	mov.b64 	{%r1946, %r1947}, %rd2525;
	shf.l.wrap.b32 	%r1948, %r1947, %r1946, 30;
	shf.l.wrap.b32 	%r1949, %r1946, %r1947, 30;
	mov.b64 	%rd2562, {%r1949, %r1948};
	mov.b64 	{%r1950, %r1951}, %rd2515;
	shf.l.wrap.b32 	%r1952, %r1950, %r1951, 18;
	shf.l.wrap.b32 	%r1953, %r1951, %r1950, 18;
	mov.b64 	%rd2563, {%r1953, %r1952};
	mov.b64 	{%r1954, %r1955}, %rd2541;
	shf.l.wrap.b32 	%r1956, %r1955, %r1954, 7;
	shf.l.wrap.b32 	%r1957, %r1954, %r1955, 7;
	mov.b64 	%rd2564, {%r1957, %r1956};
	mov.b64 	{%r1958, %r1959}, %rd2529;
	shf.l.wrap.b32 	%r1960, %r1959, %r1958, 29;
	shf.l.wrap.b32 	%r1961, %r1958, %r1959, 29;
	mov.b64 	%rd2565, {%r1961, %r1960};
	mov.b64 	{%r1962, %r1963}, %rd2540;
	shf.l.wrap.b32 	%r1964, %r1962, %r1963, 20;
	shf.l.wrap.b32 	%r1965, %r1963, %r1962, 20;
	mov.b64 	%rd2566, {%r1965, %r1964};
	mov.b64 	{%r1966, %r1967}, %rd2519;
	shf.l.wrap.b32 	%r1968, %r1967, %r1966, 12;
	shf.l.wrap.b32 	%r1969, %r1966, %r1967, 12;
	mov.b64 	%rd2567, {%r1969, %r1968};
	not.b64 	%rd2568, %rd2567;
	and.b64  	%rd2569, %rd2561, %rd2568;
	xor.b64  	%rd2570, %rd2511, %rd2569;
	not.b64 	%rd2571, %rd2561;
	and.b64  	%rd2572, %rd2549, %rd2571;
	xor.b64  	%rd2573, %rd2567, %rd2572;
	not.b64 	%rd2574, %rd2549;
	and.b64  	%rd2575, %rd2555, %rd2574;
	xor.b64  	%rd2576, %rd2561, %rd2575;
	not.b64 	%rd2577, %rd2555;
	and.b64  	%rd2578, %rd2511, %rd2577;
	xor.b64  	%rd2579, %rd2549, %rd2578;
	not.b64 	%rd2580, %rd2511;
	and.b64  	%rd2581, %rd2567, %rd2580;
	xor.b64  	%rd2582, %rd2555, %rd2581;
	not.b64 	%rd2583, %rd2566;
	and.b64  	%rd2584, %rd2545, %rd2583;
	xor.b64  	%rd2585, %rd2550, %rd2584;
	not.b64 	%rd2586, %rd2545;
	and.b64  	%rd2587, %rd2552, %rd2586;
	xor.b64  	%rd2588, %rd2566, %rd2587;
	not.b64 	%rd2589, %rd2552;
	and.b64  	%rd2590, %rd2565, %rd2589;
	xor.b64  	%rd2591, %rd2545, %rd2590;
	not.b64 	%rd2592, %rd2565;
	and.b64  	%rd2593, %rd2550, %rd2592;
	xor.b64  	%rd2594, %rd2552, %rd2593;
	not.b64 	%rd2595, %rd2550;
	and.b64  	%rd2596, %rd2566, %rd2595;
	xor.b64  	%rd2597, %rd2565, %rd2596;
	not.b64 	%rd2598, %rd2546;
	and.b64  	%rd2599, %rd2560, %rd2598;
	xor.b64  	%rd2600, %rd2544, %rd2599;
	not.b64 	%rd2601, %rd2560;
	and.b64  	%rd2602, %rd2559, %rd2601;
	xor.b64  	%rd2603, %rd2546, %rd2602;
	not.b64 	%rd2604, %rd2559;
	and.b64  	%rd2605, %rd2563, %rd2604;
	xor.b64  	%rd2606, %rd2560, %rd2605;
	not.b64 	%rd2607, %rd2563;
	and.b64  	%rd2608, %rd2544, %rd2607;
	xor.b64  	%rd2609, %rd2559, %rd2608;
	not.b64 	%rd2610, %rd2544;
	and.b64  	%rd2611, %rd2546, %rd2610;
	xor.b64  	%rd2612, %rd2563, %rd2611;
	not.b64 	%rd2613, %rd2551;
	and.b64  	%rd2614, %rd2547, %rd2613;
	xor.b64  	%rd2615, %rd2556, %rd2614;
	not.b64 	%rd2616, %rd2547;
	and.b64  	%rd2617, %rd2548, %rd2616;
	xor.b64  	%rd2618, %rd2551, %rd2617;
	not.b64 	%rd2619, %rd2548;
	and.b64  	%rd2620, %rd2558, %rd2619;
	xor.b64  	%rd2621, %rd2547, %rd2620;
	not.b64 	%rd2622, %rd2558;
	and.b64  	%rd2623, %rd2556, %rd2622;
	xor.b64  	%rd2624, %rd2548, %rd2623;
	not.b64 	%rd2625, %rd2556;
	and.b64  	%rd2626, %rd2551, %rd2625;
	xor.b64  	%rd2627, %rd2558, %rd2626;
	not.b64 	%rd2628, %rd2553;
	and.b64  	%rd2629, %rd2564, %rd2628;
	xor.b64  	%rd2630, %rd2562, %rd2629;
	not.b64 	%rd2631, %rd2564;
	and.b64  	%rd2632, %rd2557, %rd2631;
	xor.b64  	%rd2633, %rd2553, %rd2632;
	not.b64 	%rd2634, %rd2557;
	and.b64  	%rd2635, %rd2554, %rd2634;
	xor.b64  	%rd2636, %rd2564, %rd2635;
	not.b64 	%rd2637, %rd2554;
	and.b64  	%rd2638, %rd2562, %rd2637;
	xor.b64  	%rd2639, %rd2557, %rd2638;
	not.b64 	%rd2640, %rd2562;
	and.b64  	%rd2641, %rd2553, %rd2640;
	xor.b64  	%rd2642, %rd2554, %rd2641;
	xor.b64  	%rd2643, %rd2570, -9223372036854743038;
	xor.b64  	%rd2644, %rd2585, %rd2643;
	xor.b64  	%rd2645, %rd2644, %rd2600;
	xor.b64  	%rd2646, %rd2645, %rd2615;
	xor.b64  	%rd2647, %rd2646, %rd2630;
	xor.b64  	%rd2648, %rd2588, %rd2573;
	xor.b64  	%rd2649, %rd2648, %rd2603;
	xor.b64  	%rd2650, %rd2649, %rd2618;
	xor.b64  	%rd2651, %rd2650, %rd2633;
	xor.b64  	%rd2652, %rd2591, %rd2576;
	xor.b64  	%rd2653, %rd2652, %rd2606;
	xor.b64  	%rd2654, %rd2653, %rd2621;
	xor.b64  	%rd2655, %rd2654, %rd2636;
	xor.b64  	%rd2656, %rd2594, %rd2579;
	xor.b64  	%rd2657, %rd2656, %rd2609;
	xor.b64  	%rd2658, %rd2657, %rd2624;
	xor.b64  	%rd2659, %rd2658, %rd2639;
	xor.b64  	%rd2660, %rd2597, %rd2582;
	xor.b64  	%rd2661, %rd2660, %rd2612;
	xor.b64  	%rd2662, %rd2661, %rd2627;
	xor.b64  	%rd2663, %rd2662, %rd2642;
	mov.b64 	{%r1970, %r1971}, %rd2651;
	shf.l.wrap.b32 	%r1972, %r1970, %r1971, 1;
	shf.l.wrap.b32 	%r1973, %r1971, %r1970, 1;
	mov.b64 	%rd2664, {%r1973, %r1972};
	xor.b64  	%rd2665, %rd2664, %rd2663;
	xor.b64  	%rd2666, %rd2665, %rd2643;
	xor.b64  	%rd2667, %rd2665, %rd2585;
	xor.b64  	%rd2668, %rd2665, %rd2600;
	xor.b64  	%rd2669, %rd2665, %rd2615;
	xor.b64  	%rd2670, %rd2665, %rd2630;
	mov.b64 	{%r1974, %r1975}, %rd2655;
	shf.l.wrap.b32 	%r1976, %r1974, %r1975, 1;
	shf.l.wrap.b32 	%r1977, %r1975, %r1974, 1;
	mov.b64 	%rd2671, {%r1977, %r1976};
	xor.b64  	%rd2672, %rd2671, %rd2647;
	xor.b64  	%rd2673, %rd2672, %rd2573;
	xor.b64  	%rd2674, %rd2672, %rd2588;
	xor.b64  	%rd2675, %rd2672, %rd2603;
	xor.b64  	%rd2676, %rd2672, %rd2618;
	xor.b64  	%rd2677, %rd2672, %rd2633;
	mov.b64 	{%r1978, %r1979}, %rd2659;
	shf.l.wrap.b32 	%r1980, %r1978, %r1979, 1;
	shf.l.wrap.b32 	%r1981, %r1979, %r1978, 1;
	mov.b64 	%rd2678, {%r1981, %r1980};
	xor.b64  	%rd2679, %rd2678, %rd2651;
	xor.b64  	%rd2680, %rd2679, %rd2576;
	xor.b64  	%rd2681, %rd2679, %rd2591;
	xor.b64  	%rd2682, %rd2679, %rd2606;
	xor.b64  	%rd2683, %rd2679, %rd2621;
	xor.b64  	%rd2684, %rd2679, %rd2636;
	mov.b64 	{%r1982, %r1983}, %rd2663;
	shf.l.wrap.b32 	%r1984, %r1982, %r1983, 1;
	shf.l.wrap.b32 	%r1985, %r1983, %r1982, 1;
	mov.b64 	%rd2685, {%r1985, %r1984};
	xor.b64  	%rd2686, %rd2685, %rd2655;
	xor.b64  	%rd2687, %rd2686, %rd2579;
	xor.b64  	%rd2688, %rd2686, %rd2594;
	xor.b64  	%rd2689, %rd2686, %rd2609;
	xor.b64  	%rd2690, %rd2686, %rd2624;
	xor.b64  	%rd2691, %rd2686, %rd2639;
	mov.b64 	{%r1986, %r1987}, %rd2647;
	shf.l.wrap.b32 	%r1988, %r1986, %r1987, 1;
	shf.l.wrap.b32 	%r1989, %r1987, %r1986, 1;
	mov.b64 	%rd2692, {%r1989, %r1988};
	xor.b64  	%rd2693, %rd2692, %rd2659;
	xor.b64  	%rd2694, %rd2693, %rd2582;
	xor.b64  	%rd2695, %rd2693, %rd2597;
	xor.b64  	%rd2696, %rd2693, %rd2612;
	xor.b64  	%rd2697, %rd2693, %rd2627;
	xor.b64  	%rd2698, %rd2693, %rd2642;
	mov.b64 	{%r1990, %r1991}, %rd2673;
	shf.l.wrap.b32 	%r1992, %r1990, %r1991, 1;
	shf.l.wrap.b32 	%r1993, %r1991, %r1990, 1;
	mov.b64 	%rd2699, {%r1993, %r1992};
	mov.b64 	{%r1994, %r1995}, %rd2668;
	shf.l.wrap.b32 	%r1996, %r1994, %r1995, 3;
	shf.l.wrap.b32 	%r1997, %r1995, %r1994, 3;
	mov.b64 	%rd2700, {%r1997, %r1996};
	mov.b64 	{%r1998, %r1999}, %rd2681;
	shf.l.wrap.b32 	%r2000, %r1998, %r1999, 6;
	shf.l.wrap.b32 	%r2001, %r1999, %r1998, 6;
	mov.b64 	%rd2701, {%r2001, %r2000};
	mov.b64 	{%r2002, %r2003}, %rd2675;
	shf.l.wrap.b32 	%r2004, %r2002, %r2003, 10;
	shf.l.wrap.b32 	%r2005, %r2003, %r2002, 10;
	mov.b64 	%rd2702, {%r2005, %r2004};
	mov.b64 	{%r2006, %r2007}, %rd2683;
	shf.l.wrap.b32 	%r2008, %r2006, %r2007, 15;
	shf.l.wrap.b32 	%r2009, %r2007, %r2006, 15;
	mov.b64 	%rd2703, {%r2009, %r2008};
	mov.b64 	{%r2010, %r2011}, %rd2690;
	shf.l.wrap.b32 	%r2012, %r2010, %r2011, 21;
	shf.l.wrap.b32 	%r2013, %r2011, %r2010, 21;
	mov.b64 	%rd2704, {%r2013, %r2012};
	mov.b64 	{%r2014, %r2015}, %rd2687;
	shf.l.wrap.b32 	%r2016, %r2014, %r2015, 28;
	shf.l.wrap.b32 	%r2017, %r2015, %r2014, 28;
	mov.b64 	%rd2705, {%r2017, %r2016};
	mov.b64 	{%r2018, %r2019}, %rd2667;
	shf.l.wrap.b32 	%r2020, %r2019, %r2018, 4;
	shf.l.wrap.b32 	%r2021, %r2018, %r2019, 4;
	mov.b64 	%rd2706, {%r2021, %r2020};
	mov.b64 	{%r2022, %r2023}, %rd2676;
	shf.l.wrap.b32 	%r2024, %r2023, %r2022, 13;
	shf.l.wrap.b32 	%r2025, %r2022, %r2023, 13;
	mov.b64 	%rd2707, {%r2025, %r2024};
	mov.b64 	{%r2026, %r2027}, %rd2688;
	shf.l.wrap.b32 	%r2028, %r2027, %r2026, 23;
	shf.l.wrap.b32 	%r2029, %r2026, %r2027, 23;
	mov.b64 	%rd2708, {%r2029, %r2028};
	mov.b64 	{%r2030, %r2031}, %rd2677;
	shf.l.wrap.b32 	%r2032, %r2030, %r2031, 2;
	shf.l.wrap.b32 	%r2033, %r2031, %r2030, 2;
	mov.b64 	%rd2709, {%r2033, %r2032};
	mov.b64 	{%r2034, %r2035}, %rd2698;
	shf.l.wrap.b32 	%r2036, %r2034, %r2035, 14;
	shf.l.wrap.b32 	%r2037, %r2035, %r2034, 14;
	mov.b64 	%rd2710, {%r2037, %r2036};
	mov.b64 	{%r2038, %r2039}, %rd2694;
	shf.l.wrap.b32 	%r2040, %r2038, %r2039, 27;
	shf.l.wrap.b32 	%r2041, %r2039, %r2038, 27;
	mov.b64 	%rd2711, {%r2041, %r2040};
	mov.b64 	{%r2042, %r2043}, %rd2669;
	shf.l.wrap.b32 	%r2044, %r2043, %r2042, 9;
	shf.l.wrap.b32 	%r2045, %r2042, %r2043, 9;
	mov.b64 	%rd2712, {%r2045, %r2044};
	mov.b64 	{%r2046, %r2047}, %rd2691;
	shf.l.wrap.b32 	%r2048, %r2047, %r2046, 24;
	shf.l.wrap.b32 	%r2049, %r2046, %r2047, 24;
	mov.b64 	%rd2713, {%r2049, %r2048};
	mov.b64 	{%r2050, %r2051}, %rd2697;
	shf.l.wrap.b32 	%r2052, %r2050, %r2051, 8;
	shf.l.wrap.b32 	%r2053, %r2051, %r2050, 8;
	mov.b64 	%rd2714, {%r2053, %r2052};
	mov.b64 	{%r2054, %r2055}, %rd2689;
	shf.l.wrap.b32 	%r2056, %r2054, %r2055, 25;
	shf.l.wrap.b32 	%r2057, %r2055, %r2054, 25;
	mov.b64 	%rd2715, {%r2057, %r2056};
	mov.b64 	{%r2058, %r2059}, %rd2682;
	shf.l.wrap.b32 	%r2060, %r2059, %r2058, 11;
	shf.l.wrap.b32 	%r2061, %r2058, %r2059, 11;
	mov.b64 	%rd2716, {%r2061, %r2060};
	mov.b64 	{%r2062, %r2063}, %rd2680;
	shf.l.wrap.b32 	%r2064, %r2063, %r2062, 30;
	shf.l.wrap.b32 	%r2065, %r2062, %r2063, 30;
	mov.b64 	%rd2717, {%r2065, %r2064};
	mov.b64 	{%r2066, %r2067}, %rd2670;
	shf.l.wrap.b32 	%r2068, %r2066, %r2067, 18;
	shf.l.wrap.b32 	%r2069, %r2067, %r2066, 18;
	mov.b64 	%rd2718, {%r2069, %r2068};
	mov.b64 	{%r2070, %r2071}, %rd2696;
	shf.l.wrap.b32 	%r2072, %r2071, %r2070, 7;
	shf.l.wrap.b32 	%r2073, %r2070, %r2071, 7;
	mov.b64 	%rd2719, {%r2073, %r2072};
	mov.b64 	{%r2074, %r2075}, %rd2684;
	shf.l.wrap.b32 	%r2076, %r2075, %r2074, 29;
	shf.l.wrap.b32 	%r2077, %r2074, %r2075, 29;
	mov.b64 	%rd2720, {%r2077, %r2076};
	mov.b64 	{%r2078, %r2079}, %rd2695;
	shf.l.wrap.b32 	%r2080, %r2078, %r2079, 20;
	shf.l.wrap.b32 	%r2081, %r2079, %r2078, 20;
	mov.b64 	%rd2721, {%r2081, %r2080};
	mov.b64 	{%r2082, %r2083}, %rd2674;
	shf.l.wrap.b32 	%r2084, %r2083, %r2082, 12;
	shf.l.wrap.b32 	%r2085, %r2082, %r2083, 12;
	mov.b64 	%rd2722, {%r2085, %r2084};
	not.b64 	%rd2723, %rd2722;
	and.b64  	%rd2724, %rd2716, %rd2723;
	xor.b64  	%rd2725, %rd2666, %rd2724;
	not.b64 	%rd2726, %rd2716;
	and.b64  	%rd2727, %rd2704, %rd2726;
	xor.b64  	%rd2728, %rd2722, %rd2727;
	not.b64 	%rd2729, %rd2704;
	and.b64  	%rd2730, %rd2710, %rd2729;
	xor.b64  	%rd2731, %rd2716, %rd2730;
	not.b64 	%rd2732, %rd2710;
	and.b64  	%rd2733, %rd2666, %rd2732;
	xor.b64  	%rd2734, %rd2704, %rd2733;
	not.b64 	%rd2735, %rd2666;
	and.b64  	%rd2736, %rd2722, %rd2735;
	xor.b64  	%rd2737, %rd2710, %rd2736;
	not.b64 	%rd2738, %rd2721;
	and.b64  	%rd2739, %rd2700, %rd2738;
	xor.b64  	%rd2740, %rd2705, %rd2739;
	not.b64 	%rd2741, %rd2700;
	and.b64  	%rd2742, %rd2707, %rd2741;
	xor.b64  	%rd2743, %rd2721, %rd2742;
	not.b64 	%rd2744, %rd2707;
	and.b64  	%rd2745, %rd2720, %rd2744;
	xor.b64  	%rd2746, %rd2700, %rd2745;
	not.b64 	%rd2747, %rd2720;
	and.b64  	%rd2748, %rd2705, %rd2747;
	xor.b64  	%rd2749, %rd2707, %rd2748;
	not.b64 	%rd2750, %rd2705;
	and.b64  	%rd2751, %rd2721, %rd2750;
	xor.b64  	%rd2752, %rd2720, %rd2751;
	not.b64 	%rd2753, %rd2701;
	and.b64  	%rd2754, %rd2715, %rd2753;
	xor.b64  	%rd2755, %rd2699, %rd2754;
	not.b64 	%rd2756, %rd2715;
	and.b64  	%rd2757, %rd2714, %rd2756;
	xor.b64  	%rd2758, %rd2701, %rd2757;
	not.b64 	%rd2759, %rd2714;
	and.b64  	%rd2760, %rd2718, %rd2759;
	xor.b64  	%rd2761, %rd2715, %rd2760;
	not.b64 	%rd2762, %rd2718;
	and.b64  	%rd2763, %rd2699, %rd2762;
	xor.b64  	%rd2764, %rd2714, %rd2763;
	not.b64 	%rd2765, %rd2699;
	and.b64  	%rd2766, %rd2701, %rd2765;
	xor.b64  	%rd2767, %rd2718, %rd2766;
	not.b64 	%rd2768, %rd2706;
	and.b64  	%rd2769, %rd2702, %rd2768;
	xor.b64  	%rd2770, %rd2711, %rd2769;
	not.b64 	%rd2771, %rd2702;
	and.b64  	%rd2772, %rd2703, %rd2771;
	xor.b64  	%rd2773, %rd2706, %rd2772;
	not.b64 	%rd2774, %rd2703;
	and.b64  	%rd2775, %rd2713, %rd2774;
	xor.b64  	%rd2776, %rd2702, %rd2775;
	not.b64 	%rd2777, %rd2713;
	and.b64  	%rd2778, %rd2711, %rd2777;
	xor.b64  	%rd2779, %rd2703, %rd2778;
	not.b64 	%rd2780, %rd2711;
	and.b64  	%rd2781, %rd2706, %rd2780;
	xor.b64  	%rd2782, %rd2713, %rd2781;
	not.b64 	%rd2783, %rd2708;
	and.b64  	%rd2784, %rd2719, %rd2783;
	xor.b64  	%rd2785, %rd2717, %rd2784;
	not.b64 	%rd2786, %rd2719;
	and.b64  	%rd2787, %rd2712, %rd2786;
	xor.b64  	%rd2788, %rd2708, %rd2787;
	not.b64 	%rd2789, %rd2712;
	and.b64  	%rd2790, %rd2709, %rd2789;
	xor.b64  	%rd2791, %rd2719, %rd2790;
	not.b64 	%rd2792, %rd2709;
	and.b64  	%rd2793, %rd2717, %rd2792;
	xor.b64  	%rd2794, %rd2712, %rd2793;
	not.b64 	%rd2795, %rd2717;
	and.b64  	%rd2796, %rd2708, %rd2795;
	xor.b64  	%rd2797, %rd2709, %rd2796;
	xor.b64  	%rd2798, %rd2725, -9223372036854775680;
	xor.b64  	%rd2799, %rd2740, %rd2798;
	xor.b64  	%rd2800, %rd2799, %rd2755;
	xor.b64  	%rd2801, %rd2800, %rd2770;
	xor.b64  	%rd2802, %rd2801, %rd2785;
	xor.b64  	%rd2803, %rd2743, %rd2728;
	xor.b64  	%rd2804, %rd2803, %rd2758;
	xor.b64  	%rd2805, %rd2804, %rd2773;
	xor.b64  	%rd2806, %rd2805, %rd2788;
	xor.b64  	%rd2807, %rd2746, %rd2731;
	xor.b64  	%rd2808, %rd2807, %rd2761;
	xor.b64  	%rd2809, %rd2808, %rd2776;
	xor.b64  	%rd2810, %rd2809, %rd2791;
	xor.b64  	%rd2811, %rd2749, %rd2734;
	xor.b64  	%rd2812, %rd2811, %rd2764;
	xor.b64  	%rd2813, %rd2812, %rd2779;
	xor.b64  	%rd2814, %rd2813, %rd2794;
	xor.b64  	%rd2815, %rd2752, %rd2737;
	xor.b64  	%rd2816, %rd2815, %rd2767;
	xor.b64  	%rd2817, %rd2816, %rd2782;
	xor.b64  	%rd2818, %rd2817, %rd2797;
	mov.b64 	{%r2086, %r2087}, %rd2806;
	shf.l.wrap.b32 	%r2088, %r2086, %r2087, 1;
	shf.l.wrap.b32 	%r2089, %r2087, %r2086, 1;
	mov.b64 	%rd2819, {%r2089, %r2088};
	xor.b64  	%rd2820, %rd2819, %rd2818;
	xor.b64  	%rd2821, %rd2820, %rd2798;
	xor.b64  	%rd2822, %rd2820, %rd2740;
	xor.b64  	%rd2823, %rd2820, %rd2755;
	xor.b64  	%rd2824, %rd2820, %rd2770;
	xor.b64  	%rd2825, %rd2820, %rd2785;
	mov.b64 	{%r2090, %r2091}, %rd2810;
	shf.l.wrap.b32 	%r2092, %r2090, %r2091, 1;
	shf.l.wrap.b32 	%r2093, %r2091, %r2090, 1;
	mov.b64 	%rd2826, {%r2093, %r2092};
	xor.b64  	%rd2827, %rd2826, %rd2802;
	xor.b64  	%rd2828, %rd2827, %rd2728;
	xor.b64  	%rd2829, %rd2827, %rd2743;
	xor.b64  	%rd2830, %rd2827, %rd2758;
	xor.b64  	%rd2831, %rd2827, %rd2773;
	xor.b64  	%rd2832, %rd2827, %rd2788;
	mov.b64 	{%r2094, %r2095}, %rd2814;
	shf.l.wrap.b32 	%r2096, %r2094, %r2095, 1;
	shf.l.wrap.b32 	%r2097, %r2095, %r2094, 1;
	mov.b64 	%rd2833, {%r2097, %r2096};
	xor.b64  	%rd2834, %rd2833, %rd2806;
	xor.b64  	%rd2835, %rd2834, %rd2731;
	xor.b64  	%rd2836, %rd2834, %rd2746;
	xor.b64  	%rd2837, %rd2834, %rd2761;
	xor.b64  	%rd2838, %rd2834, %rd2776;
	xor.b64  	%rd2839, %rd2834, %rd2791;
	mov.b64 	{%r2098, %r2099}, %rd2818;
	shf.l.wrap.b32 	%r2100, %r2098, %r2099, 1;
	shf.l.wrap.b32 	%r2101, %r2099, %r2098, 1;
	mov.b64 	%rd2840, {%r2101, %r2100};
	xor.b64  	%rd2841, %rd2840, %rd2810;
	xor.b64  	%rd2842, %rd2841, %rd2734;
	xor.b64  	%rd2843, %rd2841, %rd2749;
	xor.b64  	%rd2844, %rd2841, %rd2764;
	xor.b64  	%rd2845, %rd2841, %rd2779;
	xor.b64  	%rd2846, %rd2841, %rd2794;
	mov.b64 	{%r2102, %r2103}, %rd2802;
	shf.l.wrap.b32 	%r2104, %r2102, %r2103, 1;
	shf.l.wrap.b32 	%r2105, %r2103, %r2102, 1;
	mov.b64 	%rd2847, {%r2105, %r2104};
	xor.b64  	%rd2848, %rd2847, %rd2814;
	xor.b64  	%rd2849, %rd2848, %rd2737;
	xor.b64  	%rd2850, %rd2848, %rd2752;
	xor.b64  	%rd2851, %rd2848, %rd2767;
	xor.b64  	%rd2852, %rd2848, %rd2782;
	xor.b64  	%rd2853, %rd2848, %rd2797;
	mov.b64 	{%r2106, %r2107}, %rd2828;
	shf.l.wrap.b32 	%r2108, %r2106, %r2107, 1;
	shf.l.wrap.b32 	%r2109, %r2107, %r2106, 1;
	mov.b64 	%rd2854, {%r2109, %r2108};
	mov.b64 	{%r2110, %r2111}, %rd2823;
	shf.l.wrap.b32 	%r2112, %r2110, %r2111, 3;
	shf.l.wrap.b32 	%r2113, %r2111, %r2110, 3;
	mov.b64 	%rd2855, {%r2113, %r2112};
	mov.b64 	{%r2114, %r2115}, %rd2836;
	shf.l.wrap.b32 	%r2116, %r2114, %r2115, 6;
	shf.l.wrap.b32 	%r2117, %r2115, %r2114, 6;
	mov.b64 	%rd2856, {%r2117, %r2116};
	mov.b64 	{%r2118, %r2119}, %rd2830;
	shf.l.wrap.b32 	%r2120, %r2118, %r2119, 10;
	shf.l.wrap.b32 	%r2121, %r2119, %r2118, 10;
	mov.b64 	%rd2857, {%r2121, %r2120};
	mov.b64 	{%r2122, %r2123}, %rd2838;
	shf.l.wrap.b32 	%r2124, %r2122, %r2123, 15;
	shf.l.wrap.b32 	%r2125, %r2123, %r2122, 15;
	mov.b64 	%rd2858, {%r2125, %r2124};
	mov.b64 	{%r2126, %r2127}, %rd2845;
	shf.l.wrap.b32 	%r2128, %r2126, %r2127, 21;
	shf.l.wrap.b32 	%r2129, %r2127, %r2126, 21;
	mov.b64 	%rd2859, {%r2129, %r2128};
	mov.b64 	{%r2130, %r2131}, %rd2842;
	shf.l.wrap.b32 	%r2132, %r2130, %r2131, 28;
	shf.l.wrap.b32 	%r2133, %r2131, %r2130, 28;
	mov.b64 	%rd2860, {%r2133, %r2132};
	mov.b64 	{%r2134, %r2135}, %rd2822;
	shf.l.wrap.b32 	%r2136, %r2135, %r2134, 4;
	shf.l.wrap.b32 	%r2137, %r2134, %r2135, 4;
	mov.b64 	%rd2861, {%r2137, %r2136};
	mov.b64 	{%r2138, %r2139}, %rd2831;
	shf.l.wrap.b32 	%r2140, %r2139, %r2138, 13;
	shf.l.wrap.b32 	%r2141, %r2138, %r2139, 13;
	mov.b64 	%rd2862, {%r2141, %r2140};
	mov.b64 	{%r2142, %r2143}, %rd2843;
	shf.l.wrap.b32 	%r2144, %r2143, %r2142, 23;
	shf.l.wrap.b32 	%r2145, %r2142, %r2143, 23;
	mov.b64 	%rd2863, {%r2145, %r2144};
	mov.b64 	{%r2146, %r2147}, %rd2832;
	shf.l.wrap.b32 	%r2148, %r2146, %r2147, 2;
	shf.l.wrap.b32 	%r2149, %r2147, %r2146, 2;
	mov.b64 	%rd2864, {%r2149, %r2148};
	mov.b64 	{%r2150, %r2151}, %rd2853;
	shf.l.wrap.b32 	%r2152, %r2150, %r2151, 14;
	shf.l.wrap.b32 	%r2153, %r2151, %r2150, 14;
	mov.b64 	%rd2865, {%r2153, %r2152};
	mov.b64 	{%r2154, %r2155}, %rd2849;
	shf.l.wrap.b32 	%r2156, %r2154, %r2155, 27;
	shf.l.wrap.b32 	%r2157, %r2155, %r2154, 27;
	mov.b64 	%rd2866, {%r2157, %r2156};
	mov.b64 	{%r2158, %r2159}, %rd2824;
	shf.l.wrap.b32 	%r2160, %r2159, %r2158, 9;
	shf.l.wrap.b32 	%r2161, %r2158, %r2159, 9;
	mov.b64 	%rd2867, {%r2161, %r2160};
	mov.b64 	{%r2162, %r2163}, %rd2846;
	shf.l.wrap.b32 	%r2164, %r2163, %r2162, 24;
	shf.l.wrap.b32 	%r2165, %r2162, %r2163, 24;
	mov.b64 	%rd2868, {%r2165, %r2164};
	mov.b64 	{%r2166, %r2167}, %rd2852;
	shf.l.wrap.b32 	%r2168, %r2166, %r2167, 8;
	shf.l.wrap.b32 	%r2169, %r2167, %r2166, 8;
	mov.b64 	%rd2869, {%r2169, %r2168};
	mov.b64 	{%r2170, %r2171}, %rd2844;
	shf.l.wrap.b32 	%r2172, %r2170, %r2171, 25;
	shf.l.wrap.b32 	%r2173, %r2171, %r2170, 25;
	mov.b64 	%rd2870, {%r2173, %r2172};
	mov.b64 	{%r2174, %r2175}, %rd2837;
	shf.l.wrap.b32 	%r2176, %r2175, %r2174, 11;
	shf.l.wrap.b32 	%r2177, %r2174, %r2175, 11;
	mov.b64 	%rd2871, {%r2177, %r2176};
	mov.b64 	{%r2178, %r2179}, %rd2835;
	shf.l.wrap.b32 	%r2180, %r2179, %r2178, 30;
	shf.l.wrap.b32 	%r2181, %r2178, %r2179, 30;
	mov.b64 	%rd2872, {%r2181, %r2180};
	mov.b64 	{%r2182, %r2183}, %rd2825;
	shf.l.wrap.b32 	%r2184, %r2182, %r2183, 18;
	shf.l.wrap.b32 	%r2185, %r2183, %r2182, 18;
	mov.b64 	%rd2873, {%r2185, %r2184};
	mov.b64 	{%r2186, %r2187}, %rd2851;
	shf.l.wrap.b32 	%r2188, %r2187, %r2186, 7;
	shf.l.wrap.b32 	%r2189, %r2186, %r2187, 7;
	mov.b64 	%rd2874, {%r2189, %r2188};
	mov.b64 	{%r2190, %r2191}, %rd2839;
	shf.l.wrap.b32 	%r2192, %r2191, %r2190, 29;
	shf.l.wrap.b32 	%r2193, %r2190, %r2191, 29;
	mov.b64 	%rd2875, {%r2193, %r2192};
	mov.b64 	{%r2194, %r2195}, %rd2850;
	shf.l.wrap.b32 	%r2196, %r2194, %r2195, 20;
	shf.l.wrap.b32 	%r2197, %r2195, %r2194, 20;
	mov.b64 	%rd2876, {%r2197, %r2196};
	mov.b64 	{%r2198, %r2199}, %rd2829;
	shf.l.wrap.b32 	%r2200, %r2199, %r2198, 12;
	shf.l.wrap.b32 	%r2201, %r2198, %r2199, 12;
	mov.b64 	%rd2877, {%r2201, %r2200};
	not.b64 	%rd2878, %rd2877;
	and.b64  	%rd2879, %rd2871, %rd2878;
	xor.b64  	%rd2880, %rd2821, %rd2879;
	not.b64 	%rd2881, %rd2871;
	and.b64  	%rd2882, %rd2859, %rd2881;
	xor.b64  	%rd2883, %rd2877, %rd2882;
	not.b64 	%rd2884, %rd2859;
	and.b64  	%rd2885, %rd2865, %rd2884;
	xor.b64  	%rd2886, %rd2871, %rd2885;
	not.b64 	%rd2887, %rd2865;
	and.b64  	%rd2888, %rd2821, %rd2887;
	xor.b64  	%rd2889, %rd2859, %rd2888;
	not.b64 	%rd2890, %rd2821;
	and.b64  	%rd2891, %rd2877, %rd2890;
	xor.b64  	%rd2892, %rd2865, %rd2891;
	not.b64 	%rd2893, %rd2876;
	and.b64  	%rd2894, %rd2855, %rd2893;
	xor.b64  	%rd2895, %rd2860, %rd2894;
	not.b64 	%rd2896, %rd2855;
	and.b64  	%rd2897, %rd2862, %rd2896;
	xor.b64  	%rd2898, %rd2876, %rd2897;
	not.b64 	%rd2899, %rd2862;
	and.b64  	%rd2900, %rd2875, %rd2899;
	xor.b64  	%rd2901, %rd2855, %rd2900;
	not.b64 	%rd2902, %rd2875;
	and.b64  	%rd2903, %rd2860, %rd2902;
	xor.b64  	%rd2904, %rd2862, %rd2903;
	not.b64 	%rd2905, %rd2860;
	and.b64  	%rd2906, %rd2876, %rd2905;
	xor.b64  	%rd2907, %rd2875, %rd2906;
	not.b64 	%rd2908, %rd2856;
	and.b64  	%rd2909, %rd2870, %rd2908;
	xor.b64  	%rd2910, %rd2854, %rd2909;
	not.b64 	%rd2911, %rd2870;
	and.b64  	%rd2912, %rd2869, %rd2911;
	xor.b64  	%rd2913, %rd2856, %rd2912;
	not.b64 	%rd2914, %rd2869;
	and.b64  	%rd2915, %rd2873, %rd2914;
	xor.b64  	%rd2916, %rd2870, %rd2915;
	not.b64 	%rd2917, %rd2873;
	and.b64  	%rd2918, %rd2854, %rd2917;
	xor.b64  	%rd2919, %rd2869, %rd2918;
	not.b64 	%rd2920, %rd2854;
	and.b64  	%rd2921, %rd2856, %rd2920;
	xor.b64  	%rd2922, %rd2873, %rd2921;
	not.b64 	%rd2923, %rd2861;
	and.b64  	%rd2924, %rd2857, %rd2923;
	xor.b64  	%rd2925, %rd2866, %rd2924;
	not.b64 	%rd2926, %rd2857;
	and.b64  	%rd2927, %rd2858, %rd2926;
	xor.b64  	%rd2928, %rd2861, %rd2927;
	not.b64 	%rd2929, %rd2858;
	and.b64  	%rd2930, %rd2868, %rd2929;
	xor.b64  	%rd2931, %rd2857, %rd2930;
	not.b64 	%rd2932, %rd2868;
	and.b64  	%rd2933, %rd2866, %rd2932;
	xor.b64  	%rd2934, %rd2858, %rd2933;
	not.b64 	%rd2935, %rd2866;
	and.b64  	%rd2936, %rd2861, %rd2935;
	xor.b64  	%rd2937, %rd2868, %rd2936;
	not.b64 	%rd2938, %rd2863;
	and.b64  	%rd2939, %rd2874, %rd2938;
	xor.b64  	%rd2940, %rd2872, %rd2939;
	not.b64 	%rd2941, %rd2874;
	and.b64  	%rd2942, %rd2867, %rd2941;
	xor.b64  	%rd2943, %rd2863, %rd2942;
	not.b64 	%rd2944, %rd2867;
	and.b64  	%rd2945, %rd2864, %rd2944;
	xor.b64  	%rd2946, %rd2874, %rd2945;
	not.b64 	%rd2947, %rd2864;
	and.b64  	%rd2948, %rd2872, %rd2947;
	xor.b64  	%rd2949, %rd2867, %rd2948;
	not.b64 	%rd2950, %rd2872;
	and.b64  	%rd2951, %rd2863, %rd2950;
	xor.b64  	%rd2952, %rd2864, %rd2951;
	xor.b64  	%rd2953, %rd2880, 32778;
	xor.b64  	%rd2954, %rd2895, %rd2953;
	xor.b64  	%rd2955, %rd2954, %rd2910;
	xor.b64  	%rd2956, %rd2955, %rd2925;
	xor.b64  	%rd2957, %rd2956, %rd2940;
	xor.b64  	%rd2958, %rd2898, %rd2883;
	xor.b64  	%rd2959, %rd2958, %rd2913;
	xor.b64  	%rd2960, %rd2959, %rd2928;
	xor.b64  	%rd2961, %rd2960, %rd2943;
	xor.b64  	%rd2962, %rd2901, %rd2886;
	xor.b64  	%rd2963, %rd2962, %rd2916;
	xor.b64  	%rd2964, %rd2963, %rd2931;
	xor.b64  	%rd2965, %rd2964, %rd2946;
	xor.b64  	%rd2966, %rd2904, %rd2889;
	xor.b64  	%rd2967, %rd2966, %rd2919;
	xor.b64  	%rd2968, %rd2967, %rd2934;
	xor.b64  	%rd2969, %rd2968, %rd2949;
	xor.b64  	%rd2970, %rd2907, %rd2892;
	xor.b64  	%rd2971, %rd2970, %rd2922;
	xor.b64  	%rd2972, %rd2971, %rd2937;
	xor.b64  	%rd2973, %rd2972, %rd2952;
	mov.b64 	{%r2202, %r2203}, %rd2961;
	shf.l.wrap.b32 	%r2204, %r2202, %r2203, 1;
	shf.l.wrap.b32 	%r2205, %r2203, %r2202, 1;
	mov.b64 	%rd2974, {%r2205, %r2204};
	xor.b64  	%rd2975, %rd2974, %rd2973;
	xor.b64  	%rd2976, %rd2975, %rd2953;
	xor.b64  	%rd2977, %rd2975, %rd2895;
	xor.b64  	%rd2978, %rd2975, %rd2910;
	xor.b64  	%rd2979, %rd2975, %rd2925;
	xor.b64  	%rd2980, %rd2975, %rd2940;
	mov.b64 	{%r2206, %r2207}, %rd2965;
	shf.l.wrap.b32 	%r2208, %r2206, %r2207, 1;
	shf.l.wrap.b32 	%r2209, %r2207, %r2206, 1;
	mov.b64 	%rd2981, {%r2209, %r2208};
	xor.b64  	%rd2982, %rd2981, %rd2957;
	xor.b64  	%rd2983, %rd2982, %rd2883;
	xor.b64  	%rd2984, %rd2982, %rd2898;
	xor.b64  	%rd2985, %rd2982, %rd2913;
	xor.b64  	%rd2986, %rd2982, %rd2928;
	xor.b64  	%rd2987, %rd2982, %rd2943;
	mov.b64 	{%r2210, %r2211}, %rd2969;
	shf.l.wrap.b32 	%r2212, %r2210, %r2211, 1;
	shf.l.wrap.b32 	%r2213, %r2211, %r2210, 1;
	mov.b64 	%rd2988, {%r2213, %r2212};
	xor.b64  	%rd2989, %rd2988, %rd2961;
	xor.b64  	%rd2990, %rd2989, %rd2886;
	xor.b64  	%rd2991, %rd2989, %rd2901;
	xor.b64  	%rd2992, %rd2989, %rd2916;
	xor.b64  	%rd2993, %rd2989, %rd2931;
	xor.b64  	%rd2994, %rd2989, %rd2946;
	mov.b64 	{%r2214, %r2215}, %rd2973;
	shf.l.wrap.b32 	%r2216, %r2214, %r2215, 1;
	shf.l.wrap.b32 	%r2217, %r2215, %r2214, 1;
	mov.b64 	%rd2995, {%r2217, %r2216};
	xor.b64  	%rd2996, %rd2995, %rd2965;
	xor.b64  	%rd2997, %rd2996, %rd2889;
	xor.b64  	%rd2998, %rd2996, %rd2904;
	xor.b64  	%rd2999, %rd2996, %rd2919;
	xor.b64  	%rd3000, %rd2996, %rd2934;
	xor.b64  	%rd3001, %rd2996, %rd2949;
	mov.b64 	{%r2218, %r2219}, %rd2957;
	shf.l.wrap.b32 	%r2220, %r2218, %r2219, 1;
	shf.l.wrap.b32 	%r2221, %r2219, %r2218, 1;
	mov.b64 	%rd3002, {%r2221, %r2220};
	xor.b64  	%rd3003, %rd3002, %rd2969;
	xor.b64  	%rd3004, %rd3003, %rd2892;
	xor.b64  	%rd3005, %rd3003, %rd2907;
	xor.b64  	%rd3006, %rd3003, %rd2922;
	xor.b64  	%rd3007, %rd3003, %rd2937;
	xor.b64  	%rd3008, %rd3003, %rd2952;
	mov.b64 	{%r2222, %r2223}, %rd2983;
	shf.l.wrap.b32 	%r2224, %r2222, %r2223, 1;
	shf.l.wrap.b32 	%r2225, %r2223, %r2222, 1;
	mov.b64 	%rd3009, {%r2225, %r2224};
	mov.b64 	{%r2226, %r2227}, %rd2978;
	shf.l.wrap.b32 	%r2228, %r2226, %r2227, 3;
	shf.l.wrap.b32 	%r2229, %r2227, %r2226, 3;
	mov.b64 	%rd3010, {%r2229, %r2228};
	mov.b64 	{%r2230, %r2231}, %rd2991;
	shf.l.wrap.b32 	%r2232, %r2230, %r2231, 6;
	shf.l.wrap.b32 	%r2233, %r2231, %r2230, 6;
	mov.b64 	%rd3011, {%r2233, %r2232};
	mov.b64 	{%r2234, %r2235}, %rd2985;
	shf.l.wrap.b32 	%r2236, %r2234, %r2235, 10;
	shf.l.wrap.b32 	%r2237, %r2235, %r2234, 10;
	mov.b64 	%rd3012, {%r2237, %r2236};
	mov.b64 	{%r2238, %r2239}, %rd2993;
	shf.l.wrap.b32 	%r2240, %r2238, %r2239, 15;
	shf.l.wrap.b32 	%r2241, %r2239, %r2238, 15;
	mov.b64 	%rd3013, {%r2241, %r2240};
	mov.b64 	{%r2242, %r2243}, %rd3000;
	shf.l.wrap.b32 	%r2244, %r2242, %r2243, 21;
	shf.l.wrap.b32 	%r2245, %r2243, %r2242, 21;
	mov.b64 	%rd3014, {%r2245, %r2244};
	mov.b64 	{%r2246, %r2247}, %rd2997;
	shf.l.wrap.b32 	%r2248, %r2246, %r2247, 28;
	shf.l.wrap.b32 	%r2249, %r2247, %r2246, 28;
	mov.b64 	%rd3015, {%r2249, %r2248};
	mov.b64 	{%r2250, %r2251}, %rd2977;
	shf.l.wrap.b32 	%r2252, %r2251, %r2250, 4;
	shf.l.wrap.b32 	%r2253, %r2250, %r2251, 4;
	mov.b64 	%rd3016, {%r2253, %r2252};
	mov.b64 	{%r2254, %r2255}, %rd2986;
	shf.l.wrap.b32 	%r2256, %r2255, %r2254, 13;
	shf.l.wrap.b32 	%r2257, %r2254, %r2255, 13;
	mov.b64 	%rd3017, {%r2257, %r2256};
	mov.b64 	{%r2258, %r2259}, %rd2998;
	shf.l.wrap.b32 	%r2260, %r2259, %r2258, 23;
	shf.l.wrap.b32 	%r2261, %r2258, %r2259, 23;
	mov.b64 	%rd3018, {%r2261, %r2260};
	mov.b64 	{%r2262, %r2263}, %rd2987;
	shf.l.wrap.b32 	%r2264, %r2262, %r2263, 2;
	shf.l.wrap.b32 	%r2265, %r2263, %r2262, 2;
	mov.b64 	%rd3019, {%r2265, %r2264};
	mov.b64 	{%r2266, %r2267}, %rd3008;
	shf.l.wrap.b32 	%r2268, %r2266, %r2267, 14;
	shf.l.wrap.b32 	%r2269, %r2267, %r2266, 14;
	mov.b64 	%rd3020, {%r2269, %r2268};
	mov.b64 	{%r2270, %r2271}, %rd3004;
	shf.l.wrap.b32 	%r2272, %r2270, %r2271, 27;
	shf.l.wrap.b32 	%r2273, %r2271, %r2270, 27;
	mov.b64 	%rd3021, {%r2273, %r2272};
	mov.b64 	{%r2274, %r2275}, %rd2979;
	shf.l.wrap.b32 	%r2276, %r2275, %r2274, 9;
	shf.l.wrap.b32 	%r2277, %r2274, %r2275, 9;
	mov.b64 	%rd3022, {%r2277, %r2276};
	mov.b64 	{%r2278, %r2279}, %rd3001;
	shf.l.wrap.b32 	%r2280, %r2279, %r2278, 24;
	shf.l.wrap.b32 	%r2281, %r2278, %r2279, 24;
	mov.b64 	%rd3023, {%r2281, %r2280};
	mov.b64 	{%r2282, %r2283}, %rd3007;
	shf.l.wrap.b32 	%r2284, %r2282, %r2283, 8;
	shf.l.wrap.b32 	%r2285, %r2283, %r2282, 8;
	mov.b64 	%rd3024, {%r2285, %r2284};
	mov.b64 	{%r2286, %r2287}, %rd2999;
	shf.l.wrap.b32 	%r2288, %r2286, %r2287, 25;
	shf.l.wrap.b32 	%r2289, %r2287, %r2286, 25;
	mov.b64 	%rd3025, {%r2289, %r2288};
	mov.b64 	{%r2290, %r2291}, %rd2992;
	shf.l.wrap.b32 	%r2292, %r2291, %r2290, 11;
	shf.l.wrap.b32 	%r2293, %r2290, %r2291, 11;
	mov.b64 	%rd3026, {%r2293, %r2292};
	mov.b64 	{%r2294, %r2295}, %rd2990;
	shf.l.wrap.b32 	%r2296, %r2295, %r2294, 30;
	shf.l.wrap.b32 	%r2297, %r2294, %r2295, 30;
	mov.b64 	%rd3027, {%r2297, %r2296};
	mov.b64 	{%r2298, %r2299}, %rd2980;
	shf.l.wrap.b32 	%r2300, %r2298, %r2299, 18;
	shf.l.wrap.b32 	%r2301, %r2299, %r2298, 18;
	mov.b64 	%rd3028, {%r2301, %r2300};
	mov.b64 	{%r2302, %r2303}, %rd3006;
	shf.l.wrap.b32 	%r2304, %r2303, %r2302, 7;
	shf.l.wrap.b32 	%r2305, %r2302, %r2303, 7;
	mov.b64 	%rd3029, {%r2305, %r2304};
	mov.b64 	{%r2306, %r2307}, %rd2994;
	shf.l.wrap.b32 	%r2308, %r2307, %r2306, 29;
	shf.l.wrap.b32 	%r2309, %r2306, %r2307, 29;
	mov.b64 	%rd3030, {%r2309, %r2308};
	mov.b64 	{%r2310, %r2311}, %rd3005;
	shf.l.wrap.b32 	%r2312, %r2310, %r2311, 20;
	shf.l.wrap.b32 	%r2313, %r2311, %r2310, 20;
	mov.b64 	%rd3031, {%r2313, %r2312};
	mov.b64 	{%r2314, %r2315}, %rd2984;
	shf.l.wrap.b32 	%r2316, %r2315, %r2314, 12;
	shf.l.wrap.b32 	%r2317, %r2314, %r2315, 12;
	mov.b64 	%rd3032, {%r2317, %r2316};
	not.b64 	%rd3033, %rd3032;
	and.b64  	%rd3034, %rd3026, %rd3033;
	xor.b64  	%rd3035, %rd2976, %rd3034;
	not.b64 	%rd3036, %rd3026;
	and.b64  	%rd3037, %rd3014, %rd3036;
	xor.b64  	%rd3038, %rd3032, %rd3037;
	not.b64 	%rd3039, %rd3014;
	and.b64  	%rd3040, %rd3020, %rd3039;
	xor.b64  	%rd3041, %rd3026, %rd3040;
	not.b64 	%rd3042, %rd3020;
	and.b64  	%rd3043, %rd2976, %rd3042;
	xor.b64  	%rd3044, %rd3014, %rd3043;
	not.b64 	%rd3045, %rd2976;
	and.b64  	%rd3046, %rd3032, %rd3045;
	xor.b64  	%rd3047, %rd3020, %rd3046;
	not.b64 	%rd3048, %rd3031;
	and.b64  	%rd3049, %rd3010, %rd3048;
	xor.b64  	%rd3050, %rd3015, %rd3049;
	not.b64 	%rd3051, %rd3010;
	and.b64  	%rd3052, %rd3017, %rd3051;
	xor.b64  	%rd3053, %rd3031, %rd3052;
	not.b64 	%rd3054, %rd3017;
	and.b64  	%rd3055, %rd3030, %rd3054;
	xor.b64  	%rd3056, %rd3010, %rd3055;
	not.b64 	%rd3057, %rd3030;
	and.b64  	%rd3058, %rd3015, %rd3057;
	xor.b64  	%rd3059, %rd3017, %rd3058;
	not.b64 	%rd3060, %rd3015;
	and.b64  	%rd3061, %rd3031, %rd3060;
	xor.b64  	%rd3062, %rd3030, %rd3061;
	not.b64 	%rd3063, %rd3011;
	and.b64  	%rd3064, %rd3025, %rd3063;
	xor.b64  	%rd3065, %rd3009, %rd3064;
	not.b64 	%rd3066, %rd3025;
	and.b64  	%rd3067, %rd3024, %rd3066;
	xor.b64  	%rd3068, %rd3011, %rd3067;
	not.b64 	%rd3069, %rd3024;
	and.b64  	%rd3070, %rd3028, %rd3069;
	xor.b64  	%rd3071, %rd3025, %rd3070;
	not.b64 	%rd3072, %rd3028;
	and.b64  	%rd3073, %rd3009, %rd3072;
	xor.b64  	%rd3074, %rd3024, %rd3073;
	not.b64 	%rd3075, %rd3009;
	and.b64  	%rd3076, %rd3011, %rd3075;
	xor.b64  	%rd3077, %rd3028, %rd3076;
	not.b64 	%rd3078, %rd3016;
	and.b64  	%rd3079, %rd3012, %rd3078;
	xor.b64  	%rd3080, %rd3021, %rd3079;
	not.b64 	%rd3081, %rd3012;
	and.b64  	%rd3082, %rd3013, %rd3081;
	xor.b64  	%rd3083, %rd3016, %rd3082;
	not.b64 	%rd3084, %rd3013;
	and.b64  	%rd3085, %rd3023, %rd3084;
	xor.b64  	%rd3086, %rd3012, %rd3085;
	not.b64 	%rd3087, %rd3023;
	and.b64  	%rd3088, %rd3021, %rd3087;
	xor.b64  	%rd3089, %rd3013, %rd3088;
	not.b64 	%rd3090, %rd3021;
	and.b64  	%rd3091, %rd3016, %rd3090;
	xor.b64  	%rd3092, %rd3023, %rd3091;
	not.b64 	%rd3093, %rd3018;
	and.b64  	%rd3094, %rd3029, %rd3093;
	xor.b64  	%rd3095, %rd3027, %rd3094;
	not.b64 	%rd3096, %rd3029;
	and.b64  	%rd3097, %rd3022, %rd3096;
	xor.b64  	%rd3098, %rd3018, %rd3097;
	not.b64 	%rd3099, %rd3022;
	and.b64  	%rd3100, %rd3019, %rd3099;
	xor.b64  	%rd3101, %rd3029, %rd3100;
	not.b64 	%rd3102, %rd3019;
	and.b64  	%rd3103, %rd3027, %rd3102;
	xor.b64  	%rd3104, %rd3022, %rd3103;
	not.b64 	%rd3105, %rd3027;
	and.b64  	%rd3106, %rd3018, %rd3105;
	xor.b64  	%rd3107, %rd3019, %rd3106;
	xor.b64  	%rd3108, %rd3035, -9223372034707292150;
	xor.b64  	%rd3109, %rd3050, %rd3108;
	xor.b64  	%rd3110, %rd3109, %rd3065;
	xor.b64  	%rd3111, %rd3110, %rd3080;
	xor.b64  	%rd3112, %rd3111, %rd3095;
	xor.b64  	%rd3113, %rd3053, %rd3038;
	xor.b64  	%rd3114, %rd3113, %rd3068;
	xor.b64  	%rd3115, %rd3114, %rd3083;
	xor.b64  	%rd3116, %rd3115, %rd3098;
	xor.b64  	%rd3117, %rd3056, %rd3041;
	xor.b64  	%rd3118, %rd3117, %rd3071;
	xor.b64  	%rd3119, %rd3118, %rd3086;
	xor.b64  	%rd3120, %rd3119, %rd3101;
	xor.b64  	%rd3121, %rd3059, %rd3044;
	xor.b64  	%rd3122, %rd3121, %rd3074;
	xor.b64  	%rd3123, %rd3122, %rd3089;
	xor.b64  	%rd3124, %rd3123, %rd3104;
	xor.b64  	%rd3125, %rd3062, %rd3047;
	xor.b64  	%rd3126, %rd3125, %rd3077;
	xor.b64  	%rd3127, %rd3126, %rd3092;
	xor.b64  	%rd3128, %rd3127, %rd3107;
	mov.b64 	{%r2318, %r2319}, %rd3116;
	shf.l.wrap.b32 	%r2320, %r2318, %r2319, 1;
	shf.l.wrap.b32 	%r2321, %r2319, %r2318, 1;
	mov.b64 	%rd3129, {%r2321, %r2320};
	xor.b64  	%rd3130, %rd3129, %rd3128;
	xor.b64  	%rd3131, %rd3130, %rd3108;
	xor.b64  	%rd3132, %rd3130, %rd3050;
	xor.b64  	%rd3133, %rd3130, %rd3065;
	xor.b64  	%rd3134, %rd3130, %rd3080;
	xor.b64  	%rd3135, %rd3130, %rd3095;
	mov.b64 	{%r2322, %r2323}, %rd3120;
	shf.l.wrap.b32 	%r2324, %r2322, %r2323, 1;
	shf.l.wrap.b32 	%r2325, %r2323, %r2322, 1;
	mov.b64 	%rd3136, {%r2325, %r2324};
	xor.b64  	%rd3137, %rd3136, %rd3112;
	xor.b64  	%rd3138, %rd3137, %rd3038;
	xor.b64  	%rd3139, %rd3137, %rd3053;
	xor.b64  	%rd3140, %rd3137, %rd3068;
	xor.b64  	%rd3141, %rd3137, %rd3083;
	xor.b64  	%rd3142, %rd3137, %rd3098;
	mov.b64 	{%r2326, %r2327}, %rd3124;
	shf.l.wrap.b32 	%r2328, %r2326, %r2327, 1;
	shf.l.wrap.b32 	%r2329, %r2327, %r2326, 1;
	mov.b64 	%rd3143, {%r2329, %r2328};
	xor.b64  	%rd3144, %rd3143, %rd3116;
	xor.b64  	%rd3145, %rd3144, %rd3041;
	xor.b64  	%rd3146, %rd3144, %rd3056;
	xor.b64  	%rd3147, %rd3144, %rd3071;
	xor.b64  	%rd3148, %rd3144, %rd3086;
	xor.b64  	%rd3149, %rd3144, %rd3101;
	mov.b64 	{%r2330, %r2331}, %rd3128;
	shf.l.wrap.b32 	%r2332, %r2330, %r2331, 1;
	shf.l.wrap.b32 	%r2333, %r2331, %r2330, 1;
	mov.b64 	%rd3150, {%r2333, %r2332};
	xor.b64  	%rd3151, %rd3150, %rd3120;
	xor.b64  	%rd3152, %rd3151, %rd3044;
	xor.b64  	%rd3153, %rd3151, %rd3059;
	xor.b64  	%rd3154, %rd3151, %rd3074;
	xor.b64  	%rd3155, %rd3151, %rd3089;
	xor.b64  	%rd3156, %rd3151, %rd3104;
	mov.b64 	{%r2334, %r2335}, %rd3112;
	shf.l.wrap.b32 	%r2336, %r2334, %r2335, 1;
	shf.l.wrap.b32 	%r2337, %r2335, %r2334, 1;
	mov.b64 	%rd3157, {%r2337, %r2336};
	xor.b64  	%rd3158, %rd3157, %rd3124;
	xor.b64  	%rd3159, %rd3158, %rd3047;
	xor.b64  	%rd3160, %rd3158, %rd3062;
	xor.b64  	%rd3161, %rd3158, %rd3077;
	xor.b64  	%rd3162, %rd3158, %rd3092;
	xor.b64  	%rd3163, %rd3158, %rd3107;
	mov.b64 	{%r2338, %r2339}, %rd3138;
	shf.l.wrap.b32 	%r2340, %r2338, %r2339, 1;
	shf.l.wrap.b32 	%r2341, %r2339, %r2338, 1;
	mov.b64 	%rd3164, {%r2341, %r2340};
	mov.b64 	{%r2342, %r2343}, %rd3133;
	shf.l.wrap.b32 	%r2344, %r2342, %r2343, 3;
	shf.l.wrap.b32 	%r2345, %r2343, %r2342, 3;
	mov.b64 	%rd3165, {%r2345, %r2344};
	mov.b64 	{%r2346, %r2347}, %rd3146;
	shf.l.wrap.b32 	%r2348, %r2346, %r2347, 6;
	shf.l.wrap.b32 	%r2349, %r2347, %r2346, 6;
	mov.b64 	%rd3166, {%r2349, %r2348};
	mov.b64 	{%r2350, %r2351}, %rd3140;
	shf.l.wrap.b32 	%r2352, %r2350, %r2351, 10;
	shf.l.wrap.b32 	%r2353, %r2351, %r2350, 10;
	mov.b64 	%rd3167, {%r2353, %r2352};
	mov.b64 	{%r2354, %r2355}, %rd3148;
	shf.l.wrap.b32 	%r2356, %r2354, %r2355, 15;
	shf.l.wrap.b32 	%r2357, %r2355, %r2354, 15;
	mov.b64 	%rd3168, {%r2357, %r2356};
	mov.b64 	{%r2358, %r2359}, %rd3155;
	shf.l.wrap.b32 	%r2360, %r2358, %r2359, 21;
	shf.l.wrap.b32 	%r2361, %r2359, %r2358, 21;
	mov.b64 	%rd3169, {%r2361, %r2360};
	mov.b64 	{%r2362, %r2363}, %rd3152;
	shf.l.wrap.b32 	%r2364, %r2362, %r2363, 28;
	shf.l.wrap.b32 	%r2365, %r2363, %r2362, 28;
	mov.b64 	%rd3170, {%r2365, %r2364};
	mov.b64 	{%r2366, %r2367}, %rd3132;
	shf.l.wrap.b32 	%r2368, %r2367, %r2366, 4;
	shf.l.wrap.b32 	%r2369, %r2366, %r2367, 4;
	mov.b64 	%rd3171, {%r2369, %r2368};
	mov.b64 	{%r2370, %r2371}, %rd3141;
	shf.l.wrap.b32 	%r2372, %r2371, %r2370, 13;
	shf.l.wrap.b32 	%r2373, %r2370, %r2371, 13;
	mov.b64 	%rd3172, {%r2373, %r2372};
	mov.b64 	{%r2374, %r2375}, %rd3153;
	shf.l.wrap.b32 	%r2376, %r2375, %r2374, 23;
	shf.l.wrap.b32 	%r2377, %r2374, %r2375, 23;
	mov.b64 	%rd3173, {%r2377, %r2376};
	mov.b64 	{%r2378, %r2379}, %rd3142;
	shf.l.wrap.b32 	%r2380, %r2378, %r2379, 2;
	shf.l.wrap.b32 	%r2381, %r2379, %r2378, 2;
	mov.b64 	%rd3174, {%r2381, %r2380};
	mov.b64 	{%r2382, %r2383}, %rd3163;
	shf.l.wrap.b32 	%r2384, %r2382, %r2383, 14;
	shf.l.wrap.b32 	%r2385, %r2383, %r2382, 14;
	mov.b64 	%rd3175, {%r2385, %r2384};
	mov.b64 	{%r2386, %r2387}, %rd3159;
	shf.l.wrap.b32 	%r2388, %r2386, %r2387, 27;
	shf.l.wrap.b32 	%r2389, %r2387, %r2386, 27;
	mov.b64 	%rd3176, {%r2389, %r2388};
	mov.b64 	{%r2390, %r2391}, %rd3134;
	shf.l.wrap.b32 	%r2392, %r2391, %r2390, 9;
	shf.l.wrap.b32 	%r2393, %r2390, %r2391, 9;
	mov.b64 	%rd3177, {%r2393, %r2392};
	mov.b64 	{%r2394, %r2395}, %rd3156;
	shf.l.wrap.b32 	%r2396, %r2395, %r2394, 24;
	shf.l.wrap.b32 	%r2397, %r2394, %r2395, 24;
	mov.b64 	%rd3178, {%r2397, %r2396};
	mov.b64 	{%r2398, %r2399}, %rd3162;
	shf.l.wrap.b32 	%r2400, %r2398, %r2399, 8;
	shf.l.wrap.b32 	%r2401, %r2399, %r2398, 8;
	mov.b64 	%rd3179, {%r2401, %r2400};
	mov.b64 	{%r2402, %r2403}, %rd3154;
	shf.l.wrap.b32 	%r2404, %r2402, %r2403, 25;
	shf.l.wrap.b32 	%r2405, %r2403, %r2402, 25;
	mov.b64 	%rd3180, {%r2405, %r2404};
	mov.b64 	{%r2406, %r2407}, %rd3147;
	shf.l.wrap.b32 	%r2408, %r2407, %r2406, 11;
	shf.l.wrap.b32 	%r2409, %r2406, %r2407, 11;
	mov.b64 	%rd3181, {%r2409, %r2408};
	mov.b64 	{%r2410, %r2411}, %rd3145;
	shf.l.wrap.b32 	%r2412, %r2411, %r2410, 30;
	shf.l.wrap.b32 	%r2413, %r2410, %r2411, 30;
	mov.b64 	%rd3182, {%r2413, %r2412};
	mov.b64 	{%r2414, %r2415}, %rd3135;
	shf.l.wrap.b32 	%r2416, %r2414, %r2415, 18;
	shf.l.wrap.b32 	%r2417, %r2415, %r2414, 18;
	mov.b64 	%rd3183, {%r2417, %r2416};
	mov.b64 	{%r2418, %r2419}, %rd3161;
	shf.l.wrap.b32 	%r2420, %r2419, %r2418, 7;
	shf.l.wrap.b32 	%r2421, %r2418, %r2419, 7;
	mov.b64 	%rd3184, {%r2421, %r2420};
	mov.b64 	{%r2422, %r2423}, %rd3149;
	shf.l.wrap.b32 	%r2424, %r2423, %r2422, 29;
	shf.l.wrap.b32 	%r2425, %r2422, %r2423, 29;
	mov.b64 	%rd3185, {%r2425, %r2424};
	mov.b64 	{%r2426, %r2427}, %rd3160;
	shf.l.wrap.b32 	%r2428, %r2426, %r2427, 20;
	shf.l.wrap.b32 	%r2429, %r2427, %r2426, 20;
	mov.b64 	%rd3186, {%r2429, %r2428};
	mov.b64 	{%r2430, %r2431}, %rd3139;
	shf.l.wrap.b32 	%r2432, %r2431, %r2430, 12;
	shf.l.wrap.b32 	%r2433, %r2430, %r2431, 12;
	mov.b64 	%rd3187, {%r2433, %r2432};
	not.b64 	%rd3188, %rd3187;
	and.b64  	%rd3189, %rd3181, %rd3188;
	xor.b64  	%rd3190, %rd3131, %rd3189;
	not.b64 	%rd3191, %rd3181;
	and.b64  	%rd3192, %rd3169, %rd3191;
	xor.b64  	%rd3193, %rd3187, %rd3192;
	not.b64 	%rd3194, %rd3169;
	and.b64  	%rd3195, %rd3175, %rd3194;
	xor.b64  	%rd3196, %rd3181, %rd3195;
	not.b64 	%rd3197, %rd3175;
	and.b64  	%rd3198, %rd3131, %rd3197;
	xor.b64  	%rd3199, %rd3169, %rd3198;
	not.b64 	%rd3200, %rd3131;
	and.b64  	%rd3201, %rd3187, %rd3200;
	xor.b64  	%rd3202, %rd3175, %rd3201;
	not.b64 	%rd3203, %rd3186;
	and.b64  	%rd3204, %rd3165, %rd3203;
	xor.b64  	%rd3205, %rd3170, %rd3204;
	not.b64 	%rd3206, %rd3165;
	and.b64  	%rd3207, %rd3172, %rd3206;
	xor.b64  	%rd3208, %rd3186, %rd3207;
	not.b64 	%rd3209, %rd3172;
	and.b64  	%rd3210, %rd3185, %rd3209;
	xor.b64  	%rd3211, %rd3165, %rd3210;
	not.b64 	%rd3212, %rd3185;
	and.b64  	%rd3213, %rd3170, %rd3212;
	xor.b64  	%rd3214, %rd3172, %rd3213;
	not.b64 	%rd3215, %rd3170;
	and.b64  	%rd3216, %rd3186, %rd3215;
	xor.b64  	%rd3217, %rd3185, %rd3216;
	not.b64 	%rd3218, %rd3166;
	and.b64  	%rd3219, %rd3180, %rd3218;
	xor.b64  	%rd3220, %rd3164, %rd3219;
	not.b64 	%rd3221, %rd3180;
	and.b64  	%rd3222, %rd3179, %rd3221;
	xor.b64  	%rd3223, %rd3166, %rd3222;
	not.b64 	%rd3224, %rd3179;
	and.b64  	%rd3225, %rd3183, %rd3224;
	xor.b64  	%rd3226, %rd3180, %rd3225;
	not.b64 	%rd3227, %rd3183;
	and.b64  	%rd3228, %rd3164, %rd3227;
	xor.b64  	%rd3229, %rd3179, %rd3228;
	not.b64 	%rd3230, %rd3164;
	and.b64  	%rd3231, %rd3166, %rd3230;
	xor.b64  	%rd3232, %rd3183, %rd3231;
	not.b64 	%rd3233, %rd3171;
	and.b64  	%rd3234, %rd3167, %rd3233;
	xor.b64  	%rd3235, %rd3176, %rd3234;
	not.b64 	%rd3236, %rd3167;
	and.b64  	%rd3237, %rd3168, %rd3236;
	xor.b64  	%rd3238, %rd3171, %rd3237;
	not.b64 	%rd3239, %rd3168;
	and.b64  	%rd3240, %rd3178, %rd3239;
	xor.b64  	%rd3241, %rd3167, %rd3240;
	not.b64 	%rd3242, %rd3178;
	and.b64  	%rd3243, %rd3176, %rd3242;
	xor.b64  	%rd3244, %rd3168, %rd3243;
	not.b64 	%rd3245, %rd3176;
	and.b64  	%rd3246, %rd3171, %rd3245;
	xor.b64  	%rd3247, %rd3178, %rd3246;
	not.b64 	%rd3248, %rd3173;
	and.b64  	%rd3249, %rd3184, %rd3248;
	xor.b64  	%rd3250, %rd3182, %rd3249;
	not.b64 	%rd3251, %rd3184;
	and.b64  	%rd3252, %rd3177, %rd3251;
	xor.b64  	%rd3253, %rd3173, %rd3252;
	not.b64 	%rd3254, %rd3177;
	and.b64  	%rd3255, %rd3174, %rd3254;
	xor.b64  	%rd3256, %rd3184, %rd3255;
	not.b64 	%rd3257, %rd3174;
	and.b64  	%rd3258, %rd3182, %rd3257;
	xor.b64  	%rd3259, %rd3177, %rd3258;
	not.b64 	%rd3260, %rd3182;
	and.b64  	%rd3261, %rd3173, %rd3260;
	xor.b64  	%rd3262, %rd3174, %rd3261;
	xor.b64  	%rd3263, %rd3190, -9223372034707259263;
	xor.b64  	%rd3264, %rd3205, %rd3263;
	xor.b64  	%rd3265, %rd3264, %rd3220;
	xor.b64  	%rd3266, %rd3265, %rd3235;
	xor.b64  	%rd3267, %rd3266, %rd3250;
	xor.b64  	%rd3268, %rd3208, %rd3193;
	xor.b64  	%rd3269, %rd3268, %rd3223;
	xor.b64  	%rd3270, %rd3269, %rd3238;
	xor.b64  	%rd3271, %rd3270, %rd3253;
	xor.b64  	%rd3272, %rd3211, %rd3196;
	xor.b64  	%rd3273, %rd3272, %rd3226;
	xor.b64  	%rd3274, %rd3273, %rd3241;
	xor.b64  	%rd3275, %rd3274, %rd3256;
	xor.b64  	%rd3276, %rd3214, %rd3199;
	xor.b64  	%rd3277, %rd3276, %rd3229;
	xor.b64  	%rd3278, %rd3277, %rd3244;
	xor.b64  	%rd3279, %rd3278, %rd3259;
	xor.b64  	%rd3280, %rd3217, %rd3202;
	xor.b64  	%rd3281, %rd3280, %rd3232;
	xor.b64  	%rd3282, %rd3281, %rd3247;
	xor.b64  	%rd3283, %rd3282, %rd3262;
	mov.b64 	{%r2434, %r2435}, %rd3271;
	shf.l.wrap.b32 	%r2436, %r2434, %r2435, 1;
	shf.l.wrap.b32 	%r2437, %r2435, %r2434, 1;
	mov.b64 	%rd3284, {%r2437, %r2436};
	xor.b64  	%rd3285, %rd3284, %rd3283;
	xor.b64  	%rd3286, %rd3285, %rd3263;
	xor.b64  	%rd3287, %rd3285, %rd3205;
	xor.b64  	%rd3288, %rd3285, %rd3220;
	xor.b64  	%rd3289, %rd3285, %rd3235;
	xor.b64  	%rd3290, %rd3285, %rd3250;
	mov.b64 	{%r2438, %r2439}, %rd3275;
	shf.l.wrap.b32 	%r2440, %r2438, %r2439, 1;
	shf.l.wrap.b32 	%r2441, %r2439, %r2438, 1;
	mov.b64 	%rd3291, {%r2441, %r2440};
	xor.b64  	%rd3292, %rd3291, %rd3267;
	xor.b64  	%rd3293, %rd3292, %rd3193;
	xor.b64  	%rd3294, %rd3292, %rd3208;
	xor.b64  	%rd3295, %rd3292, %rd3223;
	xor.b64  	%rd3296, %rd3292, %rd3238;
	xor.b64  	%rd3297, %rd3292, %rd3253;
	mov.b64 	{%r2442, %r2443}, %rd3279;
	shf.l.wrap.b32 	%r2444, %r2442, %r2443, 1;
	shf.l.wrap.b32 	%r2445, %r2443, %r2442, 1;
	mov.b64 	%rd3298, {%r2445, %r2444};
	xor.b64  	%rd3299, %rd3298, %rd3271;
	xor.b64  	%rd3300, %rd3299, %rd3196;
	xor.b64  	%rd3301, %rd3299, %rd3211;
	xor.b64  	%rd3302, %rd3299, %rd3226;
	xor.b64  	%rd3303, %rd3299, %rd3241;
	xor.b64  	%rd3304, %rd3299, %rd3256;
	mov.b64 	{%r2446, %r2447}, %rd3283;
	shf.l.wrap.b32 	%r2448, %r2446, %r2447, 1;
	shf.l.wrap.b32 	%r2449, %r2447, %r2446, 1;
	mov.b64 	%rd3305, {%r2449, %r2448};
	xor.b64  	%rd3306, %rd3305, %rd3275;
	xor.b64  	%rd3307, %rd3306, %rd3199;
	xor.b64  	%rd3308, %rd3306, %rd3214;
	xor.b64  	%rd3309, %rd3306, %rd3229;
	xor.b64  	%rd3310, %rd3306, %rd3244;
	xor.b64  	%rd3311, %rd3306, %rd3259;
	mov.b64 	{%r2450, %r2451}, %rd3267;
	shf.l.wrap.b32 	%r2452, %r2450, %r2451, 1;
	shf.l.wrap.b32 	%r2453, %r2451, %r2450, 1;
	mov.b64 	%rd3312, {%r2453, %r2452};
	xor.b64  	%rd3313, %rd3312, %rd3279;
	xor.b64  	%rd3314, %rd3313, %rd3202;
	xor.b64  	%rd3315, %rd3313, %rd3217;
	xor.b64  	%rd3316, %rd3313, %rd3232;
	xor.b64  	%rd3317, %rd3313, %rd3247;
	xor.b64  	%rd3318, %rd3313, %rd3262;
	mov.b64 	{%r2454, %r2455}, %rd3293;
	shf.l.wrap.b32 	%r2456, %r2454, %r2455, 1;
	shf.l.wrap.b32 	%r2457, %r2455, %r2454, 1;
	mov.b64 	%rd3319, {%r2457, %r2456};
	mov.b64 	{%r2458, %r2459}, %rd3288;
	shf.l.wrap.b32 	%r2460, %r2458, %r2459, 3;
	shf.l.wrap.b32 	%r2461, %r2459, %r2458, 3;
	mov.b64 	%rd3320, {%r2461, %r2460};
	mov.b64 	{%r2462, %r2463}, %rd3301;
	shf.l.wrap.b32 	%r2464, %r2462, %r2463, 6;
	shf.l.wrap.b32 	%r2465, %r2463, %r2462, 6;
	mov.b64 	%rd3321, {%r2465, %r2464};
	mov.b64 	{%r2466, %r2467}, %rd3295;
	shf.l.wrap.b32 	%r2468, %r2466, %r2467, 10;
	shf.l.wrap.b32 	%r2469, %r2467, %r2466, 10;
	mov.b64 	%rd3322, {%r2469, %r2468};
	mov.b64 	{%r2470, %r2471}, %rd3303;
	shf.l.wrap.b32 	%r2472, %r2470, %r2471, 15;
	shf.l.wrap.b32 	%r2473, %r2471, %r2470, 15;
	mov.b64 	%rd3323, {%r2473, %r2472};
	mov.b64 	{%r2474, %r2475}, %rd3310;
	shf.l.wrap.b32 	%r2476, %r2474, %r2475, 21;
	shf.l.wrap.b32 	%r2477, %r2475, %r2474, 21;
	mov.b64 	%rd3324, {%r2477, %r2476};
	mov.b64 	{%r2478, %r2479}, %rd3307;
	shf.l.wrap.b32 	%r2480, %r2478, %r2479, 28;
	shf.l.wrap.b32 	%r2481, %r2479, %r2478, 28;
	mov.b64 	%rd3325, {%r2481, %r2480};
	mov.b64 	{%r2482, %r2483}, %rd3287;
	shf.l.wrap.b32 	%r2484, %r2483, %r2482, 4;
	shf.l.wrap.b32 	%r2485, %r2482, %r2483, 4;
	mov.b64 	%rd3326, {%r2485, %r2484};
	mov.b64 	{%r2486, %r2487}, %rd3296;
	shf.l.wrap.b32 	%r2488, %r2487, %r2486, 13;
	shf.l.wrap.b32 	%r2489, %r2486, %r2487, 13;
	mov.b64 	%rd3327, {%r2489, %r2488};
	mov.b64 	{%r2490, %r2491}, %rd3308;
	shf.l.wrap.b32 	%r2492, %r2491, %r2490, 23;
	shf.l.wrap.b32 	%r2493, %r2490, %r2491, 23;
	mov.b64 	%rd3328, {%r2493, %r2492};
	mov.b64 	{%r2494, %r2495}, %rd3297;
	shf.l.wrap.b32 	%r2496, %r2494, %r2495, 2;
	shf.l.wrap.b32 	%r2497, %r2495, %r2494, 2;
	mov.b64 	%rd3329, {%r2497, %r2496};
	mov.b64 	{%r2498, %r2499}, %rd3318;
	shf.l.wrap.b32 	%r2500, %r2498, %r2499, 14;
	shf.l.wrap.b32 	%r2501, %r2499, %r2498, 14;
	mov.b64 	%rd3330, {%r2501, %r2500};
	mov.b64 	{%r2502, %r2503}, %rd3314;
	shf.l.wrap.b32 	%r2504, %r2502, %r2503, 27;
	shf.l.wrap.b32 	%r2505, %r2503, %r2502, 27;
	mov.b64 	%rd3331, {%r2505, %r2504};
	mov.b64 	{%r2506, %r2507}, %rd3289;
	shf.l.wrap.b32 	%r2508, %r2507, %r2506, 9;
	shf.l.wrap.b32 	%r2509, %r2506, %r2507, 9;
	mov.b64 	%rd3332, {%r2509, %r2508};
	mov.b64 	{%r2510, %r2511}, %rd3311;
	shf.l.wrap.b32 	%r2512, %r2511, %r2510, 24;
	shf.l.wrap.b32 	%r2513, %r2510, %r2511, 24;
	mov.b64 	%rd3333, {%r2513, %r2512};
	mov.b64 	{%r2514, %r2515}, %rd3317;
	shf.l.wrap.b32 	%r2516, %r2514, %r2515, 8;
	shf.l.wrap.b32 	%r2517, %r2515, %r2514, 8;
	mov.b64 	%rd3334, {%r2517, %r2516};
	mov.b64 	{%r2518, %r2519}, %rd3309;
	shf.l.wrap.b32 	%r2520, %r2518, %r2519, 25;
	shf.l.wrap.b32 	%r2521, %r2519, %r2518, 25;
	mov.b64 	%rd3335, {%r2521, %r2520};
	mov.b64 	{%r2522, %r2523}, %rd3302;
	shf.l.wrap.b32 	%r2524, %r2523, %r2522, 11;
	shf.l.wrap.b32 	%r2525, %r2522, %r2523, 11;
	mov.b64 	%rd3336, {%r2525, %r2524};
	mov.b64 	{%r2526, %r2527}, %rd3300;
	shf.l.wrap.b32 	%r2528, %r2527, %r2526, 30;
	shf.l.wrap.b32 	%r2529, %r2526, %r2527, 30;
	mov.b64 	%rd3337, {%r2529, %r2528};
	mov.b64 	{%r2530, %r2531}, %rd3290;
	shf.l.wrap.b32 	%r2532, %r2530, %r2531, 18;
	shf.l.wrap.b32 	%r2533, %r2531, %r2530, 18;
	mov.b64 	%rd3338, {%r2533, %r2532};
	mov.b64 	{%r2534, %r2535}, %rd3316;
	shf.l.wrap.b32 	%r2536, %r2535, %r2534, 7;
	shf.l.wrap.b32 	%r2537, %r2534, %r2535, 7;
	mov.b64 	%rd3339, {%r2537, %r2536};
	mov.b64 	{%r2538, %r2539}, %rd3304;
	shf.l.wrap.b32 	%r2540, %r2539, %r2538, 29;
	shf.l.wrap.b32 	%r2541, %r2538, %r2539, 29;
	mov.b64 	%rd3340, {%r2541, %r2540};
	mov.b64 	{%r2542, %r2543}, %rd3315;
	shf.l.wrap.b32 	%r2544, %r2542, %r2543, 20;
	shf.l.wrap.b32 	%r2545, %r2543, %r2542, 20;
	mov.b64 	%rd3341, {%r2545, %r2544};
	mov.b64 	{%r2546, %r2547}, %rd3294;
	shf.l.wrap.b32 	%r2548, %r2547, %r2546, 12;
	shf.l.wrap.b32 	%r2549, %r2546, %r2547, 12;
	mov.b64 	%rd3342, {%r2549, %r2548};
	not.b64 	%rd3343, %rd3342;
	and.b64  	%rd3344, %rd3336, %rd3343;
	xor.b64  	%rd3345, %rd3286, %rd3344;
	not.b64 	%rd3346, %rd3336;
	and.b64  	%rd3347, %rd3324, %rd3346;
	xor.b64  	%rd3348, %rd3342, %rd3347;
	not.b64 	%rd3349, %rd3324;
	and.b64  	%rd3350, %rd3330, %rd3349;
	xor.b64  	%rd3351, %rd3336, %rd3350;
	not.b64 	%rd3352, %rd3330;
	and.b64  	%rd3353, %rd3286, %rd3352;
	xor.b64  	%rd3354, %rd3324, %rd3353;
	not.b64 	%rd3355, %rd3286;
	and.b64  	%rd3356, %rd3342, %rd3355;
	xor.b64  	%rd3357, %rd3330, %rd3356;
	not.b64 	%rd3358, %rd3341;
	and.b64  	%rd3359, %rd3320, %rd3358;
	xor.b64  	%rd3360, %rd3325, %rd3359;
	not.b64 	%rd3361, %rd3320;
	and.b64  	%rd3362, %rd3327, %rd3361;
	xor.b64  	%rd3363, %rd3341, %rd3362;
	not.b64 	%rd3364, %rd3327;
	and.b64  	%rd3365, %rd3340, %rd3364;
	xor.b64  	%rd3366, %rd3320, %rd3365;
	not.b64 	%rd3367, %rd3340;
	and.b64  	%rd3368, %rd3325, %rd3367;
	xor.b64  	%rd3369, %rd3327, %rd3368;
	not.b64 	%rd3370, %rd3325;
	and.b64  	%rd3371, %rd3341, %rd3370;
	xor.b64  	%rd3372, %rd3340, %rd3371;
	not.b64 	%rd3373, %rd3321;
	and.b64  	%rd3374, %rd3335, %rd3373;
	xor.b64  	%rd3375, %rd3319, %rd3374;
	not.b64 	%rd3376, %rd3335;
	and.b64  	%rd3377, %rd3334, %rd3376;
	xor.b64  	%rd3378, %rd3321, %rd3377;
	not.b64 	%rd3379, %rd3334;
	and.b64  	%rd3380, %rd3338, %rd3379;
	xor.b64  	%rd3381, %rd3335, %rd3380;
	not.b64 	%rd3382, %rd3338;
	and.b64  	%rd3383, %rd3319, %rd3382;
	xor.b64  	%rd3384, %rd3334, %rd3383;
	not.b64 	%rd3385, %rd3319;
	and.b64  	%rd3386, %rd3321, %rd3385;
	xor.b64  	%rd3387, %rd3338, %rd3386;
	not.b64 	%rd3388, %rd3326;
	and.b64  	%rd3389, %rd3322, %rd3388;
	xor.b64  	%rd3390, %rd3331, %rd3389;
	not.b64 	%rd3391, %rd3322;
	and.b64  	%rd3392, %rd3323, %rd3391;
	xor.b64  	%rd3393, %rd3326, %rd3392;
	not.b64 	%rd3394, %rd3323;
	and.b64  	%rd3395, %rd3333, %rd3394;
	xor.b64  	%rd3396, %rd3322, %rd3395;
	not.b64 	%rd3397, %rd3333;
	and.b64  	%rd3398, %rd3331, %rd3397;
	xor.b64  	%rd3399, %rd3323, %rd3398;
	not.b64 	%rd3400, %rd3331;
	and.b64  	%rd3401, %rd3326, %rd3400;
	xor.b64  	%rd3402, %rd3333, %rd3401;
	not.b64 	%rd3403, %rd3328;
	and.b64  	%rd3404, %rd3339, %rd3403;
	xor.b64  	%rd3405, %rd3337, %rd3404;
	not.b64 	%rd3406, %rd3339;
	and.b64  	%rd3407, %rd3332, %rd3406;
	xor.b64  	%rd3408, %rd3328, %rd3407;
	not.b64 	%rd3409, %rd3332;
	and.b64  	%rd3410, %rd3329, %rd3409;
	xor.b64  	%rd3411, %rd3339, %rd3410;
	not.b64 	%rd3412, %rd3329;
	and.b64  	%rd3413, %rd3337, %rd3412;
	xor.b64  	%rd3414, %rd3332, %rd3413;
	not.b64 	%rd3415, %rd3337;
	and.b64  	%rd3416, %rd3328, %rd3415;
	xor.b64  	%rd3417, %rd3329, %rd3416;
	xor.b64  	%rd3418, %rd3345, -9223372036854742912;
	xor.b64  	%rd3419, %rd3360, %rd3418;
	xor.b64  	%rd3420, %rd3419, %rd3375;
	xor.b64  	%rd3421, %rd3420, %rd3390;
	xor.b64  	%rd3422, %rd3421, %rd3405;
	xor.b64  	%rd3423, %rd3363, %rd3348;
	xor.b64  	%rd3424, %rd3423, %rd3378;
	xor.b64  	%rd3425, %rd3424, %rd3393;
	xor.b64  	%rd3426, %rd3425, %rd3408;
	xor.b64  	%rd3427, %rd3366, %rd3351;
	xor.b64  	%rd3428, %rd3427, %rd3381;
	xor.b64  	%rd3429, %rd3428, %rd3396;
	xor.b64  	%rd3430, %rd3429, %rd3411;
	xor.b64  	%rd3431, %rd3369, %rd3354;
	xor.b64  	%rd3432, %rd3431, %rd3384;
	xor.b64  	%rd3433, %rd3432, %rd3399;
	xor.b64  	%rd3434, %rd3433, %rd3414;
	xor.b64  	%rd3435, %rd3372, %rd3357;
	xor.b64  	%rd3436, %rd3435, %rd3387;
	xor.b64  	%rd3437, %rd3436, %rd3402;
	xor.b64  	%rd3438, %rd3437, %rd3417;
	mov.b64 	{%r2550, %r2551}, %rd3426;
	shf.l.wrap.b32 	%r2552, %r2550, %r2551, 1;
	shf.l.wrap.b32 	%r2553, %r2551, %r2550, 1;
	mov.b64 	%rd3439, {%r2553, %r2552};
	xor.b64  	%rd3440, %rd3439, %rd3438;
	xor.b64  	%rd3441, %rd3440, %rd3418;
	xor.b64  	%rd3442, %rd3440, %rd3360;
	xor.b64  	%rd3443, %rd3440, %rd3375;
	xor.b64  	%rd3444, %rd3440, %rd3390;
	xor.b64  	%rd3445, %rd3440, %rd3405;
	mov.b64 	{%r2554, %r2555}, %rd3430;
	shf.l.wrap.b32 	%r2556, %r2554, %r2555, 1;
	shf.l.wrap.b32 	%r2557, %r2555, %r2554, 1;
	mov.b64 	%rd3446, {%r2557, %r2556};
	xor.b64  	%rd3447, %rd3446, %rd3422;
	xor.b64  	%rd3448, %rd3447, %rd3348;
	xor.b64  	%rd3449, %rd3447, %rd3363;
	xor.b64  	%rd3450, %rd3447, %rd3378;
	xor.b64  	%rd3451, %rd3447, %rd3393;
	xor.b64  	%rd3452, %rd3447, %rd3408;
	mov.b64 	{%r2558, %r2559}, %rd3434;
	shf.l.wrap.b32 	%r2560, %r2558, %r2559, 1;
	shf.l.wrap.b32 	%r2561, %r2559, %r2558, 1;
	mov.b64 	%rd3453, {%r2561, %r2560};
	xor.b64  	%rd3454, %rd3453, %rd3426;
	xor.b64  	%rd3455, %rd3454, %rd3351;
	xor.b64  	%rd3456, %rd3454, %rd3366;
	xor.b64  	%rd3457, %rd3454, %rd3381;
	xor.b64  	%rd3458, %rd3454, %rd3396;
	xor.b64  	%rd3459, %rd3454, %rd3411;
	mov.b64 	{%r2562, %r2563}, %rd3438;
	shf.l.wrap.b32 	%r2564, %r2562, %r2563, 1;
	shf.l.wrap.b32 	%r2565, %r2563, %r2562, 1;
	mov.b64 	%rd3460, {%r2565, %r2564};
	xor.b64  	%rd3461, %rd3460, %rd3430;
	xor.b64  	%rd3462, %rd3461, %rd3354;
	xor.b64  	%rd3463, %rd3461, %rd3369;
	xor.b64  	%rd3464, %rd3461, %rd3384;
	xor.b64  	%rd3465, %rd3461, %rd3399;
	xor.b64  	%rd3466, %rd3461, %rd3414;
	mov.b64 	{%r2566, %r2567}, %rd3422;
	shf.l.wrap.b32 	%r2568, %r2566, %r2567, 1;
	shf.l.wrap.b32 	%r2569, %r2567, %r2566, 1;
	mov.b64 	%rd3467, {%r2569, %r2568};
	xor.b64  	%rd3468, %rd3467, %rd3434;
	xor.b64  	%rd3469, %rd3468, %rd3357;
	xor.b64  	%rd3470, %rd3468, %rd3372;
	xor.b64  	%rd3471, %rd3468, %rd3387;
	xor.b64  	%rd3472, %rd3468, %rd3402;
	xor.b64  	%rd3473, %rd3468, %rd3417;
	mov.b64 	{%r2570, %r2571}, %rd3448;
	shf.l.wrap.b32 	%r2572, %r2570, %r2571, 1;
	shf.l.wrap.b32 	%r2573, %r2571, %r2570, 1;
	mov.b64 	%rd3474, {%r2573, %r2572};
	mov.b64 	{%r2574, %r2575}, %rd3443;
	shf.l.wrap.b32 	%r2576, %r2574, %r2575, 3;
	shf.l.wrap.b32 	%r2577, %r2575, %r2574, 3;
	mov.b64 	%rd3475, {%r2577, %r2576};
	mov.b64 	{%r2578, %r2579}, %rd3456;
	shf.l.wrap.b32 	%r2580, %r2578, %r2579, 6;
	shf.l.wrap.b32 	%r2581, %r2579, %r2578, 6;
	mov.b64 	%rd3476, {%r2581, %r2580};
	mov.b64 	{%r2582, %r2583}, %rd3450;
	shf.l.wrap.b32 	%r2584, %r2582, %r2583, 10;
	shf.l.wrap.b32 	%r2585, %r2583, %r2582, 10;
	mov.b64 	%rd3477, {%r2585, %r2584};
	mov.b64 	{%r2586, %r2587}, %rd3458;
	shf.l.wrap.b32 	%r2588, %r2586, %r2587, 15;
	shf.l.wrap.b32 	%r2589, %r2587, %r2586, 15;
	mov.b64 	%rd3478, {%r2589, %r2588};
	mov.b64 	{%r2590, %r2591}, %rd3465;
	shf.l.wrap.b32 	%r2592, %r2590, %r2591, 21;
	shf.l.wrap.b32 	%r2593, %r2591, %r2590, 21;
	mov.b64 	%rd3479, {%r2593, %r2592};
	mov.b64 	{%r2594, %r2595}, %rd3462;
	shf.l.wrap.b32 	%r2596, %r2594, %r2595, 28;
	shf.l.wrap.b32 	%r2597, %r2595, %r2594, 28;
	mov.b64 	%rd3480, {%r2597, %r2596};
	mov.b64 	{%r2598, %r2599}, %rd3442;
	shf.l.wrap.b32 	%r2600, %r2599, %r2598, 4;
	shf.l.wrap.b32 	%r2601, %r2598, %r2599, 4;
	mov.b64 	%rd3481, {%r2601, %r2600};
	mov.b64 	{%r2602, %r2603}, %rd3451;
	shf.l.wrap.b32 	%r2604, %r2603, %r2602, 13;
	shf.l.wrap.b32 	%r2605, %r2602, %r2603, 13;
	mov.b64 	%rd3482, {%r2605, %r2604};
	mov.b64 	{%r2606, %r2607}, %rd3463;
	shf.l.wrap.b32 	%r2608, %r2607, %r2606, 23;
	shf.l.wrap.b32 	%r2609, %r2606, %r2607, 23;
	mov.b64 	%rd3483, {%r2609, %r2608};
	mov.b64 	{%r2610, %r2611}, %rd3452;
	shf.l.wrap.b32 	%r2612, %r2610, %r2611, 2;
	shf.l.wrap.b32 	%r2613, %r2611, %r2610, 2;
	mov.b64 	%rd3484, {%r2613, %r2612};
	mov.b64 	{%r2614, %r2615}, %rd3473;
	shf.l.wrap.b32 	%r2616, %r2614, %r2615, 14;
	shf.l.wrap.b32 	%r2617, %r2615, %r2614, 14;
	mov.b64 	%rd3485, {%r2617, %r2616};
	mov.b64 	{%r2618, %r2619}, %rd3469;
	shf.l.wrap.b32 	%r2620, %r2618, %r2619, 27;
	shf.l.wrap.b32 	%r2621, %r2619, %r2618, 27;
	mov.b64 	%rd3486, {%r2621, %r2620};
	mov.b64 	{%r2622, %r2623}, %rd3444;
	shf.l.wrap.b32 	%r2624, %r2623, %r2622, 9;
	shf.l.wrap.b32 	%r2625, %r2622, %r2623, 9;
	mov.b64 	%rd3487, {%r2625, %r2624};
	mov.b64 	{%r2626, %r2627}, %rd3466;
	shf.l.wrap.b32 	%r2628, %r2627, %r2626, 24;
	shf.l.wrap.b32 	%r2629, %r2626, %r2627, 24;
	mov.b64 	%rd3488, {%r2629, %r2628};
	mov.b64 	{%r2630, %r2631}, %rd3472;
	shf.l.wrap.b32 	%r2632, %r2630, %r2631, 8;
	shf.l.wrap.b32 	%r2633, %r2631, %r2630, 8;
	mov.b64 	%rd3489, {%r2633, %r2632};
	mov.b64 	{%r2634, %r2635}, %rd3464;
	shf.l.wrap.b32 	%r2636, %r2634, %r2635, 25;
	shf.l.wrap.b32 	%r2637, %r2635, %r2634, 25;
	mov.b64 	%rd3490, {%r2637, %r2636};
	mov.b64 	{%r2638, %r2639}, %rd3457;
	shf.l.wrap.b32 	%r2640, %r2639, %r2638, 11;
	shf.l.wrap.b32 	%r2641, %r2638, %r2639, 11;
	mov.b64 	%rd3491, {%r2641, %r2640};
	mov.b64 	{%r2642, %r2643}, %rd3455;
	shf.l.wrap.b32 	%r2644, %r2643, %r2642, 30;
	shf.l.wrap.b32 	%r2645, %r2642, %r2643, 30;
	mov.b64 	%rd3492, {%r2645, %r2644};
	mov.b64 	{%r2646, %r2647}, %rd3445;
	shf.l.wrap.b32 	%r2648, %r2646, %r2647, 18;
	shf.l.wrap.b32 	%r2649, %r2647, %r2646, 18;
	mov.b64 	%rd3493, {%r2649, %r2648};
	mov.b64 	{%r2650, %r2651}, %rd3471;
	shf.l.wrap.b32 	%r2652, %r2651, %r2650, 7;
	shf.l.wrap.b32 	%r2653, %r2650, %r2651, 7;
	mov.b64 	%rd3494, {%r2653, %r2652};
	mov.b64 	{%r2654, %r2655}, %rd3459;
	shf.l.wrap.b32 	%r2656, %r2655, %r2654, 29;
	shf.l.wrap.b32 	%r2657, %r2654, %r2655, 29;
	mov.b64 	%rd3495, {%r2657, %r2656};
	mov.b64 	{%r2658, %r2659}, %rd3470;
	shf.l.wrap.b32 	%r2660, %r2658, %r2659, 20;
	shf.l.wrap.b32 	%r2661, %r2659, %r2658, 20;
	mov.b64 	%rd3496, {%r2661, %r2660};
	mov.b64 	{%r2662, %r2663}, %rd3449;
	shf.l.wrap.b32 	%r2664, %r2663, %r2662, 12;
	shf.l.wrap.b32 	%r2665, %r2662, %r2663, 12;
	mov.b64 	%rd3497, {%r2665, %r2664};
	not.b64 	%rd3498, %rd3497;
	and.b64  	%rd3499, %rd3491, %rd3498;
	xor.b64  	%rd3500, %rd3441, %rd3499;
	not.b64 	%rd3501, %rd3491;
	and.b64  	%rd3502, %rd3479, %rd3501;
	not.b64 	%rd3503, %rd3479;
	and.b64  	%rd3504, %rd3485, %rd3503;
	not.b64 	%rd3505, %rd3485;
	and.b64  	%rd3506, %rd3441, %rd3505;
	xor.b64  	%rd3507, %rd3479, %rd3506;
	not.b64 	%rd3508, %rd3441;
	and.b64  	%rd3509, %rd3497, %rd3508;
	not.b64 	%rd3510, %rd3496;
	and.b64  	%rd3511, %rd3475, %rd3510;
	not.b64 	%rd3512, %rd3475;
	and.b64  	%rd3513, %rd3482, %rd3512;
	xor.b64  	%rd3514, %rd3496, %rd3513;
	not.b64 	%rd3515, %rd3482;
	and.b64  	%rd3516, %rd3495, %rd3515;
	not.b64 	%rd3517, %rd3495;
	and.b64  	%rd3518, %rd3480, %rd3517;
	not.b64 	%rd3519, %rd3480;
	and.b64  	%rd3520, %rd3496, %rd3519;
	xor.b64  	%rd3521, %rd3495, %rd3520;
	not.b64 	%rd3522, %rd3476;
	and.b64  	%rd3523, %rd3490, %rd3522;
	xor.b64  	%rd3524, %rd3474, %rd3523;
	not.b64 	%rd3525, %rd3490;
	and.b64  	%rd3526, %rd3489, %rd3525;
	not.b64 	%rd3527, %rd3489;
	and.b64  	%rd3528, %rd3493, %rd3527;
	xor.b64  	%rd3529, %rd3490, %rd3528;
	not.b64 	%rd3530, %rd3493;
	and.b64  	%rd3531, %rd3474, %rd3530;
	not.b64 	%rd3532, %rd3474;
	and.b64  	%rd3533, %rd3476, %rd3532;
	not.b64 	%rd3534, %rd3481;
	and.b64  	%rd3535, %rd3477, %rd3534;
	not.b64 	%rd3536, %rd3477;
	and.b64  	%rd3537, %rd3478, %rd3536;
	xor.b64  	%rd3538, %rd3481, %rd3537;
	not.b64 	%rd3539, %rd3478;
	and.b64  	%rd3540, %rd3488, %rd3539;
	xor.b64  	%rd3541, %rd3477, %rd3540;
	not.b64 	%rd3542, %rd3488;
	and.b64  	%rd3543, %rd3486, %rd3542;
	xor.b64  	%rd3544, %rd3478, %rd3543;
	not.b64 	%rd3545, %rd3486;
	and.b64  	%rd3546, %rd3481, %rd3545;
	xor.b64  	%rd3547, %rd3488, %rd3546;
	not.b64 	%rd3548, %rd3483;
	and.b64  	%rd3549, %rd3494, %rd3548;
	xor.b64  	%rd3550, %rd3492, %rd3549;
	not.b64 	%rd3551, %rd3494;
	and.b64  	%rd3552, %rd3487, %rd3551;
	xor.b64  	%rd3553, %rd3483, %rd3552;
	not.b64 	%rd3554, %rd3487;
	and.b64  	%rd3555, %rd3484, %rd3554;
	xor.b64  	%rd3556, %rd3494, %rd3555;
	not.b64 	%rd3557, %rd3484;
	and.b64  	%rd3558, %rd3492, %rd3557;
	xor.b64  	%rd3559, %rd3487, %rd3558;
	not.b64 	%rd3560, %rd3492;
	and.b64  	%rd3561, %rd3483, %rd3560;
	xor.b64  	%rd3562, %rd3484, %rd3561;
	xor.b64  	%rd3563, %rd3500, 2147483649;
	xor.b64  	%rd3564, %rd3535, %rd3511;
	xor.b64  	%rd3565, %rd3564, %rd3550;
	xor.b64  	%rd3566, %rd3565, %rd3486;
	xor.b64  	%rd3567, %rd3566, %rd3480;
	xor.b64  	%rd3568, %rd3567, %rd3563;
	xor.b64  	%rd3569, %rd3568, %rd3524;
	xor.b64  	%rd3570, %rd3526, %rd3502;
	xor.b64  	%rd3571, %rd3570, %rd3553;
	xor.b64  	%rd3572, %rd3571, %rd3476;
	xor.b64  	%rd3573, %rd3572, %rd3497;
	xor.b64  	%rd3574, %rd3573, %rd3514;
	xor.b64  	%rd3575, %rd3574, %rd3538;
	xor.b64  	%rd3576, %rd3504, %rd3516;
	xor.b64  	%rd3577, %rd3576, %rd3541;
	xor.b64  	%rd3578, %rd3577, %rd3491;
	xor.b64  	%rd3579, %rd3578, %rd3475;
	xor.b64  	%rd3580, %rd3579, %rd3529;
	xor.b64  	%rd3581, %rd3580, %rd3556;
	xor.b64  	%rd3582, %rd3531, %rd3518;
	xor.b64  	%rd3583, %rd3582, %rd3559;
	xor.b64  	%rd3584, %rd3583, %rd3489;
	xor.b64  	%rd3585, %rd3584, %rd3482;
	xor.b64  	%rd3586, %rd3585, %rd3507;
	xor.b64  	%rd3587, %rd3586, %rd3544;
	xor.b64  	%rd3588, %rd3533, %rd3509;
	xor.b64  	%rd3589, %rd3588, %rd3547;
	xor.b64  	%rd3590, %rd3589, %rd3493;
	xor.b64  	%rd3591, %rd3590, %rd3485;
	xor.b64  	%rd3592, %rd3591, %rd3521;
	xor.b64  	%rd3593, %rd3592, %rd3562;
	mov.b64 	{%r2666, %r2667}, %rd3575;
	shf.l.wrap.b32 	%r2668, %r2666, %r2667, 1;
	shf.l.wrap.b32 	%r2669, %r2667, %r2666, 1;
	mov.b64 	%rd3594, {%r2669, %r2668};
	xor.b64  	%rd3595, %rd3594, %rd3593;
	xor.b64  	%rd3596, %rd3595, %rd3563;
	xor.b64  	%rd3597, %rd3595, %rd3524;
	mov.b64 	{%r2670, %r2671}, %rd3581;
	shf.l.wrap.b32 	%r2672, %r2670, %r2671, 1;
	shf.l.wrap.b32 	%r2673, %r2671, %r2670, 1;
	mov.b64 	%rd3598, {%r2673, %r2672};
	xor.b64  	%rd3599, %rd3598, %rd3569;
	xor.b64  	%rd3600, %rd3599, %rd3514;
	xor.b64  	%rd3601, %rd3599, %rd3538;
	mov.b64 	{%r2674, %r2675}, %rd3587;
	shf.l.wrap.b32 	%r2676, %r2674, %r2675, 1;
	shf.l.wrap.b32 	%r2677, %r2675, %r2674, 1;
	mov.b64 	%rd3602, {%r2677, %r2676};
	xor.b64  	%rd3603, %rd3602, %rd3575;
	xor.b64  	%rd3604, %rd3603, %rd3529;
	xor.b64  	%rd3605, %rd3603, %rd3556;
	mov.b64 	{%r2678, %r2679}, %rd3593;
	shf.l.wrap.b32 	%r2680, %r2678, %r2679, 1;
	shf.l.wrap.b32 	%r2681, %r2679, %r2678, 1;
	mov.b64 	%rd3606, {%r2681, %r2680};
	xor.b64  	%rd3607, %rd3606, %rd3581;
	xor.b64  	%rd3608, %rd3607, %rd3507;
	xor.b64  	%rd3609, %rd3607, %rd3544;
	mov.b64 	{%r2682, %r2683}, %rd3569;
	shf.l.wrap.b32 	%r2684, %r2682, %r2683, 1;
	shf.l.wrap.b32 	%r2685, %r2683, %r2682, 1;
	mov.b64 	%rd3610, {%r2685, %r2684};
	xor.b64  	%rd3611, %rd3610, %rd3587;
	xor.b64  	%rd3612, %rd3611, %rd3521;
	xor.b64  	%rd3613, %rd3611, %rd3562;
	mov.b64 	{%r2686, %r2687}, %rd3597;
	shf.l.wrap.b32 	%r2688, %r2686, %r2687, 3;
	shf.l.wrap.b32 	%r2689, %r2687, %r2686, 3;
	mov.b64 	%rd3614, {%r2689, %r2688};
	mov.b64 	{%r2690, %r2691}, %rd3609;
	shf.l.wrap.b32 	%r2692, %r2690, %r2691, 21;
	shf.l.wrap.b32 	%r2693, %r2691, %r2690, 21;
	mov.b64 	%rd3615, {%r2693, %r2692};
	mov.b64 	{%r2694, %r2695}, %rd3608;
	shf.l.wrap.b32 	%r2696, %r2694, %r2695, 28;
	shf.l.wrap.b32 	%r2697, %r2695, %r2694, 28;
	mov.b64 	%rd3616, {%r2697, %r2696};
	mov.b64 	{%r2698, %r2699}, %rd3601;
	shf.l.wrap.b32 	%r2700, %r2699, %r2698, 13;
	shf.l.wrap.b32 	%r2701, %r2698, %r2699, 13;
	mov.b64 	%rd3617, {%r2701, %r2700};
	mov.b64 	{%r2702, %r2703}, %rd3613;
	shf.l.wrap.b32 	%r2704, %r2702, %r2703, 14;
	shf.l.wrap.b32 	%r2705, %r2703, %r2702, 14;
	mov.b64 	%rd3618, {%r2705, %r2704};
	mov.b64 	{%r2706, %r2707}, %rd3604;
	shf.l.wrap.b32 	%r2708, %r2707, %r2706, 11;
	shf.l.wrap.b32 	%r2709, %r2706, %r2707, 11;
	mov.b64 	%rd3619, {%r2709, %r2708};
	mov.b64 	{%r2710, %r2711}, %rd3605;
	shf.l.wrap.b32 	%r2712, %r2711, %r2710, 29;
	shf.l.wrap.b32 	%r2713, %r2710, %r2711, 29;
	mov.b64 	%rd3620, {%r2713, %r2712};
	mov.b64 	{%r2714, %r2715}, %rd3612;
	shf.l.wrap.b32 	%r2716, %r2714, %r2715, 20;
	shf.l.wrap.b32 	%r2717, %r2715, %r2714, 20;
	mov.b64 	%rd3621, {%r2717, %r2716};
	mov.b64 	{%r2718, %r2719}, %rd3600;
	shf.l.wrap.b32 	%r2720, %r2719, %r2718, 12;
	shf.l.wrap.b32 	%r2721, %r2718, %r2719, 12;
	mov.b64 	%rd3622, {%r2721, %r2720};
	not.b64 	%rd3623, %rd3622;
	and.b64  	%rd3624, %rd3619, %rd3623;
	xor.b64  	%rd3625, %rd3596, %rd3624;
	not.b64 	%rd3626, %rd3619;
	and.b64  	%rd3627, %rd3615, %rd3626;
	xor.b64  	%rd7263, %rd3622, %rd3627;
	not.b64 	%rd3628, %rd3615;
	and.b64  	%rd3629, %rd3618, %rd3628;
	xor.b64  	%rd7262, %rd3619, %rd3629;
	not.b64 	%rd3630, %rd3618;
	and.b64  	%rd3631, %rd3596, %rd3630;
	xor.b64  	%rd7261, %rd3615, %rd3631;
	not.b64 	%rd3632, %rd3596;
	and.b64  	%rd3633, %rd3622, %rd3632;
	xor.b64  	%rd7260, %rd3618, %rd3633;
	not.b64 	%rd3634, %rd3621;
	and.b64  	%rd3635, %rd3614, %rd3634;
	xor.b64  	%rd7259, %rd3616, %rd3635;
	not.b64 	%rd3636, %rd3614;
	and.b64  	%rd3637, %rd3617, %rd3636;
	xor.b64  	%rd7258, %rd3621, %rd3637;
	not.b64 	%rd3638, %rd3617;
	and.b64  	%rd3639, %rd3620, %rd3638;
	xor.b64  	%rd7257, %rd3614, %rd3639;
	xor.b64  	%rd7264, %rd3625, -9223372034707259384;
	st.local.u64 	[%rd1], %rd7264;
	st.local.u64 	[%rd1+8], %rd7263;
	st.local.u64 	[%rd1+16], %rd7262;
	st.local.u64 	[%rd1+24], %rd7261;
	st.local.u64 	[%rd1+32], %rd7260;
	st.local.u64 	[%rd1+40], %rd7259;
	st.local.u64 	[%rd1+48], %rd7258;
	st.local.u64 	[%rd1+56], %rd7257;
	mov.b32 	%r5481, 0;
$L__BB2_2:
	.pragma "nounroll";
	cvt.u32.u64 	%r2722, %rd7264;
	{ .reg .b32 tmp; mov.b64 {tmp, %r2723}, %rd7264; }
	cvt.u32.u64 	%r2724, %rd7263;
	{ .reg .b32 tmp; mov.b64 {tmp, %r2725}, %rd7263; }
	cvt.u32.u64 	%r2726, %rd7262;
	{ .reg .b32 tmp; mov.b64 {tmp, %r2727}, %rd7262; }
	cvt.u32.u64 	%r2728, %rd7261;
	{ .reg .b32 tmp; mov.b64 {tmp, %r2729}, %rd7261; }
	cvt.u32.u64 	%r2730, %rd7260;
	{ .reg .b32 tmp; mov.b64 {tmp, %r2731}, %rd7260; }
	cvt.u32.u64 	%r2732, %rd7259;
	{ .reg .b32 tmp; mov.b64 {tmp, %r2733}, %rd7259; }
	cvt.u32.u64 	%r2734, %rd7258;
	{ .reg .b32 tmp; mov.b64 {tmp, %r2735}, %rd7258; }
	cvt.u32.u64 	%r2736, %rd7257;
	{ .reg .b32 tmp; mov.b64 {tmp, %r2737}, %rd7257; }
	xor.b32  	%r2738, %r5481, %r1;
	shl.b32 	%r2739, %r5481, 2;
	cvt.u64.u32 	%rd3640, %r2739;
	and.b64  	%rd3641, %rd3640, 60;
	add.s64 	%rd3642, %rd1, %rd3641;
	ld.local.u32 	%r2740, [%rd3642];
	mul.lo.s32 	%r2741, %r2738, 16777619;
	xor.b32  	%r2742, %r2740, %r2741;
	rem.u32 	%r2743, %r2742, %r2;
	mul.wide.u32 	%rd3643, %r2743, 64;
	add.s64 	%rd3644, %rd2, %rd3643;
	ld.global.u32 	%r2744, [%rd3644];
	xor.b32  	%r2745, %r2744, %r2722;
	ld.global.u32 	%r2746, [%rd3644+4];
	xor.b32  	%r2747, %r2746, %r2723;
	mov.b64 	%rd7264, {%r2745, %r2747};
	ld.global.u32 	%r2748, [%rd3644+8];
	xor.b32  	%r2749, %r2748, %r2724;
	ld.global.u32 	%r2750, [%rd3644+12];
	xor.b32  	%r2751, %r2750, %r2725;
	mov.b64 	%rd7263, {%r2749, %r2751};
	ld.global.u32 	%r2752, [%rd3644+16];
	xor.b32  	%r2753, %r2752, %r2726;
	ld.global.u32 	%r2754, [%rd3644+20];
	xor.b32  	%r2755, %r2754, %r2727;
	mov.b64 	%rd7262, {%r2753, %r2755};
	ld.global.u32 	%r2756, [%rd3644+24];
	xor.b32  	%r2757, %r2756, %r2728;
	ld.global.u32 	%r2758, [%rd3644+28];
	xor.b32  	%r2759, %r2758, %r2729;
	mov.b64 	%rd7261, {%r2757, %r2759};
	ld.global.u32 	%r2760, [%rd3644+32];
	xor.b32  	%r2761, %r2760, %r2730;
	ld.global.u32 	%r2762, [%rd3644+36];
	xor.b32  	%r2763, %r2762, %r2731;
	mov.b64 	%rd7260, {%r2761, %r2763};
	ld.global.u32 	%r2764, [%rd3644+40];
	xor.b32  	%r2765, %r2764, %r2732;
	ld.global.u32 	%r2766, [%rd3644+44];
	xor.b32  	%r2767, %r2766, %r2733;
	mov.b64 	%rd7259, {%r2765, %r2767};
	ld.global.u32 	%r2768, [%rd3644+48];
	xor.b32  	%r2769, %r2768, %r2734;
	ld.global.u32 	%r2770, [%rd3644+52];
	xor.b32  	%r2771, %r2770, %r2735;
	mov.b64 	%rd7258, {%r2769, %r2771};
	ld.global.u32 	%r2772, [%rd3644+56];
	xor.b32  	%r2773, %r2772, %r2736;
	ld.global.u32 	%r2774, [%rd3644+60];
	xor.b32  	%r2775, %r2774, %r2737;
	mov.b64 	%rd7257, {%r2773, %r2775};
	st.local.v2.u32 	[%rd1], {%r2745, %r2747};
	st.local.v2.u32 	[%rd1+8], {%r2749, %r2751};
	st.local.v2.u32 	[%rd1+16], {%r2753, %r2755};
	st.local.v2.u32 	[%rd1+24], {%r2757, %r2759};
	st.local.v2.u32 	[%rd1+32], {%r2761, %r2763};
	st.local.v2.u32 	[%rd1+40], {%r2765, %r2767};
	st.local.v2.u32 	[%rd1+48], {%r2769, %r2771};
	st.local.v2.u32 	[%rd1+56], {%r2773, %r2775};
	add.s32 	%r5481, %r5481, 1;
	setp.ne.s32 	%p2, %r5481, 256;
	@%p2 bra 	$L__BB2_2;
	ld.param.u64 	%rd7255, [_Z19generate_dag_kernelPmPK8hash64_tjjj_param_0];
	xor.b64  	%rd3645, %rd7259, %rd7264;
	xor.b64  	%rd3646, %rd7258, %rd7263;
	xor.b64  	%rd3647, %rd7257, %rd7262;
	xor.b64  	%rd3648, %rd7261, -9223372036854775807;
	mov.b64 	{%r2776, %r2777}, %rd3646;
	shf.l.wrap.b32 	%r2778, %r2776, %r2777, 1;
	shf.l.wrap.b32 	%r2779, %r2777, %r2776, 1;
	mov.b64 	%rd3649, {%r2779, %r2778};
	xor.b64  	%rd3650, %rd3649, %rd7260;
	xor.b64  	%rd3651, %rd3650, %rd7264;
	xor.b64  	%rd3652, %rd3650, %rd7259;
	mov.b64 	{%r2780, %r2781}, %rd3647;
	shf.l.wrap.b32 	%r2782, %r2780, %r2781, 1;
	shf.l.wrap.b32 	%r2783, %r2781, %r2780, 1;
	mov.b64 	%rd3653, {%r2783, %r2782};
	xor.b64  	%rd3654, %rd3653, %rd3645;
	xor.b64  	%rd3655, %rd3654, %rd7263;
	xor.b64  	%rd3656, %rd3654, %rd7258;
	mov.b64 	{%r2784, %r2785}, %rd3648;
	shf.l.wrap.b32 	%r2786, %r2784, %r2785, 1;
	shf.l.wrap.b32 	%r2787, %r2785, %r2784, 1;
	mov.b64 	%rd3657, {%r2787, %r2786};
	xor.b64  	%rd3658, %rd3657, %rd3646;
	xor.b64  	%rd3659, %rd3658, %rd7262;
	xor.b64  	%rd3660, %rd3658, %rd7257;
	mov.b64 	{%r2788, %r2789}, %rd7260;
	shf.l.wrap.b32 	%r2790, %r2788, %r2789, 1;
	shf.l.wrap.b32 	%r2791, %r2789, %r2788, 1;
	mov.b64 	%rd3661, {%r2791, %r2790};
	xor.b64  	%rd3662, %rd3661, %rd3647;
	xor.b64  	%rd3663, %rd3662, %rd7261;
	xor.b64  	%rd3664, %rd3662, -9223372036854775807;
	mov.b64 	{%r2792, %r2793}, %rd3645;
	shf.l.wrap.b32 	%r2794, %r2792, %r2793, 1;
	shf.l.wrap.b32 	%r2795, %r2793, %r2792, 1;
	mov.b64 	%rd3665, {%r2795, %r2794};
	xor.b64  	%rd3666, %rd3665, %rd3648;
	xor.b64  	%rd3667, %rd3666, %rd7260;
	mov.b64 	{%r2796, %r2797}, %rd3655;
	shf.l.wrap.b32 	%r2798, %r2796, %r2797, 1;
	shf.l.wrap.b32 	%r2799, %r2797, %r2796, 1;
	mov.b64 	%rd3668, {%r2799, %r2798};
	mov.b64 	{%r2800, %r2801}, %rd3650;
	shf.l.wrap.b32 	%r2802, %r2800, %r2801, 3;
	shf.l.wrap.b32 	%r2803, %r2801, %r2800, 3;
	mov.b64 	%rd3669, {%r2803, %r2802};
	mov.b64 	{%r2804, %r2805}, %rd3660;
	shf.l.wrap.b32 	%r2806, %r2804, %r2805, 6;
	shf.l.wrap.b32 	%r2807, %r2805, %r2804, 6;
	mov.b64 	%rd3670, {%r2807, %r2806};
	mov.b64 	{%r2808, %r2809}, %rd3654;
	shf.l.wrap.b32 	%r2810, %r2808, %r2809, 10;
	shf.l.wrap.b32 	%r2811, %r2809, %r2808, 10;
	mov.b64 	%rd3671, {%r2811, %r2810};
	mov.b64 	{%r2812, %r2813}, %rd3658;
	shf.l.wrap.b32 	%r2814, %r2812, %r2813, 15;
	shf.l.wrap.b32 	%r2815, %r2813, %r2812, 15;
	mov.b64 	%rd3672, {%r2815, %r2814};
	mov.b64 	{%r2816, %r2817}, %rd3662;
	shf.l.wrap.b32 	%r2818, %r2816, %r2817, 21;
	shf.l.wrap.b32 	%r2819, %r2817, %r2816, 21;
	mov.b64 	%rd3673, {%r2819, %r2818};
	mov.b64 	{%r2820, %r2821}, %rd3663;
	shf.l.wrap.b32 	%r2822, %r2820, %r2821, 28;
	shf.l.wrap.b32 	%r2823, %r2821, %r2820, 28;
	mov.b64 	%rd3674, {%r2823, %r2822};
	mov.b64 	{%r2824, %r2825}, %rd3652;
	shf.l.wrap.b32 	%r2826, %r2825, %r2824, 4;
	shf.l.wrap.b32 	%r2827, %r2824, %r2825, 4;
	mov.b64 	%rd3675, {%r2827, %r2826};
	shf.l.wrap.b32 	%r2828, %r2809, %r2808, 13;
	shf.l.wrap.b32 	%r2829, %r2808, %r2809, 13;
	mov.b64 	%rd3676, {%r2829, %r2828};
	mov.b64 	{%r2830, %r2831}, %rd3664;
	shf.l.wrap.b32 	%r2832, %r2831, %r2830, 23;
	shf.l.wrap.b32 	%r2833, %r2830, %r2831, 23;
	mov.b64 	%rd3677, {%r2833, %r2832};
	shf.l.wrap.b32 	%r2834, %r2808, %r2809, 2;
	shf.l.wrap.b32 	%r2835, %r2809, %r2808, 2;
	mov.b64 	%rd3678, {%r2835, %r2834};
	mov.b64 	{%r2836, %r2837}, %rd3666;
	shf.l.wrap.b32 	%r2838, %r2836, %r2837, 14;
	shf.l.wrap.b32 	%r2839, %r2837, %r2836, 14;
	mov.b64 	%rd3679, {%r2839, %r2838};
	mov.b64 	{%r2840, %r2841}, %rd3667;
	shf.l.wrap.b32 	%r2842, %r2840, %r2841, 27;
	shf.l.wrap.b32 	%r2843, %r2841, %r2840, 27;
	mov.b64 	%rd3680, {%r2843, %r2842};
	shf.l.wrap.b32 	%r2844, %r2801, %r2800, 9;
	shf.l.wrap.b32 	%r2845, %r2800, %r2801, 9;
	mov.b64 	%rd3681, {%r2845, %r2844};
	shf.l.wrap.b32 	%r2846, %r2817, %r2816, 24;
	shf.l.wrap.b32 	%r2847, %r2816, %r2817, 24;
	mov.b64 	%rd3682, {%r2847, %r2846};
	shf.l.wrap.b32 	%r2848, %r2836, %r2837, 8;
	shf.l.wrap.b32 	%r2849, %r2837, %r2836, 8;
	mov.b64 	%rd3683, {%r2849, %r2848};
	shf.l.wrap.b32 	%r2850, %r2816, %r2817, 25;
	shf.l.wrap.b32 	%r2851, %r2817, %r2816, 25;
	mov.b64 	%rd3684, {%r2851, %r2850};
	shf.l.wrap.b32 	%r2852, %r2813, %r2812, 11;
	shf.l.wrap.b32 	%r2853, %r2812, %r2813, 11;
	mov.b64 	%rd3685, {%r2853, %r2852};
	mov.b64 	{%r2854, %r2855}, %rd3659;
	shf.l.wrap.b32 	%r2856, %r2855, %r2854, 30;
	shf.l.wrap.b32 	%r2857, %r2854, %r2855, 30;
	mov.b64 	%rd3686, {%r2857, %r2856};
	shf.l.wrap.b32 	%r2858, %r2800, %r2801, 18;
	shf.l.wrap.b32 	%r2859, %r2801, %r2800, 18;
	mov.b64 	%rd3687, {%r2859, %r2858};
	shf.l.wrap.b32 	%r2860, %r2837, %r2836, 7;
	shf.l.wrap.b32 	%r2861, %r2836, %r2837, 7;
	mov.b64 	%rd3688, {%r2861, %r2860};
	shf.l.wrap.b32 	%r2862, %r2813, %r2812, 29;
	shf.l.wrap.b32 	%r2863, %r2812, %r2813, 29;
	mov.b64 	%rd3689, {%r2863, %r2862};
	shf.l.wrap.b32 	%r2864, %r2836, %r2837, 20;
	shf.l.wrap.b32 	%r2865, %r2837, %r2836, 20;
	mov.b64 	%rd3690, {%r2865, %r2864};
	mov.b64 	{%r2866, %r2867}, %rd3656;
	shf.l.wrap.b32 	%r2868, %r2867, %r2866, 12;
	shf.l.wrap.b32 	%r2869, %r2866, %r2867, 12;
	mov.b64 	%rd3691, {%r2869, %r2868};
	not.b64 	%rd3692, %rd3691;
	and.b64  	%rd3693, %rd3685, %rd3692;
	xor.b64  	%rd3694, %rd3651, %rd3693;
	not.b64 	%rd3695, %rd3685;
	and.b64  	%rd3696, %rd3673, %rd3695;
	xor.b64  	%rd3697, %rd3691, %rd3696;
	not.b64 	%rd3698, %rd3673;
	and.b64  	%rd3699, %rd3679, %rd3698;
	xor.b64  	%rd3700, %rd3685, %rd3699;
	not.b64 	%rd3701, %rd3679;
	and.b64  	%rd3702, %rd3651, %rd3701;
	xor.b64  	%rd3703, %rd3673, %rd3702;
	not.b64 	%rd3704, %rd3651;
	and.b64  	%rd3705, %rd3691, %rd3704;
	xor.b64  	%rd3706, %rd3679, %rd3705;
	not.b64 	%rd3707, %rd3690;
	and.b64  	%rd3708, %rd3669, %rd3707;
	xor.b64  	%rd3709, %rd3674, %rd3708;
	not.b64 	%rd3710, %rd3669;
	and.b64  	%rd3711, %rd3676, %rd3710;
	xor.b64  	%rd3712, %rd3690, %rd3711;
	not.b64 	%rd3713, %rd3676;
	and.b64  	%rd3714, %rd3689, %rd3713;
	xor.b64  	%rd3715, %rd3669, %rd3714;
	not.b64 	%rd3716, %rd3689;
	and.b64  	%rd3717, %rd3674, %rd3716;
	xor.b64  	%rd3718, %rd3676, %rd3717;
	not.b64 	%rd3719, %rd3674;
	and.b64  	%rd3720, %rd3690, %rd3719;
	xor.b64  	%rd3721, %rd3689, %rd3720;
	not.b64 	%rd3722, %rd3670;
	and.b64  	%rd3723, %rd3684, %rd3722;
	xor.b64  	%rd3724, %rd3668, %rd3723;
	not.b64 	%rd3725, %rd3684;
	and.b64  	%rd3726, %rd3683, %rd3725;
	xor.b64  	%rd3727, %rd3670, %rd3726;
	not.b64 	%rd3728, %rd3683;
	and.b64  	%rd3729, %rd3687, %rd3728;
	xor.b64  	%rd3730, %rd3684, %rd3729;
	not.b64 	%rd3731, %rd3687;
	and.b64  	%rd3732, %rd3668, %rd3731;
	xor.b64  	%rd3733, %rd3683, %rd3732;
	not.b64 	%rd3734, %rd3668;
	and.b64  	%rd3735, %rd3670, %rd3734;
	xor.b64  	%rd3736, %rd3687, %rd3735;
	not.b64 	%rd3737, %rd3675;
	and.b64  	%rd3738, %rd3671, %rd3737;
	xor.b64  	%rd3739, %rd3680, %rd3738;
	not.b64 	%rd3740, %rd3671;
	and.b64  	%rd3741, %rd3672, %rd3740;
	xor.b64  	%rd3742, %rd3675, %rd3741;
	not.b64 	%rd3743, %rd3672;
	and.b64  	%rd3744, %rd3682, %rd3743;
	xor.b64  	%rd3745, %rd3671, %rd3744;
	not.b64 	%rd3746, %rd3682;
	and.b64  	%rd3747, %rd3680, %rd3746;
	xor.b64  	%rd3748, %rd3672, %rd3747;
	not.b64 	%rd3749, %rd3680;
	and.b64  	%rd3750, %rd3675, %rd3749;
	xor.b64  	%rd3751, %rd3682, %rd3750;
	not.b64 	%rd3752, %rd3677;
	and.b64  	%rd3753, %rd3688, %rd3752;
	xor.b64  	%rd3754, %rd3686, %rd3753;
	not.b64 	%rd3755, %rd3688;
	and.b64  	%rd3756, %rd3681, %rd3755;
	xor.b64  	%rd3757, %rd3677, %rd3756;
	not.b64 	%rd3758, %rd3681;
	and.b64  	%rd3759, %rd3678, %rd3758;
	xor.b64  	%rd3760, %rd3688, %rd3759;
	not.b64 	%rd3761, %rd3678;
	and.b64  	%rd3762, %rd3686, %rd3761;
	xor.b64  	%rd3763, %rd3681, %rd3762;
	not.b64 	%rd3764, %rd3686;
	and.b64  	%rd3765, %rd3677, %rd3764;
	xor.b64  	%rd3766, %rd3678, %rd3765;
	xor.b64  	%rd3767, %rd3694, 1;
	xor.b64  	%rd3768, %rd3709, %rd3767;
	xor.b64  	%rd3769, %rd3768, %rd3724;
	xor.b64  	%rd3770, %rd3769, %rd3739;
	xor.b64  	%rd3771, %rd3770, %rd3754;
	xor.b64  	%rd3772, %rd3712, %rd3697;
	xor.b64  	%rd3773, %rd3772, %rd3727;
	xor.b64  	%rd3774, %rd3773, %rd3742;
	xor.b64  	%rd3775, %rd3774, %rd3757;
	xor.b64  	%rd3776, %rd3715, %rd3700;
	xor.b64  	%rd3777, %rd3776, %rd3730;
	xor.b64  	%rd3778, %rd3777, %rd3745;
	xor.b64  	%rd3779, %rd3778, %rd3760;
	xor.b64  	%rd3780, %rd3718, %rd3703;
	xor.b64  	%rd3781, %rd3780, %rd3733;
	xor.b64  	%rd3782, %rd3781, %rd3748;
	xor.b64  	%rd3783, %rd3782, %rd3763;
	xor.b64  	%rd3784, %rd3721, %rd3706;
	xor.b64  	%rd3785, %rd3784, %rd3736;
	xor.b64  	%rd3786, %rd3785, %rd3751;
	xor.b64  	%rd3787, %rd3786, %rd3766;
	mov.b64 	{%r2870, %r2871}, %rd3775;
	shf.l.wrap.b32 	%r2872, %r2870, %r2871, 1;
	shf.l.wrap.b32 	%r2873, %r2871, %r2870, 1;
	mov.b64 	%rd3788, {%r2873, %r2872};
	xor.b64  	%rd3789, %rd3788, %rd3787;
	xor.b64  	%rd3790, %rd3789, %rd3767;
	xor.b64  	%rd3791, %rd3789, %rd3709;
	xor.b64  	%rd3792, %rd3789, %rd3724;
	xor.b64  	%rd3793, %rd3789, %rd3739;
	xor.b64  	%rd3794, %rd3789, %rd3754;
	mov.b64 	{%r2874, %r2875}, %rd3779;
	shf.l.wrap.b32 	%r2876, %r2874, %r2875, 1;
	shf.l.wrap.b32 	%r2877, %r2875, %r2874, 1;
	mov.b64 	%rd3795, {%r2877, %r2876};
	xor.b64  	%rd3796, %rd3795, %rd3771;
	xor.b64  	%rd3797, %rd3796, %rd3697;
	xor.b64  	%rd3798, %rd3796, %rd3712;
	xor.b64  	%rd3799, %rd3796, %rd3727;
	xor.b64  	%rd3800, %rd3796, %rd3742;
	xor.b64  	%rd3801, %rd3796, %rd3757;
	mov.b64 	{%r2878, %r2879}, %rd3783;
	shf.l.wrap.b32 	%r2880, %r2878, %r2879, 1;
	shf.l.wrap.b32 	%r2881, %r2879, %r2878, 1;
	mov.b64 	%rd3802, {%r2881, %r2880};
	xor.b64  	%rd3803, %rd3802, %rd3775;
	xor.b64  	%rd3804, %rd3803, %rd3700;
	xor.b64  	%rd3805, %rd3803, %rd3715;
	xor.b64  	%rd3806, %rd3803, %rd3730;
	xor.b64  	%rd3807, %rd3803, %rd3745;
	xor.b64  	%rd3808, %rd3803, %rd3760;
	mov.b64 	{%r2882, %r2883}, %rd3787;
	shf.l.wrap.b32 	%r2884, %r2882, %r2883, 1;
	shf.l.wrap.b32 	%r2885, %r2883, %r2882, 1;
	mov.b64 	%rd3809, {%r2885, %r2884};
	xor.b64  	%rd3810, %rd3809, %rd3779;
	xor.b64  	%rd3811, %rd3810, %rd3703;
	xor.b64  	%rd3812, %rd3810, %rd3718;
	xor.b64  	%rd3813, %rd3810, %rd3733;
	xor.b64  	%rd3814, %rd3810, %rd3748;
	xor.b64  	%rd3815, %rd3810, %rd3763;
	mov.b64 	{%r2886, %r2887}, %rd3771;
	shf.l.wrap.b32 	%r2888, %r2886, %r2887, 1;
	shf.l.wrap.b32 	%r2889, %r2887, %r2886, 1;
	mov.b64 	%rd3816, {%r2889, %r2888};
	xor.b64  	%rd3817, %rd3816, %rd3783;
	xor.b64  	%rd3818, %rd3817, %rd3706;
	xor.b64  	%rd3819, %rd3817, %rd3721;
	xor.b64  	%rd3820, %rd3817, %rd3736;
	xor.b64  	%rd3821, %rd3817, %rd3751;
	xor.b64  	%rd3822, %rd3817, %rd3766;
	mov.b64 	{%r2890, %r2891}, %rd3797;
	shf.l.wrap.b32 	%r2892, %r2890, %r2891, 1;
	shf.l.wrap.b32 	%r2893, %r2891, %r2890, 1;
	mov.b64 	%rd3823, {%r2893, %r2892};
	mov.b64 	{%r2894, %r2895}, %rd3792;
	shf.l.wrap.b32 	%r2896, %r2894, %r2895, 3;
	shf.l.wrap.b32 	%r2897, %r2895, %r2894, 3;
	mov.b64 	%rd3824, {%r2897, %r2896};
	mov.b64 	{%r2898, %r2899}, %rd3805;
	shf.l.wrap.b32 	%r2900, %r2898, %r2899, 6;
	shf.l.wrap.b32 	%r2901, %r2899, %r2898, 6;
	mov.b64 	%rd3825, {%r2901, %r2900};
	mov.b64 	{%r2902, %r2903}, %rd3799;
	shf.l.wrap.b32 	%r2904, %r2902, %r2903, 10;
	shf.l.wrap.b32 	%r2905, %r2903, %r2902, 10;
	mov.b64 	%rd3826, {%r2905, %r2904};
	mov.b64 	{%r2906, %r2907}, %rd3807;
	shf.l.wrap.b32 	%r2908, %r2906, %r2907, 15;
	shf.l.wrap.b32 	%r2909, %r2907, %r2906, 15;
	mov.b64 	%rd3827, {%r2909, %r2908};
	mov.b64 	{%r2910, %r2911}, %rd3814;
	shf.l.wrap.b32 	%r2912, %r2910, %r2911, 21;
	shf.l.wrap.b32 	%r2913, %r2911, %r2910, 21;
	mov.b64 	%rd3828, {%r2913, %r2912};
	mov.b64 	{%r2914, %r2915}, %rd3811;
	shf.l.wrap.b32 	%r2916, %r2914, %r2915, 28;
	shf.l.wrap.b32 	%r2917, %r2915, %r2914, 28;
	mov.b64 	%rd3829, {%r2917, %r2916};
	mov.b64 	{%r2918, %r2919}, %rd3791;
	shf.l.wrap.b32 	%r2920, %r2919, %r2918, 4;
	shf.l.wrap.b32 	%r2921, %r2918, %r2919, 4;
	mov.b64 	%rd3830, {%r2921, %r2920};
	mov.b64 	{%r2922, %r2923}, %rd3800;
	shf.l.wrap.b32 	%r2924, %r2923, %r2922, 13;
	shf.l.wrap.b32 	%r2925, %r2922, %r2923, 13;
	mov.b64 	%rd3831, {%r2925, %r2924};
	mov.b64 	{%r2926, %r2927}, %rd3812;
	shf.l.wrap.b32 	%r2928, %r2927, %r2926, 23;
	shf.l.wrap.b32 	%r2929, %r2926, %r2927, 23;
	mov.b64 	%rd3832, {%r2929, %r2928};
	mov.b64 	{%r2930, %r2931}, %rd3801;
	shf.l.wrap.b32 	%r2932, %r2930, %r2931, 2;
	shf.l.wrap.b32 	%r2933, %r2931, %r2930, 2;
	mov.b64 	%rd3833, {%r2933, %r2932};
	mov.b64 	{%r2934, %r2935}, %rd3822;
	shf.l.wrap.b32 	%r2936, %r2934, %r2935, 14;
	shf.l.wrap.b32 	%r2937, %r2935, %r2934, 14;
	mov.b64 	%rd3834, {%r2937, %r2936};
	mov.b64 	{%r2938, %r2939}, %rd3818;
	shf.l.wrap.b32 	%r2940, %r2938, %r2939, 27;
	shf.l.wrap.b32 	%r2941, %r2939, %r2938, 27;
	mov.b64 	%rd3835, {%r2941, %r2940};
	mov.b64 	{%r2942, %r2943}, %rd3793;
	shf.l.wrap.b32 	%r2944, %r2943, %r2942, 9;
	shf.l.wrap.b32 	%r2945, %r2942, %r2943, 9;
	mov.b64 	%rd3836, {%r2945, %r2944};
	mov.b64 	{%r2946, %r2947}, %rd3815;
	shf.l.wrap.b32 	%r2948, %r2947, %r2946, 24;
	shf.l.wrap.b32 	%r2949, %r2946, %r2947, 24;
	mov.b64 	%rd3837, {%r2949, %r2948};
	mov.b64 	{%r2950, %r2951}, %rd3821;
	shf.l.wrap.b32 	%r2952, %r2950, %r2951, 8;
	shf.l.wrap.b32 	%r2953, %r2951, %r2950, 8;
	mov.b64 	%rd3838, {%r2953, %r2952};
	mov.b64 	{%r2954, %r2955}, %rd3813;
	shf.l.wrap.b32 	%r2956, %r2954, %r2955, 25;
	shf.l.wrap.b32 	%r2957, %r2955, %r2954, 25;
	mov.b64 	%rd3839, {%r2957, %r2956};
	mov.b64 	{%r2958, %r2959}, %rd3806;
	shf.l.wrap.b32 	%r2960, %r2959, %r2958, 11;
	shf.l.wrap.b32 	%r2961, %r2958, %r2959, 11;
	mov.b64 	%rd3840, {%r2961, %r2960};
	mov.b64 	{%r2962, %r2963}, %rd3804;
	shf.l.wrap.b32 	%r2964, %r2963, %r2962, 30;
	shf.l.wrap.b32 	%r2965, %r2962, %r2963, 30;
	mov.b64 	%rd3841, {%r2965, %r2964};
	mov.b64 	{%r2966, %r2967}, %rd3794;
	shf.l.wrap.b32 	%r2968, %r2966, %r2967, 18;
	shf.l.wrap.b32 	%r2969, %r2967, %r2966, 18;
	mov.b64 	%rd3842, {%r2969, %r2968};
	mov.b64 	{%r2970, %r2971}, %rd3820;
	shf.l.wrap.b32 	%r2972, %r2971, %r2970, 7;
	shf.l.wrap.b32 	%r2973, %r2970, %r2971, 7;
	mov.b64 	%rd3843, {%r2973, %r2972};
	mov.b64 	{%r2974, %r2975}, %rd3808;
	shf.l.wrap.b32 	%r2976, %r2975, %r2974, 29;
	shf.l.wrap.b32 	%r2977, %r2974, %r2975, 29;
	mov.b64 	%rd3844, {%r2977, %r2976};
	mov.b64 	{%r2978, %r2979}, %rd3819;
	shf.l.wrap.b32 	%r2980, %r2978, %r2979, 20;
	shf.l.wrap.b32 	%r2981, %r2979, %r2978, 20;
	mov.b64 	%rd3845, {%r2981, %r2980};
	mov.b64 	{%r2982, %r2983}, %rd3798;
	shf.l.wrap.b32 	%r2984, %r2983, %r2982, 12;
	shf.l.wrap.b32 	%r2985, %r2982, %r2983, 12;
	mov.b64 	%rd3846, {%r2985, %r2984};
	not.b64 	%rd3847, %rd3846;
	and.b64  	%rd3848, %rd3840, %rd3847;
	xor.b64  	%rd3849, %rd3790, %rd3848;
	not.b64 	%rd3850, %rd3840;
	and.b64  	%rd3851, %rd3828, %rd3850;
	xor.b64  	%rd3852, %rd3846, %rd3851;
	not.b64 	%rd3853, %rd3828;
	and.b64  	%rd3854, %rd3834, %rd3853;
	xor.b64  	%rd3855, %rd3840, %rd3854;
	not.b64 	%rd3856, %rd3834;
	and.b64  	%rd3857, %rd3790, %rd3856;
	xor.b64  	%rd3858, %rd3828, %rd3857;
	not.b64 	%rd3859, %rd3790;
	and.b64  	%rd3860, %rd3846, %rd3859;
	xor.b64  	%rd3861, %rd3834, %rd3860;
	not.b64 	%rd3862, %rd3845;
	and.b64  	%rd3863, %rd3824, %rd3862;
	xor.b64  	%rd3864, %rd3829, %rd3863;
	not.b64 	%rd3865, %rd3824;
	and.b64  	%rd3866, %rd3831, %rd3865;
	xor.b64  	%rd3867, %rd3845, %rd3866;
	not.b64 	%rd3868, %rd3831;
	and.b64  	%rd3869, %rd3844, %rd3868;
	xor.b64  	%rd3870, %rd3824, %rd3869;
	not.b64 	%rd3871, %rd3844;
	and.b64  	%rd3872, %rd3829, %rd3871;
	xor.b64  	%rd3873, %rd3831, %rd3872;
	not.b64 	%rd3874, %rd3829;
	and.b64  	%rd3875, %rd3845, %rd3874;
	xor.b64  	%rd3876, %rd3844, %rd3875;
	not.b64 	%rd3877, %rd3825;
	and.b64  	%rd3878, %rd3839, %rd3877;
	xor.b64  	%rd3879, %rd3823, %rd3878;
	not.b64 	%rd3880, %rd3839;
	and.b64  	%rd3881, %rd3838, %rd3880;
	xor.b64  	%rd3882, %rd3825, %rd3881;
	not.b64 	%rd3883, %rd3838;
	and.b64  	%rd3884, %rd3842, %rd3883;
	xor.b64  	%rd3885, %rd3839, %rd3884;
	not.b64 	%rd3886, %rd3842;
	and.b64  	%rd3887, %rd3823, %rd3886;
	xor.b64  	%rd3888, %rd3838, %rd3887;
	not.b64 	%rd3889, %rd3823;
	and.b64  	%rd3890, %rd3825, %rd3889;
	xor.b64  	%rd3891, %rd3842, %rd3890;
	not.b64 	%rd3892, %rd3830;
	and.b64  	%rd3893, %rd3826, %rd3892;
	xor.b64  	%rd3894, %rd3835, %rd3893;
	not.b64 	%rd3895, %rd3826;
	and.b64  	%rd3896, %rd3827, %rd3895;
	xor.b64  	%rd3897, %rd3830, %rd3896;
	not.b64 	%rd3898, %rd3827;
	and.b64  	%rd3899, %rd3837, %rd3898;
	xor.b64  	%rd3900, %rd3826, %rd3899;
	not.b64 	%rd3901, %rd3837;
	and.b64  	%rd3902, %rd3835, %rd3901;
	xor.b64  	%rd3903, %rd3827, %rd3902;
	not.b64 	%rd3904, %rd3835;
	and.b64  	%rd3905, %rd3830, %rd3904;
	xor.b64  	%rd3906, %rd3837, %rd3905;
	not.b64 	%rd3907, %rd3832;
	and.b64  	%rd3908, %rd3843, %rd3907;
	xor.b64  	%rd3909, %rd3841, %rd3908;
	not.b64 	%rd3910, %rd3843;
	and.b64  	%rd3911, %rd3836, %rd3910;
	xor.b64  	%rd3912, %rd3832, %rd3911;
	not.b64 	%rd3913, %rd3836;
	and.b64  	%rd3914, %rd3833, %rd3913;
	xor.b64  	%rd3915, %rd3843, %rd3914;
	not.b64 	%rd3916, %rd3833;
	and.b64  	%rd3917, %rd3841, %rd3916;
	xor.b64  	%rd3918, %rd3836, %rd3917;
	not.b64 	%rd3919, %rd3841;
	and.b64  	%rd3920, %rd3832, %rd3919;
	xor.b64  	%rd3921, %rd3833, %rd3920;
	xor.b64  	%rd3922, %rd3849, 32898;
	xor.b64  	%rd3923, %rd3864, %rd3922;
	xor.b64  	%rd3924, %rd3923, %rd3879;
	xor.b64  	%rd3925, %rd3924, %rd3894;
	xor.b64  	%rd3926, %rd3925, %rd3909;
	xor.b64  	%rd3927, %rd3867, %rd3852;
	xor.b64  	%rd3928, %rd3927, %rd3882;
	xor.b64  	%rd3929, %rd3928, %rd3897;
	xor.b64  	%rd3930, %rd3929, %rd3912;
	xor.b64  	%rd3931, %rd3870, %rd3855;
	xor.b64  	%rd3932, %rd3931, %rd3885;
	xor.b64  	%rd3933, %rd3932, %rd3900;
	xor.b64  	%rd3934, %rd3933, %rd3915;
	xor.b64  	%rd3935, %rd3873, %rd3858;
	xor.b64  	%rd3936, %rd3935, %rd3888;
	xor.b64  	%rd3937, %rd3936, %rd3903;
	xor.b64  	%rd3938, %rd3937, %rd3918;
	xor.b64  	%rd3939, %rd3876, %rd3861;
	xor.b64  	%rd3940, %rd3939, %rd3891;
	xor.b64  	%rd3941, %rd3940, %rd3906;
	xor.b64  	%rd3942, %rd3941, %rd3921;
	mov.b64 	{%r2986, %r2987}, %rd3930;
	shf.l.wrap.b32 	%r2988, %r2986, %r2987, 1;
	shf.l.wrap.b32 	%r2989, %r2987, %r2986, 1;
	mov.b64 	%rd3943, {%r2989, %r2988};
	xor.b64  	%rd3944, %rd3943, %rd3942;
	xor.b64  	%rd3945, %rd3944, %rd3922;
	xor.b64  	%rd3946, %rd3944, %rd3864;
	xor.b64  	%rd3947, %rd3944, %rd3879;
	xor.b64  	%rd3948, %rd3944, %rd3894;
	xor.b64  	%rd3949, %rd3944, %rd3909;
	mov.b64 	{%r2990, %r2991}, %rd3934;
	shf.l.wrap.b32 	%r2992, %r2990, %r2991, 1;
	shf.l.wrap.b32 	%r2993, %r2991, %r2990, 1;
	mov.b64 	%rd3950, {%r2993, %r2992};
	xor.b64  	%rd3951, %rd3950, %rd3926;
	xor.b64  	%rd3952, %rd3951, %rd3852;
	xor.b64  	%rd3953, %rd3951, %rd3867;
	xor.b64  	%rd3954, %rd3951, %rd3882;
	xor.b64  	%rd3955, %rd3951, %rd3897;
	xor.b64  	%rd3956, %rd3951, %rd3912;
	mov.b64 	{%r2994, %r2995}, %rd3938;
	shf.l.wrap.b32 	%r2996, %r2994, %r2995, 1;
	shf.l.wrap.b32 	%r2997, %r2995, %r2994, 1;
	mov.b64 	%rd3957, {%r2997, %r2996};
	xor.b64  	%rd3958, %rd3957, %rd3930;
	xor.b64  	%rd3959, %rd3958, %rd3855;
	xor.b64  	%rd3960, %rd3958, %rd3870;
	xor.b64  	%rd3961, %rd3958, %rd3885;
	xor.b64  	%rd3962, %rd3958, %rd3900;
	xor.b64  	%rd3963, %rd3958, %rd3915;
	mov.b64 	{%r2998, %r2999}, %rd3942;
	shf.l.wrap.b32 	%r3000, %r2998, %r2999, 1;
	shf.l.wrap.b32 	%r3001, %r2999, %r2998, 1;
	mov.b64 	%rd3964, {%r3001, %r3000};
	xor.b64  	%rd3965, %rd3964, %rd3934;
	xor.b64  	%rd3966, %rd3965, %rd3858;
	xor.b64  	%rd3967, %rd3965, %rd3873;
	xor.b64  	%rd3968, %rd3965, %rd3888;
	xor.b64  	%rd3969, %rd3965, %rd3903;
	xor.b64  	%rd3970, %rd3965, %rd3918;
	mov.b64 	{%r3002, %r3003}, %rd3926;
	shf.l.wrap.b32 	%r3004, %r3002, %r3003, 1;
	shf.l.wrap.b32 	%r3005, %r3003, %r3002, 1;
	mov.b64 	%rd3971, {%r3005, %r3004};
	xor.b64  	%rd3972, %rd3971, %rd3938;
	xor.b64  	%rd3973, %rd3972, %rd3861;
	xor.b64  	%rd3974, %rd3972, %rd3876;
	xor.b64  	%rd3975, %rd3972, %rd3891;
	xor.b64  	%rd3976, %rd3972, %rd3906;
	xor.b64  	%rd3977, %rd3972, %rd3921;
	mov.b64 	{%r3006, %r3007}, %rd3952;
	shf.l.wrap.b32 	%r3008, %r3006, %r3007, 1;
	shf.l.wrap.b32 	%r3009, %r3007, %r3006, 1;
	mov.b64 	%rd3978, {%r3009, %r3008};
	mov.b64 	{%r3010, %r3011}, %rd3947;
	shf.l.wrap.b32 	%r3012, %r3010, %r3011, 3;
	shf.l.wrap.b32 	%r3013, %r3011, %r3010, 3;
	mov.b64 	%rd3979, {%r3013, %r3012};
	mov.b64 	{%r3014, %r3015}, %rd3960;
	shf.l.wrap.b32 	%r3016, %r3014, %r3015, 6;
	shf.l.wrap.b32 	%r3017, %r3015, %r3014, 6;
	mov.b64 	%rd3980, {%r3017, %r3016};
	mov.b64 	{%r3018, %r3019}, %rd3954;
	shf.l.wrap.b32 	%r3020, %r3018, %r3019, 10;
	shf.l.wrap.b32 	%r3021, %r3019, %r3018, 10;
	mov.b64 	%rd3981, {%r3021, %r3020};
	mov.b64 	{%r3022, %r3023}, %rd3962;
	shf.l.wrap.b32 	%r3024, %r3022, %r3023, 15;
	shf.l.wrap.b32 	%r3025, %r3023, %r3022, 15;
	mov.b64 	%rd3982, {%r3025, %r3024};
	mov.b64 	{%r3026, %r3027}, %rd3969;
	shf.l.wrap.b32 	%r3028, %r3026, %r3027, 21;
	shf.l.wrap.b32 	%r3029, %r3027, %r3026, 21;
	mov.b64 	%rd3983, {%r3029, %r3028};
	mov.b64 	{%r3030, %r3031}, %rd3966;
	shf.l.wrap.b32 	%r3032, %r3030, %r3031, 28;
	shf.l.wrap.b32 	%r3033, %r3031, %r3030, 28;
	mov.b64 	%rd3984, {%r3033, %r3032};
	mov.b64 	{%r3034, %r3035}, %rd3946;
	shf.l.wrap.b32 	%r3036, %r3035, %r3034, 4;
	shf.l.wrap.b32 	%r3037, %r3034, %r3035, 4;
	mov.b64 	%rd3985, {%r3037, %r3036};
	mov.b64 	{%r3038, %r3039}, %rd3955;
	shf.l.wrap.b32 	%r3040, %r3039, %r3038, 13;
	shf.l.wrap.b32 	%r3041, %r3038, %r3039, 13;
	mov.b64 	%rd3986, {%r3041, %r3040};
	mov.b64 	{%r3042, %r3043}, %rd3967;
	shf.l.wrap.b32 	%r3044, %r3043, %r3042, 23;
	shf.l.wrap.b32 	%r3045, %r3042, %r3043, 23;
	mov.b64 	%rd3987, {%r3045, %r3044};
	mov.b64 	{%r3046, %r3047}, %rd3956;
	shf.l.wrap.b32 	%r3048, %r3046, %r3047, 2;
	shf.l.wrap.b32 	%r3049, %r3047, %r3046, 2;
	mov.b64 	%rd3988, {%r3049, %r3048};
	mov.b64 	{%r3050, %r3051}, %rd3977;
	shf.l.wrap.b32 	%r3052, %r3050, %r3051, 14;
	shf.l.wrap.b32 	%r3053, %r3051, %r3050, 14;
	mov.b64 	%rd3989, {%r3053, %r3052};
	mov.b64 	{%r3054, %r3055}, %rd3973;
	shf.l.wrap.b32 	%r3056, %r3054, %r3055, 27;
	shf.l.wrap.b32 	%r3057, %r3055, %r3054, 27;
	mov.b64 	%rd3990, {%r3057, %r3056};
	mov.b64 	{%r3058, %r3059}, %rd3948;
	shf.l.wrap.b32 	%r3060, %r3059, %r3058, 9;
	shf.l.wrap.b32 	%r3061, %r3058, %r3059, 9;
	mov.b64 	%rd3991, {%r3061, %r3060};
	mov.b64 	{%r3062, %r3063}, %rd3970;
	shf.l.wrap.b32 	%r3064, %r3063, %r3062, 24;
	shf.l.wrap.b32 	%r3065, %r3062, %r3063, 24;
	mov.b64 	%rd3992, {%r3065, %r3064};
	mov.b64 	{%r3066, %r3067}, %rd3976;
	shf.l.wrap.b32 	%r3068, %r3066, %r3067, 8;
	shf.l.wrap.b32 	%r3069, %r3067, %r3066, 8;
	mov.b64 	%rd3993, {%r3069, %r3068};
	mov.b64 	{%r3070, %r3071}, %rd3968;
	shf.l.wrap.b32 	%r3072, %r3070, %r3071, 25;
	shf.l.wrap.b32 	%r3073, %r3071, %r3070, 25;
	mov.b64 	%rd3994, {%r3073, %r3072};
	mov.b64 	{%r3074, %r3075}, %rd3961;
	shf.l.wrap.b32 	%r3076, %r3075, %r3074, 11;
	shf.l.wrap.b32 	%r3077, %r3074, %r3075, 11;
	mov.b64 	%rd3995, {%r3077, %r3076};
	mov.b64 	{%r3078, %r3079}, %rd3959;
	shf.l.wrap.b32 	%r3080, %r3079, %r3078, 30;
	shf.l.wrap.b32 	%r3081, %r3078, %r3079, 30;
	mov.b64 	%rd3996, {%r3081, %r3080};
	mov.b64 	{%r3082, %r3083}, %rd3949;
	shf.l.wrap.b32 	%r3084, %r3082, %r3083, 18;
	shf.l.wrap.b32 	%r3085, %r3083, %r3082, 18;
	mov.b64 	%rd3997, {%r3085, %r3084};
	mov.b64 	{%r3086, %r3087}, %rd3975;
	shf.l.wrap.b32 	%r3088, %r3087, %r3086, 7;
	shf.l.wrap.b32 	%r3089, %r3086, %r3087, 7;
	mov.b64 	%rd3998, {%r3089, %r3088};
	mov.b64 	{%r3090, %r3091}, %rd3963;
	shf.l.wrap.b32 	%r3092, %r3091, %r3090, 29;
	shf.l.wrap.b32 	%r3093, %r3090, %r3091, 29;
	mov.b64 	%rd3999, {%r3093, %r3092};
	mov.b64 	{%r3094, %r3095}, %rd3974;
	shf.l.wrap.b32 	%r3096, %r3094, %r3095, 20;
	shf.l.wrap.b32 	%r3097, %r3095, %r3094, 20;
	mov.b64 	%rd4000, {%r3097, %r3096};
	mov.b64 	{%r3098, %r3099}, %rd3953;
	shf.l.wrap.b32 	%r3100, %r3099, %r3098, 12;
	shf.l.wrap.b32 	%r3101, %r3098, %r3099, 12;
	mov.b64 	%rd4001, {%r3101, %r3100};
	not.b64 	%rd4002, %rd4001;
	and.b64  	%rd4003, %rd3995, %rd4002;
	xor.b64  	%rd4004, %rd3945, %rd4003;
	not.b64 	%rd4005, %rd3995;
	and.b64  	%rd4006, %rd3983, %rd4005;
	xor.b64  	%rd4007, %rd4001, %rd4006;
	not.b64 	%rd4008, %rd3983;
	and.b64  	%rd4009, %rd3989, %rd4008;
	xor.b64  	%rd4010, %rd3995, %rd4009;
	not.b64 	%rd4011, %rd3989;
	and.b64  	%rd4012, %rd3945, %rd4011;
	xor.b64  	%rd4013, %rd3983, %rd4012;
	not.b64 	%rd4014, %rd3945;
	and.b64  	%rd4015, %rd4001, %rd4014;
	xor.b64  	%rd4016, %rd3989, %rd4015;
	not.b64 	%rd4017, %rd4000;
	and.b64  	%rd4018, %rd3979, %rd4017;
	xor.b64  	%rd4019, %rd3984, %rd4018;
	not.b64 	%rd4020, %rd3979;
	and.b64  	%rd4021, %rd3986, %rd4020;
	xor.b64  	%rd4022, %rd4000, %rd4021;
	not.b64 	%rd4023, %rd3986;
	and.b64  	%rd4024, %rd3999, %rd4023;
	xor.b64  	%rd4025, %rd3979, %rd4024;
	not.b64 	%rd4026, %rd3999;
	and.b64  	%rd4027, %rd3984, %rd4026;
	xor.b64  	%rd4028, %rd3986, %rd4027;
	not.b64 	%rd4029, %rd3984;
	and.b64  	%rd4030, %rd4000, %rd4029;
	xor.b64  	%rd4031, %rd3999, %rd4030;
	not.b64 	%rd4032, %rd3980;
	and.b64  	%rd4033, %rd3994, %rd4032;
	xor.b64  	%rd4034, %rd3978, %rd4033;
	not.b64 	%rd4035, %rd3994;
	and.b64  	%rd4036, %rd3993, %rd4035;
	xor.b64  	%rd4037, %rd3980, %rd4036;
	not.b64 	%rd4038, %rd3993;
	and.b64  	%rd4039, %rd3997, %rd4038;
	xor.b64  	%rd4040, %rd3994, %rd4039;
	not.b64 	%rd4041, %rd3997;
	and.b64  	%rd4042, %rd3978, %rd4041;
	xor.b64  	%rd4043, %rd3993, %rd4042;
	not.b64 	%rd4044, %rd3978;
	and.b64  	%rd4045, %rd3980, %rd4044;
	xor.b64  	%rd4046, %rd3997, %rd4045;
	not.b64 	%rd4047, %rd3985;
	and.b64  	%rd4048, %rd3981, %rd4047;
	xor.b64  	%rd4049, %rd3990, %rd4048;
	not.b64 	%rd4050, %rd3981;
	and.b64  	%rd4051, %rd3982, %rd4050;
	xor.b64  	%rd4052, %rd3985, %rd4051;
	not.b64 	%rd4053, %rd3982;
	and.b64  	%rd4054, %rd3992, %rd4053;
	xor.b64  	%rd4055, %rd3981, %rd4054;
	not.b64 	%rd4056, %rd3992;
	and.b64  	%rd4057, %rd3990, %rd4056;
	xor.b64  	%rd4058, %rd3982, %rd4057;
	not.b64 	%rd4059, %rd3990;
	and.b64  	%rd4060, %rd3985, %rd4059;
	xor.b64  	%rd4061, %rd3992, %rd4060;
	not.b64 	%rd4062, %rd3987;
	and.b64  	%rd4063, %rd3998, %rd4062;
	xor.b64  	%rd4064, %rd3996, %rd4063;
	not.b64 	%rd4065, %rd3998;
	and.b64  	%rd4066, %rd3991, %rd4065;
	xor.b64  	%rd4067, %rd3987, %rd4066;
	not.b64 	%rd4068, %rd3991;
	and.b64  	%rd4069, %rd3988, %rd4068;
	xor.b64  	%rd4070, %rd3998, %rd4069;
	not.b64 	%rd4071, %rd3988;
	and.b64  	%rd4072, %rd3996, %rd4071;
	xor.b64  	%rd4073, %rd3991, %rd4072;
	not.b64 	%rd4074, %rd3996;
	and.b64  	%rd4075, %rd3987, %rd4074;
	xor.b64  	%rd4076, %rd3988, %rd4075;
	xor.b64  	%rd4077, %rd4004, -9223372036854742902;
	xor.b64  	%rd4078, %rd4019, %rd4077;
	xor.b64  	%rd4079, %rd4078, %rd4034;
	xor.b64  	%rd4080, %rd4079, %rd4049;
	xor.b64  	%rd4081, %rd4080, %rd4064;
	xor.b64  	%rd4082, %rd4022, %rd4007;
	xor.b64  	%rd4083, %rd4082, %rd4037;
	xor.b64  	%rd4084, %rd4083, %rd4052;
	xor.b64  	%rd4085, %rd4084, %rd4067;
	xor.b64  	%rd4086, %rd4025, %rd4010;
	xor.b64  	%rd4087, %rd4086, %rd4040;
	xor.b64  	%rd4088, %rd4087, %rd4055;
	xor.b64  	%rd4089, %rd4088, %rd4070;
	xor.b64  	%rd4090, %rd4028, %rd4013;
	xor.b64  	%rd4091, %rd4090, %rd4043;
	xor.b64  	%rd4092, %rd4091, %rd4058;
	xor.b64  	%rd4093, %rd4092, %rd4073;
	xor.b64  	%rd4094, %rd4031, %rd4016;
	xor.b64  	%rd4095, %rd4094, %rd4046;
	xor.b64  	%rd4096, %rd4095, %rd4061;
	xor.b64  	%rd4097, %rd4096, %rd4076;
	mov.b64 	{%r3102, %r3103}, %rd4085;
	shf.l.wrap.b32 	%r3104, %r3102, %r3103, 1;
	shf.l.wrap.b32 	%r3105, %r3103, %r3102, 1;
	mov.b64 	%rd4098, {%r3105, %r3104};
	xor.b64  	%rd4099, %rd4098, %rd4097;
	xor.b64  	%rd4100, %rd4099, %rd4077;
	xor.b64  	%rd4101, %rd4099, %rd4019;
	xor.b64  	%rd4102, %rd4099, %rd4034;
	xor.b64  	%rd4103, %rd4099, %rd4049;
	xor.b64  	%rd4104, %rd4099, %rd4064;
	mov.b64 	{%r3106, %r3107}, %rd4089;
	shf.l.wrap.b32 	%r3108, %r3106, %r3107, 1;
	shf.l.wrap.b32 	%r3109, %r3107, %r3106, 1;
	mov.b64 	%rd4105, {%r3109, %r3108};
	xor.b64  	%rd4106, %rd4105, %rd4081;
	xor.b64  	%rd4107, %rd4106, %rd4007;
	xor.b64  	%rd4108, %rd4106, %rd4022;
	xor.b64  	%rd4109, %rd4106, %rd4037;
	xor.b64  	%rd4110, %rd4106, %rd4052;
	xor.b64  	%rd4111, %rd4106, %rd4067;
	mov.b64 	{%r3110, %r3111}, %rd4093;
	shf.l.wrap.b32 	%r3112, %r3110, %r3111, 1;
	shf.l.wrap.b32 	%r3113, %r3111, %r3110, 1;
	mov.b64 	%rd4112, {%r3113, %r3112};
	xor.b64  	%rd4113, %rd4112, %rd4085;
	xor.b64  	%rd4114, %rd4113, %rd4010;
	xor.b64  	%rd4115, %rd4113, %rd4025;
	xor.b64  	%rd4116, %rd4113, %rd4040;
	xor.b64  	%rd4117, %rd4113, %rd4055;
	xor.b64  	%rd4118, %rd4113, %rd4070;
	mov.b64 	{%r3114, %r3115}, %rd4097;
	shf.l.wrap.b32 	%r3116, %r3114, %r3115, 1;
	shf.l.wrap.b32 	%r3117, %r3115, %r3114, 1;
	mov.b64 	%rd4119, {%r3117, %r3116};
	xor.b64  	%rd4120, %rd4119, %rd4089;
	xor.b64  	%rd4121, %rd4120, %rd4013;
	xor.b64  	%rd4122, %rd4120, %rd4028;
	xor.b64  	%rd4123, %rd4120, %rd4043;
	xor.b64  	%rd4124, %rd4120, %rd4058;
	xor.b64  	%rd4125, %rd4120, %rd4073;
	mov.b64 	{%r3118, %r3119}, %rd4081;
	shf.l.wrap.b32 	%r3120, %r3118, %r3119, 1;
	shf.l.wrap.b32 	%r3121, %r3119, %r3118, 1;
	mov.b64 	%rd4126, {%r3121, %r3120};
	xor.b64  	%rd4127, %rd4126, %rd4093;
	xor.b64  	%rd4128, %rd4127, %rd4016;
	xor.b64  	%rd4129, %rd4127, %rd4031;
	xor.b64  	%rd4130, %rd4127, %rd4046;
	xor.b64  	%rd4131, %rd4127, %rd4061;
	xor.b64  	%rd4132, %rd4127, %rd4076;
	mov.b64 	{%r3122, %r3123}, %rd4107;
	shf.l.wrap.b32 	%r3124, %r3122, %r3123, 1;
	shf.l.wrap.b32 	%r3125, %r3123, %r3122, 1;
	mov.b64 	%rd4133, {%r3125, %r3124};
	mov.b64 	{%r3126, %r3127}, %rd4102;
	shf.l.wrap.b32 	%r3128, %r3126, %r3127, 3;
	shf.l.wrap.b32 	%r3129, %r3127, %r3126, 3;
	mov.b64 	%rd4134, {%r3129, %r3128};
	mov.b64 	{%r3130, %r3131}, %rd4115;
	shf.l.wrap.b32 	%r3132, %r3130, %r3131, 6;
	shf.l.wrap.b32 	%r3133, %r3131, %r3130, 6;
	mov.b64 	%rd4135, {%r3133, %r3132};
	mov.b64 	{%r3134, %r3135}, %rd4109;
	shf.l.wrap.b32 	%r3136, %r3134, %r3135, 10;
	shf.l.wrap.b32 	%r3137, %r3135, %r3134, 10;
	mov.b64 	%rd4136, {%r3137, %r3136};
	mov.b64 	{%r3138, %r3139}, %rd4117;
	shf.l.wrap.b32 	%r3140, %r3138, %r3139, 15;
	shf.l.wrap.b32 	%r3141, %r3139, %r3138, 15;
	mov.b64 	%rd4137, {%r3141, %r3140};
	mov.b64 	{%r3142, %r3143}, %rd4124;
	shf.l.wrap.b32 	%r3144, %r3142, %r3143, 21;
	shf.l.wrap.b32 	%r3145, %r3143, %r3142, 21;
	mov.b64 	%rd4138, {%r3145, %r3144};
	mov.b64 	{%r3146, %r3147}, %rd4121;
	shf.l.wrap.b32 	%r3148, %r3146, %r3147, 28;
	shf.l.wrap.b32 	%r3149, %r3147, %r3146, 28;
	mov.b64 	%rd4139, {%r3149, %r3148};
	mov.b64 	{%r3150, %r3151}, %rd4101;
	shf.l.wrap.b32 	%r3152, %r3151, %r3150, 4;
	shf.l.wrap.b32 	%r3153, %r3150, %r3151, 4;
	mov.b64 	%rd4140, {%r3153, %r3152};
	mov.b64 	{%r3154, %r3155}, %rd4110;
	shf.l.wrap.b32 	%r3156, %r3155, %r3154, 13;
	shf.l.wrap.b32 	%r3157, %r3154, %r3155, 13;
	mov.b64 	%rd4141, {%r3157, %r3156};
	mov.b64 	{%r3158, %r3159}, %rd4122;
	shf.l.wrap.b32 	%r3160, %r3159, %r3158, 23;
	shf.l.wrap.b32 	%r3161, %r3158, %r3159, 23;
	mov.b64 	%rd4142, {%r3161, %r3160};
	mov.b64 	{%r3162, %r3163}, %rd4111;
	shf.l.wrap.b32 	%r3164, %r3162, %r3163, 2;
	shf.l.wrap.b32 	%r3165, %r3163, %r3162, 2;
	mov.b64 	%rd4143, {%r3165, %r3164};
	mov.b64 	{%r3166, %r3167}, %rd4132;
	shf.l.wrap.b32 	%r3168, %r3166, %r3167, 14;
	shf.l.wrap.b32 	%r3169, %r3167, %r3166, 14;
	mov.b64 	%rd4144, {%r3169, %r3168};
	mov.b64 	{%r3170, %r3171}, %rd4128;
	shf.l.wrap.b32 	%r3172, %r3170, %r3171, 27;
	shf.l.wrap.b32 	%r3173, %r3171, %r3170, 27;
	mov.b64 	%rd4145, {%r3173, %r3172};
	mov.b64 	{%r3174, %r3175}, %rd4103;
	shf.l.wrap.b32 	%r3176, %r3175, %r3174, 9;
	shf.l.wrap.b32 	%r3177, %r3174, %r3175, 9;
	mov.b64 	%rd4146, {%r3177, %r3176};
	mov.b64 	{%r3178, %r3179}, %rd4125;
	shf.l.wrap.b32 	%r3180, %r3179, %r3178, 24;
	shf.l.wrap.b32 	%r3181, %r3178, %r3179, 24;
	mov.b64 	%rd4147, {%r3181, %r3180};
	mov.b64 	{%r3182, %r3183}, %rd4131;
	shf.l.wrap.b32 	%r3184, %r3182, %r3183, 8;
	shf.l.wrap.b32 	%r3185, %r3183, %r3182, 8;
	mov.b64 	%rd4148, {%r3185, %r3184};
	mov.b64 	{%r3186, %r3187}, %rd4123;
	shf.l.wrap.b32 	%r3188, %r3186, %r3187, 25;
	shf.l.wrap.b32 	%r3189, %r3187, %r3186, 25;
	mov.b64 	%rd4149, {%r3189, %r3188};
	mov.b64 	{%r3190, %r3191}, %rd4116;
	shf.l.wrap.b32 	%r3192, %r3191, %r3190, 11;
	shf.l.wrap.b32 	%r3193, %r3190, %r3191, 11;
	mov.b64 	%rd4150, {%r3193, %r3192};
	mov.b64 	{%r3194, %r3195}, %rd4114;
	shf.l.wrap.b32 	%r3196, %r3195, %r3194, 30;
	shf.l.wrap.b32 	%r3197, %r3194, %r3195, 30;
	mov.b64 	%rd4151, {%r3197, %r3196};
	mov.b64 	{%r3198, %r3199}, %rd4104;
	shf.l.wrap.b32 	%r3200, %r3198, %r3199, 18;
	shf.l.wrap.b32 	%r3201, %r3199, %r3198, 18;
	mov.b64 	%rd4152, {%r3201, %r3200};
	mov.b64 	{%r3202, %r3203}, %rd4130;
	shf.l.wrap.b32 	%r3204, %r3203, %r3202, 7;
	shf.l.wrap.b32 	%r3205, %r3202, %r3203, 7;
	mov.b64 	%rd4153, {%r3205, %r3204};
	mov.b64 	{%r3206, %r3207}, %rd4118;
	shf.l.wrap.b32 	%r3208, %r3207, %r3206, 29;
	shf.l.wrap.b32 	%r3209, %r3206, %r3207, 29;
	mov.b64 	%rd4154, {%r3209, %r3208};
	mov.b64 	{%r3210, %r3211}, %rd4129;
	shf.l.wrap.b32 	%r3212, %r3210, %r3211, 20;
	shf.l.wrap.b32 	%r3213, %r3211, %r3210, 20;
	mov.b64 	%rd4155, {%r3213, %r3212};
	mov.b64 	{%r3214, %r3215}, %rd4108;
	shf.l.wrap.b32 	%r3216, %r3215, %r3214, 12;
	shf.l.wrap.b32 	%r3217, %r3214, %r3215, 12;
	mov.b64 	%rd4156, {%r3217, %r3216};
	not.b64 	%rd4157, %rd4156;
	and.b64  	%rd4158, %rd4150, %rd4157;
	xor.b64  	%rd4159, %rd4100, %rd4158;
	not.b64 	%rd4160, %rd4150;
	and.b64  	%rd4161, %rd4138, %rd4160;
	xor.b64  	%rd4162, %rd4156, %rd4161;
	not.b64 	%rd4163, %rd4138;
	and.b64  	%rd4164, %rd4144, %rd4163;
	xor.b64  	%rd4165, %rd4150, %rd4164;
	not.b64 	%rd4166, %rd4144;
	and.b64  	%rd4167, %rd4100, %rd4166;
	xor.b64  	%rd4168, %rd4138, %rd4167;
	not.b64 	%rd4169, %rd4100;
	and.b64  	%rd4170, %rd4156, %rd4169;
	xor.b64  	%rd4171, %rd4144, %rd4170;
	not.b64 	%rd4172, %rd4155;
	and.b64  	%rd4173, %rd4134, %rd4172;
	xor.b64  	%rd4174, %rd4139, %rd4173;
	not.b64 	%rd4175, %rd4134;
	and.b64  	%rd4176, %rd4141, %rd4175;
	xor.b64  	%rd4177, %rd4155, %rd4176;
	not.b64 	%rd4178, %rd4141;
	and.b64  	%rd4179, %rd4154, %rd4178;
	xor.b64  	%rd4180, %rd4134, %rd4179;
	not.b64 	%rd4181, %rd4154;
	and.b64  	%rd4182, %rd4139, %rd4181;
	xor.b64  	%rd4183, %rd4141, %rd4182;
	not.b64 	%rd4184, %rd4139;
	and.b64  	%rd4185, %rd4155, %rd4184;
	xor.b64  	%rd4186, %rd4154, %rd4185;
	not.b64 	%rd4187, %rd4135;
	and.b64  	%rd4188, %rd4149, %rd4187;
	xor.b64  	%rd4189, %rd4133, %rd4188;
	not.b64 	%rd4190, %rd4149;
	and.b64  	%rd4191, %rd4148, %rd4190;
	xor.b64  	%rd4192, %rd4135, %rd4191;
	not.b64 	%rd4193, %rd4148;
	and.b64  	%rd4194, %rd4152, %rd4193;
	xor.b64  	%rd4195, %rd4149, %rd4194;
	not.b64 	%rd4196, %rd4152;
	and.b64  	%rd4197, %rd4133, %rd4196;
	xor.b64  	%rd4198, %rd4148, %rd4197;
	not.b64 	%rd4199, %rd4133;
	and.b64  	%rd4200, %rd4135, %rd4199;
	xor.b64  	%rd4201, %rd4152, %rd4200;
	not.b64 	%rd4202, %rd4140;
	and.b64  	%rd4203, %rd4136, %rd4202;
	xor.b64  	%rd4204, %rd4145, %rd4203;
	not.b64 	%rd4205, %rd4136;
	and.b64  	%rd4206, %rd4137, %rd4205;
	xor.b64  	%rd4207, %rd4140, %rd4206;
	not.b64 	%rd4208, %rd4137;
	and.b64  	%rd4209, %rd4147, %rd4208;
	xor.b64  	%rd4210, %rd4136, %rd4209;
	not.b64 	%rd4211, %rd4147;
	and.b64  	%rd4212, %rd4145, %rd4211;
	xor.b64  	%rd4213, %rd4137, %rd4212;
	not.b64 	%rd4214, %rd4145;
	and.b64  	%rd4215, %rd4140, %rd4214;
	xor.b64  	%rd4216, %rd4147, %rd4215;
	not.b64 	%rd4217, %rd4142;
	and.b64  	%rd4218, %rd4153, %rd4217;
	xor.b64  	%rd4219, %rd4151, %rd4218;
	not.b64 	%rd4220, %rd4153;
	and.b64  	%rd4221, %rd4146, %rd4220;
	xor.b64  	%rd4222, %rd4142, %rd4221;
	not.b64 	%rd4223, %rd4146;
	and.b64  	%rd4224, %rd4143, %rd4223;
	xor.b64  	%rd4225, %rd4153, %rd4224;
	not.b64 	%rd4226, %rd4143;
	and.b64  	%rd4227, %rd4151, %rd4226;
	xor.b64  	%rd4228, %rd4146, %rd4227;
	not.b64 	%rd4229, %rd4151;
	and.b64  	%rd4230, %rd4142, %rd4229;
	xor.b64  	%rd4231, %rd4143, %rd4230;
	xor.b64  	%rd4232, %rd4159, -9223372034707259392;
	xor.b64  	%rd4233, %rd4174, %rd4232;
	xor.b64  	%rd4234, %rd4233, %rd4189;
	xor.b64  	%rd4235, %rd4234, %rd4204;
	xor.b64  	%rd4236, %rd4235, %rd4219;
	xor.b64  	%rd4237, %rd4177, %rd4162;
	xor.b64  	%rd4238, %rd4237, %rd4192;
	xor.b64  	%rd4239, %rd4238, %rd4207;
	xor.b64  	%rd4240, %rd4239, %rd4222;
	xor.b64  	%rd4241, %rd4180, %rd4165;
	xor.b64  	%rd4242, %rd4241, %rd4195;
	xor.b64  	%rd4243, %rd4242, %rd4210;
	xor.b64  	%rd4244, %rd4243, %rd4225;
	xor.b64  	%rd4245, %rd4183, %rd4168;
	xor.b64  	%rd4246, %rd4245, %rd4198;
	xor.b64  	%rd4247, %rd4246, %rd4213;
	xor.b64  	%rd4248, %rd4247, %rd4228;
	xor.b64  	%rd4249, %rd4186, %rd4171;
	xor.b64  	%rd4250, %rd4249, %rd4201;
	xor.b64  	%rd4251, %rd4250, %rd4216;
	xor.b64  	%rd4252, %rd4251, %rd4231;
	mov.b64 	{%r3218, %r3219}, %rd4240;
	shf.l.wrap.b32 	%r3220, %r3218, %r3219, 1;
	shf.l.wrap.b32 	%r3221, %r3219, %r3218, 1;
	mov.b64 	%rd4253, {%r3221, %r3220};
	xor.b64  	%rd4254, %rd4253, %rd4252;
	xor.b64  	%rd4255, %rd4254, %rd4232;
	xor.b64  	%rd4256, %rd4254, %rd4174;
	xor.b64  	%rd4257, %rd4254, %rd4189;
	xor.b64  	%rd4258, %rd4254, %rd4204;
	xor.b64  	%rd4259, %rd4254, %rd4219;
	mov.b64 	{%r3222, %r3223}, %rd4244;
	shf.l.wrap.b32 	%r3224, %r3222, %r3223, 1;
	shf.l.wrap.b32 	%r3225, %r3223, %r3222, 1;
	mov.b64 	%rd4260, {%r3225, %r3224};
	xor.b64  	%rd4261, %rd4260, %rd4236;
	xor.b64  	%rd4262, %rd4261, %rd4162;
	xor.b64  	%rd4263, %rd4261, %rd4177;
	xor.b64  	%rd4264, %rd4261, %rd4192;
	xor.b64  	%rd4265, %rd4261, %rd4207;
	xor.b64  	%rd4266, %rd4261, %rd4222;
	mov.b64 	{%r3226, %r3227}, %rd4248;
	shf.l.wrap.b32 	%r3228, %r3226, %r3227, 1;
	shf.l.wrap.b32 	%r3229, %r3227, %r3226, 1;
	mov.b64 	%rd4267, {%r3229, %r3228};
	xor.b64  	%rd4268, %rd4267, %rd4240;
	xor.b64  	%rd4269, %rd4268, %rd4165;
	xor.b64  	%rd4270, %rd4268, %rd4180;
	xor.b64  	%rd4271, %rd4268, %rd4195;
	xor.b64  	%rd4272, %rd4268, %rd4210;
	xor.b64  	%rd4273, %rd4268, %rd4225;
	mov.b64 	{%r3230, %r3231}, %rd4252;
	shf.l.wrap.b32 	%r3232, %r3230, %r3231, 1;
	shf.l.wrap.b32 	%r3233, %r3231, %r3230, 1;
	mov.b64 	%rd4274, {%r3233, %r3232};
	xor.b64  	%rd4275, %rd4274, %rd4244;
	xor.b64  	%rd4276, %rd4275, %rd4168;
	xor.b64  	%rd4277, %rd4275, %rd4183;
	xor.b64  	%rd4278, %rd4275, %rd4198;
	xor.b64  	%rd4279, %rd4275, %rd4213;
	xor.b64  	%rd4280, %rd4275, %rd4228;
	mov.b64 	{%r3234, %r3235}, %rd4236;
	shf.l.wrap.b32 	%r3236, %r3234, %r3235, 1;
	shf.l.wrap.b32 	%r3237, %r3235, %r3234, 1;
	mov.b64 	%rd4281, {%r3237, %r3236};
	xor.b64  	%rd4282, %rd4281, %rd4248;
	xor.b64  	%rd4283, %rd4282, %rd4171;
	xor.b64  	%rd4284, %rd4282, %rd4186;
	xor.b64  	%rd4285, %rd4282, %rd4201;
	xor.b64  	%rd4286, %rd4282, %rd4216;
	xor.b64  	%rd4287, %rd4282, %rd4231;
	mov.b64 	{%r3238, %r3239}, %rd4262;
	shf.l.wrap.b32 	%r3240, %r3238, %r3239, 1;
	shf.l.wrap.b32 	%r3241, %r3239, %r3238, 1;
	mov.b64 	%rd4288, {%r3241, %r3240};
	mov.b64 	{%r3242, %r3243}, %rd4257;
	shf.l.wrap.b32 	%r3244, %r3242, %r3243, 3;
	shf.l.wrap.b32 	%r3245, %r3243, %r3242, 3;
	mov.b64 	%rd4289, {%r3245, %r3244};
	mov.b64 	{%r3246, %r3247}, %rd4270;
	shf.l.wrap.b32 	%r3248, %r3246, %r3247, 6;
	shf.l.wrap.b32 	%r3249, %r3247, %r3246, 6;
	mov.b64 	%rd4290, {%r3249, %r3248};
	mov.b64 	{%r3250, %r3251}, %rd4264;
	shf.l.wrap.b32 	%r3252, %r3250, %r3251, 10;
	shf.l.wrap.b32 	%r3253, %r3251, %r3250, 10;
	mov.b64 	%rd4291, {%r3253, %r3252};
	mov.b64 	{%r3254, %r3255}, %rd4272;
	shf.l.wrap.b32 	%r3256, %r3254, %r3255, 15;
	shf.l.wrap.b32 	%r3257, %r3255, %r3254, 15;
	mov.b64 	%rd4292, {%r3257, %r3256};
	mov.b64 	{%r3258, %r3259}, %rd4279;
	shf.l.wrap.b32 	%r3260, %r3258, %r3259, 21;
	shf.l.wrap.b32 	%r3261, %r3259, %r3258, 21;
	mov.b64 	%rd4293, {%r3261, %r3260};
	mov.b64 	{%r3262, %r3263}, %rd4276;
	shf.l.wrap.b32 	%r3264, %r3262, %r3263, 28;
	shf.l.wrap.b32 	%r3265, %r3263, %r3262, 28;
	mov.b64 	%rd4294, {%r3265, %r3264};
	mov.b64 	{%r3266, %r3267}, %rd4256;
	shf.l.wrap.b32 	%r3268, %r3267, %r3266, 4;
	shf.l.wrap.b32 	%r3269, %r3266, %r3267, 4;
	mov.b64 	%rd4295, {%r3269, %r3268};
	mov.b64 	{%r3270, %r3271}, %rd4265;
	shf.l.wrap.b32 	%r3272, %r3271, %r3270, 13;
	shf.l.wrap.b32 	%r3273, %r3270, %r3271, 13;
	mov.b64 	%rd4296, {%r3273, %r3272};
	mov.b64 	{%r3274, %r3275}, %rd4277;
	shf.l.wrap.b32 	%r3276, %r3275, %r3274, 23;
	shf.l.wrap.b32 	%r3277, %r3274, %r3275, 23;
	mov.b64 	%rd4297, {%r3277, %r3276};
	mov.b64 	{%r3278, %r3279}, %rd4266;
	shf.l.wrap.b32 	%r3280, %r3278, %r3279, 2;
	shf.l.wrap.b32 	%r3281, %r3279, %r3278, 2;
	mov.b64 	%rd4298, {%r3281, %r3280};
	mov.b64 	{%r3282, %r3283}, %rd4287;
	shf.l.wrap.b32 	%r3284, %r3282, %r3283, 14;
	shf.l.wrap.b32 	%r3285, %r3283, %r3282, 14;
	mov.b64 	%rd4299, {%r3285, %r3284};
	mov.b64 	{%r3286, %r3287}, %rd4283;
	shf.l.wrap.b32 	%r3288, %r3286, %r3287, 27;
	shf.l.wrap.b32 	%r3289, %r3287, %r3286, 27;
	mov.b64 	%rd4300, {%r3289, %r3288};
	mov.b64 	{%r3290, %r3291}, %rd4258;
	shf.l.wrap.b32 	%r3292, %r3291, %r3290, 9;
	shf.l.wrap.b32 	%r3293, %r3290, %r3291, 9;
	mov.b64 	%rd4301, {%r3293, %r3292};
	mov.b64 	{%r3294, %r3295}, %rd4280;
	shf.l.wrap.b32 	%r3296, %r3295, %r3294, 24;
	shf.l.wrap.b32 	%r3297, %r3294, %r3295, 24;
	mov.b64 	%rd4302, {%r3297, %r3296};
	mov.b64 	{%r3298, %r3299}, %rd4286;
	shf.l.wrap.b32 	%r3300, %r3298, %r3299, 8;
	shf.l.wrap.b32 	%r3301, %r3299, %r3298, 8;
	mov.b64 	%rd4303, {%r3301, %r3300};
	mov.b64 	{%r3302, %r3303}, %rd4278;
	shf.l.wrap.b32 	%r3304, %r3302, %r3303, 25;
	shf.l.wrap.b32 	%r3305, %r3303, %r3302, 25;
	mov.b64 	%rd4304, {%r3305, %r3304};
	mov.b64 	{%r3306, %r3307}, %rd4271;
	shf.l.wrap.b32 	%r3308, %r3307, %r3306, 11;
	shf.l.wrap.b32 	%r3309, %r3306, %r3307, 11;
	mov.b64 	%rd4305, {%r3309, %r3308};
	mov.b64 	{%r3310, %r3311}, %rd4269;
	shf.l.wrap.b32 	%r3312, %r3311, %r3310, 30;
	shf.l.wrap.b32 	%r3313, %r3310, %r3311, 30;
	mov.b64 	%rd4306, {%r3313, %r3312};
	mov.b64 	{%r3314, %r3315}, %rd4259;
	shf.l.wrap.b32 	%r3316, %r3314, %r3315, 18;
	shf.l.wrap.b32 	%r3317, %r3315, %r3314, 18;
	mov.b64 	%rd4307, {%r3317, %r3316};
	mov.b64 	{%r3318, %r3319}, %rd4285;
	shf.l.wrap.b32 	%r3320, %r3319, %r3318, 7;
	shf.l.wrap.b32 	%r3321, %r3318, %r3319, 7;
	mov.b64 	%rd4308, {%r3321, %r3320};
	mov.b64 	{%r3322, %r3323}, %rd4273;
	shf.l.wrap.b32 	%r3324, %r3323, %r3322, 29;
	shf.l.wrap.b32 	%r3325, %r3322, %r3323, 29;
	mov.b64 	%rd4309, {%r3325, %r3324};
	mov.b64 	{%r3326, %r3327}, %rd4284;
	shf.l.wrap.b32 	%r3328, %r3326, %r3327, 20;
	shf.l.wrap.b32 	%r3329, %r3327, %r3326, 20;
	mov.b64 	%rd4310, {%r3329, %r3328};
	mov.b64 	{%r3330, %r3331}, %rd4263;
	shf.l.wrap.b32 	%r3332, %r3331, %r3330, 12;
	shf.l.wrap.b32 	%r3333, %r3330, %r3331, 12;
	mov.b64 	%rd4311, {%r3333, %r3332};
	not.b64 	%rd4312, %rd4311;
	and.b64  	%rd4313, %rd4305, %rd4312;
	xor.b64  	%rd4314, %rd4255, %rd4313;
	not.b64 	%rd4315, %rd4305;
	and.b64  	%rd4316, %rd4293, %rd4315;
	xor.b64  	%rd4317, %rd4311, %rd4316;
	not.b64 	%rd4318, %rd4293;
	and.b64  	%rd4319, %rd4299, %rd4318;
	xor.b64  	%rd4320, %rd4305, %rd4319;
	not.b64 	%rd4321, %rd4299;
	and.b64  	%rd4322, %rd4255, %rd4321;
	xor.b64  	%rd4323, %rd4293, %rd4322;
	not.b64 	%rd4324, %rd4255;
	and.b64  	%rd4325, %rd4311, %rd4324;
	xor.b64  	%rd4326, %rd4299, %rd4325;
	not.b64 	%rd4327, %rd4310;
	and.b64  	%rd4328, %rd4289, %rd4327;
	xor.b64  	%rd4329, %rd4294, %rd4328;
	not.b64 	%rd4330, %rd4289;
	and.b64  	%rd4331, %rd4296, %rd4330;
	xor.b64  	%rd4332, %rd4310, %rd4331;
	not.b64 	%rd4333, %rd4296;
	and.b64  	%rd4334, %rd4309, %rd4333;
	xor.b64  	%rd4335, %rd4289, %rd4334;
	not.b64 	%rd4336, %rd4309;
	and.b64  	%rd4337, %rd4294, %rd4336;
	xor.b64  	%rd4338, %rd4296, %rd4337;
	not.b64 	%rd4339, %rd4294;
	and.b64  	%rd4340, %rd4310, %rd4339;
	xor.b64  	%rd4341, %rd4309, %rd4340;
	not.b64 	%rd4342, %rd4290;
	and.b64  	%rd4343, %rd4304, %rd4342;
	xor.b64  	%rd4344, %rd4288, %rd4343;
	not.b64 	%rd4345, %rd4304;
	and.b64  	%rd4346, %rd4303, %rd4345;
	xor.b64  	%rd4347, %rd4290, %rd4346;
	not.b64 	%rd4348, %rd4303;
	and.b64  	%rd4349, %rd4307, %rd4348;
	xor.b64  	%rd4350, %rd4304, %rd4349;
	not.b64 	%rd4351, %rd4307;
	and.b64  	%rd4352, %rd4288, %rd4351;
	xor.b64  	%rd4353, %rd4303, %rd4352;
	not.b64 	%rd4354, %rd4288;
	and.b64  	%rd4355, %rd4290, %rd4354;
	xor.b64  	%rd4356, %rd4307, %rd4355;
	not.b64 	%rd4357, %rd4295;
	and.b64  	%rd4358, %rd4291, %rd4357;
	xor.b64  	%rd4359, %rd4300, %rd4358;
	not.b64 	%rd4360, %rd4291;
	and.b64  	%rd4361, %rd4292, %rd4360;
	xor.b64  	%rd4362, %rd4295, %rd4361;
	not.b64 	%rd4363, %rd4292;
	and.b64  	%rd4364, %rd4302, %rd4363;
	xor.b64  	%rd4365, %rd4291, %rd4364;
	not.b64 	%rd4366, %rd4302;
	and.b64  	%rd4367, %rd4300, %rd4366;
	xor.b64  	%rd4368, %rd4292, %rd4367;
	not.b64 	%rd4369, %rd4300;
	and.b64  	%rd4370, %rd4295, %rd4369;
	xor.b64  	%rd4371, %rd4302, %rd4370;
	not.b64 	%rd4372, %rd4297;
	and.b64  	%rd4373, %rd4308, %rd4372;
	xor.b64  	%rd4374, %rd4306, %rd4373;
	not.b64 	%rd4375, %rd4308;
	and.b64  	%rd4376, %rd4301, %rd4375;
	xor.b64  	%rd4377, %rd4297, %rd4376;
	not.b64 	%rd4378, %rd4301;
	and.b64  	%rd4379, %rd4298, %rd4378;
	xor.b64  	%rd4380, %rd4308, %rd4379;
	not.b64 	%rd4381, %rd4298;
	and.b64  	%rd4382, %rd4306, %rd4381;
	xor.b64  	%rd4383, %rd4301, %rd4382;
	not.b64 	%rd4384, %rd4306;
	and.b64  	%rd4385, %rd4297, %rd4384;
	xor.b64  	%rd4386, %rd4298, %rd4385;
	xor.b64  	%rd4387, %rd4314, 32907;
	xor.b64  	%rd4388, %rd4329, %rd4387;
	xor.b64  	%rd4389, %rd4388, %rd4344;
	xor.b64  	%rd4390, %rd4389, %rd4359;
	xor.b64  	%rd4391, %rd4390, %rd4374;
	xor.b64  	%rd4392, %rd4332, %rd4317;
	xor.b64  	%rd4393, %rd4392, %rd4347;
	xor.b64  	%rd4394, %rd4393, %rd4362;
	xor.b64  	%rd4395, %rd4394, %rd4377;
	xor.b64  	%rd4396, %rd4335, %rd4320;
	xor.b64  	%rd4397, %rd4396, %rd4350;
	xor.b64  	%rd4398, %rd4397, %rd4365;
	xor.b64  	%rd4399, %rd4398, %rd4380;
	xor.b64  	%rd4400, %rd4338, %rd4323;
	xor.b64  	%rd4401, %rd4400, %rd4353;
	xor.b64  	%rd4402, %rd4401, %rd4368;
	xor.b64  	%rd4403, %rd4402, %rd4383;
	xor.b64  	%rd4404, %rd4341, %rd4326;
	xor.b64  	%rd4405, %rd4404, %rd4356;
	xor.b64  	%rd4406, %rd4405, %rd4371;
	xor.b64  	%rd4407, %rd4406, %rd4386;
	mov.b64 	{%r3334, %r3335}, %rd4395;
	shf.l.wrap.b32 	%r3336, %r3334, %r3335, 1;
	shf.l.wrap.b32 	%r3337, %r3335, %r3334, 1;
	mov.b64 	%rd4408, {%r3337, %r3336};
	xor.b64  	%rd4409, %rd4408, %rd4407;
	xor.b64  	%rd4410, %rd4409, %rd4387;
	xor.b64  	%rd4411, %rd4409, %rd4329;
	xor.b64  	%rd4412, %rd4409, %rd4344;
	xor.b64  	%rd4413, %rd4409, %rd4359;
	xor.b64  	%rd4414, %rd4409, %rd4374;
	mov.b64 	{%r3338, %r3339}, %rd4399;
	shf.l.wrap.b32 	%r3340, %r3338, %r3339, 1;
	shf.l.wrap.b32 	%r3341, %r3339, %r3338, 1;
	mov.b64 	%rd4415, {%r3341, %r3340};
	xor.b64  	%rd4416, %rd4415, %rd4391;
	xor.b64  	%rd4417, %rd4416, %rd4317;
	xor.b64  	%rd4418, %rd4416, %rd4332;
	xor.b64  	%rd4419, %rd4416, %rd4347;
	xor.b64  	%rd4420, %rd4416, %rd4362;
	xor.b64  	%rd4421, %rd4416, %rd4377;
	mov.b64 	{%r3342, %r3343}, %rd4403;
	shf.l.wrap.b32 	%r3344, %r3342, %r3343, 1;
	shf.l.wrap.b32 	%r3345, %r3343, %r3342, 1;
	mov.b64 	%rd4422, {%r3345, %r3344};
	xor.b64  	%rd4423, %rd4422, %rd4395;
	xor.b64  	%rd4424, %rd4423, %rd4320;
	xor.b64  	%rd4425, %rd4423, %rd4335;
	xor.b64  	%rd4426, %rd4423, %rd4350;
	xor.b64  	%rd4427, %rd4423, %rd4365;
	xor.b64  	%rd4428, %rd4423, %rd4380;
	mov.b64 	{%r3346, %r3347}, %rd4407;
	shf.l.wrap.b32 	%r3348, %r3346, %r3347, 1;
	shf.l.wrap.b32 	%r3349, %r3347, %r3346, 1;
	mov.b64 	%rd4429, {%r3349, %r3348};
	xor.b64  	%rd4430, %rd4429, %rd4399;
	xor.b64  	%rd4431, %rd4430, %rd4323;
	xor.b64  	%rd4432, %rd4430, %rd4338;
	xor.b64  	%rd4433, %rd4430, %rd4353;
	xor.b64  	%rd4434, %rd4430, %rd4368;
	xor.b64  	%rd4435, %rd4430, %rd4383;
	mov.b64 	{%r3350, %r3351}, %rd4391;
	shf.l.wrap.b32 	%r3352, %r3350, %r3351, 1;
	shf.l.wrap.b32 	%r3353, %r3351, %r3350, 1;
	mov.b64 	%rd4436, {%r3353, %r3352};
	xor.b64  	%rd4437, %rd4436, %rd4403;
	xor.b64  	%rd4438, %rd4437, %rd4326;
	xor.b64  	%rd4439, %rd4437, %rd4341;
	xor.b64  	%rd4440, %rd4437, %rd4356;
	xor.b64  	%rd4441, %rd4437, %rd4371;
	xor.b64  	%rd4442, %rd4437, %rd4386;
	mov.b64 	{%r3354, %r3355}, %rd4417;
	shf.l.wrap.b32 	%r3356, %r3354, %r3355, 1;
	shf.l.wrap.b32 	%r3357, %r3355, %r3354, 1;
	mov.b64 	%rd4443, {%r3357, %r3356};
	mov.b64 	{%r3358, %r3359}, %rd4412;
	shf.l.wrap.b32 	%r3360, %r3358, %r3359, 3;
	shf.l.wrap.b32 	%r3361, %r3359, %r3358, 3;
	mov.b64 	%rd4444, {%r3361, %r3360};
	mov.b64 	{%r3362, %r3363}, %rd4425;
	shf.l.wrap.b32 	%r3364, %r3362, %r3363, 6;
	shf.l.wrap.b32 	%r3365, %r3363, %r3362, 6;
	mov.b64 	%rd4445, {%r3365, %r3364};
	mov.b64 	{%r3366, %r3367}, %rd4419;
	shf.l.wrap.b32 	%r3368, %r3366, %r3367, 10;
	shf.l.wrap.b32 	%r3369, %r3367, %r3366, 10;
	mov.b64 	%rd4446, {%r3369, %r3368};
	mov.b64 	{%r3370, %r3371}, %rd4427;
	shf.l.wrap.b32 	%r3372, %r3370, %r3371, 15;
	shf.l.wrap.b32 	%r3373, %r3371, %r3370, 15;
	mov.b64 	%rd4447, {%r3373, %r3372};
	mov.b64 	{%r3374, %r3375}, %rd4434;
	shf.l.wrap.b32 	%r3376, %r3374, %r3375, 21;
	shf.l.wrap.b32 	%r3377, %r3375, %r3374, 21;
	mov.b64 	%rd4448, {%r3377, %r3376};
	mov.b64 	{%r3378, %r3379}, %rd4431;
	shf.l.wrap.b32 	%r3380, %r3378, %r3379, 28;
	shf.l.wrap.b32 	%r3381, %r3379, %r3378, 28;
	mov.b64 	%rd4449, {%r3381, %r3380};
	mov.b64 	{%r3382, %r3383}, %rd4411;
	shf.l.wrap.b32 	%r3384, %r3383, %r3382, 4;
	shf.l.wrap.b32 	%r3385, %r3382, %r3383, 4;
	mov.b64 	%rd4450, {%r3385, %r3384};
	mov.b64 	{%r3386, %r3387}, %rd4420;
	shf.l.wrap.b32 	%r3388, %r3387, %r3386, 13;
	shf.l.wrap.b32 	%r3389, %r3386, %r3387, 13;
	mov.b64 	%rd4451, {%r3389, %r3388};
	mov.b64 	{%r3390, %r3391}, %rd4432;
	shf.l.wrap.b32 	%r3392, %r3391, %r3390, 23;
	shf.l.wrap.b32 	%r3393, %r3390, %r3391, 23;
	mov.b64 	%rd4452, {%r3393, %r3392};
	mov.b64 	{%r3394, %r3395}, %rd4421;
	shf.l.wrap.b32 	%r3396, %r3394, %r3395, 2;
	shf.l.wrap.b32 	%r3397, %r3395, %r3394, 2;
	mov.b64 	%rd4453, {%r3397, %r3396};
	mov.b64 	{%r3398, %r3399}, %rd4442;
	shf.l.wrap.b32 	%r3400, %r3398, %r3399, 14;
	shf.l.wrap.b32 	%r3401, %r3399, %r3398, 14;
	mov.b64 	%rd4454, {%r3401, %r3400};
	mov.b64 	{%r3402, %r3403}, %rd4438;
	shf.l.wrap.b32 	%r3404, %r3402, %r3403, 27;
	shf.l.wrap.b32 	%r3405, %r3403, %r3402, 27;
	mov.b64 	%rd4455, {%r3405, %r3404};
	mov.b64 	{%r3406, %r3407}, %rd4413;
	shf.l.wrap.b32 	%r3408, %r3407, %r3406, 9;
	shf.l.wrap.b32 	%r3409, %r3406, %r3407, 9;
	mov.b64 	%rd4456, {%r3409, %r3408};
	mov.b64 	{%r3410, %r3411}, %rd4435;
	shf.l.wrap.b32 	%r3412, %r3411, %r3410, 24;
	shf.l.wrap.b32 	%r3413, %r3410, %r3411, 24;
	mov.b64 	%rd4457, {%r3413, %r3412};
	mov.b64 	{%r3414, %r3415}, %rd4441;
	shf.l.wrap.b32 	%r3416, %r3414, %r3415, 8;
	shf.l.wrap.b32 	%r3417, %r3415, %r3414, 8;
	mov.b64 	%rd4458, {%r3417, %r3416};
	mov.b64 	{%r3418, %r3419}, %rd4433;
	shf.l.wrap.b32 	%r3420, %r3418, %r3419, 25;
	shf.l.wrap.b32 	%r3421, %r3419, %r3418, 25;
	mov.b64 	%rd4459, {%r3421, %r3420};
	mov.b64 	{%r3422, %r3423}, %rd4426;
	shf.l.wrap.b32 	%r3424, %r3423, %r3422, 11;
	shf.l.wrap.b32 	%r3425, %r3422, %r3423, 11;
	mov.b64 	%rd4460, {%r3425, %r3424};
	mov.b64 	{%r3426, %r3427}, %rd4424;
	shf.l.wrap.b32 	%r3428, %r3427, %r3426, 30;
	shf.l.wrap.b32 	%r3429, %r3426, %r3427, 30;
	mov.b64 	%rd4461, {%r3429, %r3428};
	mov.b64 	{%r3430, %r3431}, %rd4414;
	shf.l.wrap.b32 	%r3432, %r3430, %r3431, 18;
	shf.l.wrap.b32 	%r3433, %r3431, %r3430, 18;
	mov.b64 	%rd4462, {%r3433, %r3432};
	mov.b64 	{%r3434, %r3435}, %rd4440;
	shf.l.wrap.b32 	%r3436, %r3435, %r3434, 7;
	shf.l.wrap.b32 	%r3437, %r3434, %r3435, 7;
	mov.b64 	%rd4463, {%r3437, %r3436};
	mov.b64 	{%r3438, %r3439}, %rd4428;
	shf.l.wrap.b32 	%r3440, %r3439, %r3438, 29;
	shf.l.wrap.b32 	%r3441, %r3438, %r3439, 29;
	mov.b64 	%rd4464, {%r3441, %r3440};
	mov.b64 	{%r3442, %r3443}, %rd4439;
	shf.l.wrap.b32 	%r3444, %r3442, %r3443, 20;
	shf.l.wrap.b32 	%r3445, %r3443, %r3442, 20;
	mov.b64 	%rd4465, {%r3445, %r3444};
	mov.b64 	{%r3446, %r3447}, %rd4418;
	shf.l.wrap.b32 	%r3448, %r3447, %r3446, 12;
	shf.l.wrap.b32 	%r3449, %r3446, %r3447, 12;
	mov.b64 	%rd4466, {%r3449, %r3448};
	not.b64 	%rd4467, %rd4466;
	and.b64  	%rd4468, %rd4460, %rd4467;
	xor.b64  	%rd4469, %rd4410, %rd4468;
	not.b64 	%rd4470, %rd4460;
	and.b64  	%rd4471, %rd4448, %rd4470;
	xor.b64  	%rd4472, %rd4466, %rd4471;
	not.b64 	%rd4473, %rd4448;
	and.b64  	%rd4474, %rd4454, %rd4473;
	xor.b64  	%rd4475, %rd4460, %rd4474;
	not.b64 	%rd4476, %rd4454;
	and.b64  	%rd4477, %rd4410, %rd4476;
	xor.b64  	%rd4478, %rd4448, %rd4477;
	not.b64 	%rd4479, %rd4410;
	and.b64  	%rd4480, %rd4466, %rd4479;
	xor.b64  	%rd4481, %rd4454, %rd4480;
	not.b64 	%rd4482, %rd4465;
	and.b64  	%rd4483, %rd4444, %rd4482;
	xor.b64  	%rd4484, %rd4449, %rd4483;
	not.b64 	%rd4485, %rd4444;
	and.b64  	%rd4486, %rd4451, %rd4485;
	xor.b64  	%rd4487, %rd4465, %rd4486;
	not.b64 	%rd4488, %rd4451;
	and.b64  	%rd4489, %rd4464, %rd4488;
	xor.b64  	%rd4490, %rd4444, %rd4489;
	not.b64 	%rd4491, %rd4464;
	and.b64  	%rd4492, %rd4449, %rd4491;
	xor.b64  	%rd4493, %rd4451, %rd4492;
	not.b64 	%rd4494, %rd4449;
	and.b64  	%rd4495, %rd4465, %rd4494;
	xor.b64  	%rd4496, %rd4464, %rd4495;
	not.b64 	%rd4497, %rd4445;
	and.b64  	%rd4498, %rd4459, %rd4497;
	xor.b64  	%rd4499, %rd4443, %rd4498;
	not.b64 	%rd4500, %rd4459;
	and.b64  	%rd4501, %rd4458, %rd4500;
	xor.b64  	%rd4502, %rd4445, %rd4501;
	not.b64 	%rd4503, %rd4458;
	and.b64  	%rd4504, %rd4462, %rd4503;
	xor.b64  	%rd4505, %rd4459, %rd4504;
	not.b64 	%rd4506, %rd4462;
	and.b64  	%rd4507, %rd4443, %rd4506;
	xor.b64  	%rd4508, %rd4458, %rd4507;
	not.b64 	%rd4509, %rd4443;
	and.b64  	%rd4510, %rd4445, %rd4509;
	xor.b64  	%rd4511, %rd4462, %rd4510;
	not.b64 	%rd4512, %rd4450;
	and.b64  	%rd4513, %rd4446, %rd4512;
	xor.b64  	%rd4514, %rd4455, %rd4513;
	not.b64 	%rd4515, %rd4446;
	and.b64  	%rd4516, %rd4447, %rd4515;
	xor.b64  	%rd4517, %rd4450, %rd4516;
	not.b64 	%rd4518, %rd4447;
	and.b64  	%rd4519, %rd4457, %rd4518;
	xor.b64  	%rd4520, %rd4446, %rd4519;
	not.b64 	%rd4521, %rd4457;
	and.b64  	%rd4522, %rd4455, %rd4521;
	xor.b64  	%rd4523, %rd4447, %rd4522;
	not.b64 	%rd4524, %rd4455;
	and.b64  	%rd4525, %rd4450, %rd4524;
	xor.b64  	%rd4526, %rd4457, %rd4525;
	not.b64 	%rd4527, %rd4452;
	and.b64  	%rd4528, %rd4463, %rd4527;
	xor.b64  	%rd4529, %rd4461, %rd4528;
	not.b64 	%rd4530, %rd4463;
	and.b64  	%rd4531, %rd4456, %rd4530;
	xor.b64  	%rd4532, %rd4452, %rd4531;
	not.b64 	%rd4533, %rd4456;
	and.b64  	%rd4534, %rd4453, %rd4533;
	xor.b64  	%rd4535, %rd4463, %rd4534;
	not.b64 	%rd4536, %rd4453;
	and.b64  	%rd4537, %rd4461, %rd4536;
	xor.b64  	%rd4538, %rd4456, %rd4537;
	not.b64 	%rd4539, %rd4461;
	and.b64  	%rd4540, %rd4452, %rd4539;
	xor.b64  	%rd4541, %rd4453, %rd4540;
	xor.b64  	%rd4542, %rd4469, 2147483649;
	xor.b64  	%rd4543, %rd4484, %rd4542;
	xor.b64  	%rd4544, %rd4543, %rd4499;
	xor.b64  	%rd4545, %rd4544, %rd4514;
	xor.b64  	%rd4546, %rd4545, %rd4529;
	xor.b64  	%rd4547, %rd4487, %rd4472;
	xor.b64  	%rd4548, %rd4547, %rd4502;
	xor.b64  	%rd4549, %rd4548, %rd4517;
	xor.b64  	%rd4550, %rd4549, %rd4532;
	xor.b64  	%rd4551, %rd4490, %rd4475;
	xor.b64  	%rd4552, %rd4551, %rd4505;
	xor.b64  	%rd4553, %rd4552, %rd4520;
	xor.b64  	%rd4554, %rd4553, %rd4535;
	xor.b64  	%rd4555, %rd4493, %rd4478;
	xor.b64  	%rd4556, %rd4555, %rd4508;
	xor.b64  	%rd4557, %rd4556, %rd4523;
	xor.b64  	%rd4558, %rd4557, %rd4538;
	xor.b64  	%rd4559, %rd4496, %rd4481;
	xor.b64  	%rd4560, %rd4559, %rd4511;
	xor.b64  	%rd4561, %rd4560, %rd4526;
	xor.b64  	%rd4562, %rd4561, %rd4541;
	mov.b64 	{%r3450, %r3451}, %rd4550;
	shf.l.wrap.b32 	%r3452, %r3450, %r3451, 1;
	shf.l.wrap.b32 	%r3453, %r3451, %r3450, 1;
	mov.b64 	%rd4563, {%r3453, %r3452};
	xor.b64  	%rd4564, %rd4563, %rd4562;
	xor.b64  	%rd4565, %rd4564, %rd4542;
	xor.b64  	%rd4566, %rd4564, %rd4484;
	xor.b64  	%rd4567, %rd4564, %rd4499;
	xor.b64  	%rd4568, %rd4564, %rd4514;
	xor.b64  	%rd4569, %rd4564, %rd4529;
	mov.b64 	{%r3454, %r3455}, %rd4554;
	shf.l.wrap.b32 	%r3456, %r3454, %r3455, 1;
	shf.l.wrap.b32 	%r3457, %r3455, %r3454, 1;
	mov.b64 	%rd4570, {%r3457, %r3456};
	xor.b64  	%rd4571, %rd4570, %rd4546;
	xor.b64  	%rd4572, %rd4571, %rd4472;
	xor.b64  	%rd4573, %rd4571, %rd4487;
	xor.b64  	%rd4574, %rd4571, %rd4502;
	xor.b64  	%rd4575, %rd4571, %rd4517;
	xor.b64  	%rd4576, %rd4571, %rd4532;
	mov.b64 	{%r3458, %r3459}, %rd4558;
	shf.l.wrap.b32 	%r3460, %r3458, %r3459, 1;
	shf.l.wrap.b32 	%r3461, %r3459, %r3458, 1;
	mov.b64 	%rd4577, {%r3461, %r3460};
	xor.b64  	%rd4578, %rd4577, %rd4550;
	xor.b64  	%rd4579, %rd4578, %rd4475;
	xor.b64  	%rd4580, %rd4578, %rd4490;
	xor.b64  	%rd4581, %rd4578, %rd4505;
	xor.b64  	%rd4582, %rd4578, %rd4520;
	xor.b64  	%rd4583, %rd4578, %rd4535;
	mov.b64 	{%r3462, %r3463}, %rd4562;
	shf.l.wrap.b32 	%r3464, %r3462, %r3463, 1;
	shf.l.wrap.b32 	%r3465, %r3463, %r3462, 1;
	mov.b64 	%rd4584, {%r3465, %r3464};
	xor.b64  	%rd4585, %rd4584, %rd4554;
	xor.b64  	%rd4586, %rd4585, %rd4478;
	xor.b64  	%rd4587, %rd4585, %rd4493;
	xor.b64  	%rd4588, %rd4585, %rd4508;
	xor.b64  	%rd4589, %rd4585, %rd4523;
	xor.b64  	%rd4590, %rd4585, %rd4538;
	mov.b64 	{%r3466, %r3467}, %rd4546;
	shf.l.wrap.b32 	%r3468, %r3466, %r3467, 1;
	shf.l.wrap.b32 	%r3469, %r3467, %r3466, 1;
	mov.b64 	%rd4591, {%r3469, %r3468};
	xor.b64  	%rd4592, %rd4591, %rd4558;
	xor.b64  	%rd4593, %rd4592, %rd4481;
	xor.b64  	%rd4594, %rd4592, %rd4496;
	xor.b64  	%rd4595, %rd4592, %rd4511;
	xor.b64  	%rd4596, %rd4592, %rd4526;
	xor.b64  	%rd4597, %rd4592, %rd4541;
	mov.b64 	{%r3470, %r3471}, %rd4572;
	shf.l.wrap.b32 	%r3472, %r3470, %r3471, 1;
	shf.l.wrap.b32 	%r3473, %r3471, %r3470, 1;
	mov.b64 	%rd4598, {%r3473, %r3472};
	mov.b64 	{%r3474, %r3475}, %rd4567;
	shf.l.wrap.b32 	%r3476, %r3474, %r3475, 3;
	shf.l.wrap.b32 	%r3477, %r3475, %r3474, 3;
	mov.b64 	%rd4599, {%r3477, %r3476};
	mov.b64 	{%r3478, %r3479}, %rd4580;
	shf.l.wrap.b32 	%r3480, %r3478, %r3479, 6;
	shf.l.wrap.b32 	%r3481, %r3479, %r3478, 6;
	mov.b64 	%rd4600, {%r3481, %r3480};
	mov.b64 	{%r3482, %r3483}, %rd4574;
	shf.l.wrap.b32 	%r3484, %r3482, %r3483, 10;
	shf.l.wrap.b32 	%r3485, %r3483, %r3482, 10;
	mov.b64 	%rd4601, {%r3485, %r3484};
	mov.b64 	{%r3486, %r3487}, %rd4582;
	shf.l.wrap.b32 	%r3488, %r3486, %r3487, 15;
	shf.l.wrap.b32 	%r3489, %r3487, %r3486, 15;
	mov.b64 	%rd4602, {%r3489, %r3488};
	mov.b64 	{%r3490, %r3491}, %rd4589;
	shf.l.wrap.b32 	%r3492, %r3490, %r3491, 21;
	shf.l.wrap.b32 	%r3493, %r3491, %r3490, 21;
	mov.b64 	%rd4603, {%r3493, %r3492};
	mov.b64 	{%r3494, %r3495}, %rd4586;
	shf.l.wrap.b32 	%r3496, %r3494, %r3495, 28;
	shf.l.wrap.b32 	%r3497, %r3495, %r3494, 28;
	mov.b64 	%rd4604, {%r3497, %r3496};
	mov.b64 	{%r3498, %r3499}, %rd4566;
	shf.l.wrap.b32 	%r3500, %r3499, %r3498, 4;
	shf.l.wrap.b32 	%r3501, %r3498, %r3499, 4;
	mov.b64 	%rd4605, {%r3501, %r3500};
	mov.b64 	{%r3502, %r3503}, %rd4575;
	shf.l.wrap.b32 	%r3504, %r3503, %r3502, 13;
	shf.l.wrap.b32 	%r3505, %r3502, %r3503, 13;
	mov.b64 	%rd4606, {%r3505, %r3504};
	mov.b64 	{%r3506, %r3507}, %rd4587;
	shf.l.wrap.b32 	%r3508, %r3507, %r3506, 23;
	shf.l.wrap.b32 	%r3509, %r3506, %r3507, 23;
	mov.b64 	%rd4607, {%r3509, %r3508};
	mov.b64 	{%r3510, %r3511}, %rd4576;
	shf.l.wrap.b32 	%r3512, %r3510, %r3511, 2;
	shf.l.wrap.b32 	%r3513, %r3511, %r3510, 2;
	mov.b64 	%rd4608, {%r3513, %r3512};
	mov.b64 	{%r3514, %r3515}, %rd4597;
	shf.l.wrap.b32 	%r3516, %r3514, %r3515, 14;
	shf.l.wrap.b32 	%r3517, %r3515, %r3514, 14;
	mov.b64 	%rd4609, {%r3517, %r3516};
	mov.b64 	{%r3518, %r3519}, %rd4593;
	shf.l.wrap.b32 	%r3520, %r3518, %r3519, 27;
	shf.l.wrap.b32 	%r3521, %r3519, %r3518, 27;
	mov.b64 	%rd4610, {%r3521, %r3520};
	mov.b64 	{%r3522, %r3523}, %rd4568;
	shf.l.wrap.b32 	%r3524, %r3523, %r3522, 9;
	shf.l.wrap.b32 	%r3525, %r3522, %r3523, 9;
	mov.b64 	%rd4611, {%r3525, %r3524};
	mov.b64 	{%r3526, %r3527}, %rd4590;
	shf.l.wrap.b32 	%r3528, %r3527, %r3526, 24;
	shf.l.wrap.b32 	%r3529, %r3526, %r3527, 24;
	mov.b64 	%rd4612, {%r3529, %r3528};
	mov.b64 	{%r3530, %r3531}, %rd4596;
	shf.l.wrap.b32 	%r3532, %r3530, %r3531, 8;
	shf.l.wrap.b32 	%r3533, %r3531, %r3530, 8;
	mov.b64 	%rd4613, {%r3533, %r3532};
	mov.b64 	{%r3534, %r3535}, %rd4588;
	shf.l.wrap.b32 	%r3536, %r3534, %r3535, 25;
	shf.l.wrap.b32 	%r3537, %r3535, %r3534, 25;
	mov.b64 	%rd4614, {%r3537, %r3536};
	mov.b64 	{%r3538, %r3539}, %rd4581;
	shf.l.wrap.b32 	%r3540, %r3539, %r3538, 11;
	shf.l.wrap.b32 	%r3541, %r3538, %r3539, 11;
	mov.b64 	%rd4615, {%r3541, %r3540};
	mov.b64 	{%r3542, %r3543}, %rd4579;
	shf.l.wrap.b32 	%r3544, %r3543, %r3542, 30;
	shf.l.wrap.b32 	%r3545, %r3542, %r3543, 30;
	mov.b64 	%rd4616, {%r3545, %r3544};
	mov.b64 	{%r3546, %r3547}, %rd4569;
	shf.l.wrap.b32 	%r3548, %r3546, %r3547, 18;
	shf.l.wrap.b32 	%r3549, %r3547, %r3546, 18;
	mov.b64 	%rd4617, {%r3549, %r3548};
	mov.b64 	{%r3550, %r3551}, %rd4595;
	shf.l.wrap.b32 	%r3552, %r3551, %r3550, 7;
	shf.l.wrap.b32 	%r3553, %r3550, %r3551, 7;
	mov.b64 	%rd4618, {%r3553, %r3552};
	mov.b64 	{%r3554, %r3555}, %rd4583;
	shf.l.wrap.b32 	%r3556, %r3555, %r3554, 29;
	shf.l.wrap.b32 	%r3557, %r3554, %r3555, 29;
	mov.b64 	%rd4619, {%r3557, %r3556};
	mov.b64 	{%r3558, %r3559}, %rd4594;
	shf.l.wrap.b32 	%r3560, %r3558, %r3559, 20;
	shf.l.wrap.b32 	%r3561, %r3559, %r3558, 20;
	mov.b64 	%rd4620, {%r3561, %r3560};
	mov.b64 	{%r3562, %r3563}, %rd4573;
	shf.l.wrap.b32 	%r3564, %r3563, %r3562, 12;
	shf.l.wrap.b32 	%r3565, %r3562, %r3563, 12;
	mov.b64 	%rd4621, {%r3565, %r3564};
	not.b64 	%rd4622, %rd4621;
	and.b64  	%rd4623, %rd4615, %rd4622;
	xor.b64  	%rd4624, %rd4565, %rd4623;
	not.b64 	%rd4625, %rd4615;
	and.b64  	%rd4626, %rd4603, %rd4625;
	xor.b64  	%rd4627, %rd4621, %rd4626;
	not.b64 	%rd4628, %rd4603;
	and.b64  	%rd4629, %rd4609, %rd4628;
	xor.b64  	%rd4630, %rd4615, %rd4629;
	not.b64 	%rd4631, %rd4609;
	and.b64  	%rd4632, %rd4565, %rd4631;
	xor.b64  	%rd4633, %rd4603, %rd4632;
	not.b64 	%rd4634, %rd4565;
	and.b64  	%rd4635, %rd4621, %rd4634;
	xor.b64  	%rd4636, %rd4609, %rd4635;
	not.b64 	%rd4637, %rd4620;
	and.b64  	%rd4638, %rd4599, %rd4637;
	xor.b64  	%rd4639, %rd4604, %rd4638;
	not.b64 	%rd4640, %rd4599;
	and.b64  	%rd4641, %rd4606, %rd4640;
	xor.b64  	%rd4642, %rd4620, %rd4641;
	not.b64 	%rd4643, %rd4606;
	and.b64  	%rd4644, %rd4619, %rd4643;
	xor.b64  	%rd4645, %rd4599, %rd4644;
	not.b64 	%rd4646, %rd4619;
	and.b64  	%rd4647, %rd4604, %rd4646;
	xor.b64  	%rd4648, %rd4606, %rd4647;
	not.b64 	%rd4649, %rd4604;
	and.b64  	%rd4650, %rd4620, %rd4649;
	xor.b64  	%rd4651, %rd4619, %rd4650;
	not.b64 	%rd4652, %rd4600;
	and.b64  	%rd4653, %rd4614, %rd4652;
	xor.b64  	%rd4654, %rd4598, %rd4653;
	not.b64 	%rd4655, %rd4614;
	and.b64  	%rd4656, %rd4613, %rd4655;
	xor.b64  	%rd4657, %rd4600, %rd4656;
	not.b64 	%rd4658, %rd4613;
	and.b64  	%rd4659, %rd4617, %rd4658;
	xor.b64  	%rd4660, %rd4614, %rd4659;
	not.b64 	%rd4661, %rd4617;
	and.b64  	%rd4662, %rd4598, %rd4661;
	xor.b64  	%rd4663, %rd4613, %rd4662;
	not.b64 	%rd4664, %rd4598;
	and.b64  	%rd4665, %rd4600, %rd4664;
	xor.b64  	%rd4666, %rd4617, %rd4665;
	not.b64 	%rd4667, %rd4605;
	and.b64  	%rd4668, %rd4601, %rd4667;
	xor.b64  	%rd4669, %rd4610, %rd4668;
	not.b64 	%rd4670, %rd4601;
	and.b64  	%rd4671, %rd4602, %rd4670;
	xor.b64  	%rd4672, %rd4605, %rd4671;
	not.b64 	%rd4673, %rd4602;
	and.b64  	%rd4674, %rd4612, %rd4673;
	xor.b64  	%rd4675, %rd4601, %rd4674;
	not.b64 	%rd4676, %rd4612;
	and.b64  	%rd4677, %rd4610, %rd4676;
	xor.b64  	%rd4678, %rd4602, %rd4677;
	not.b64 	%rd4679, %rd4610;
	and.b64  	%rd4680, %rd4605, %rd4679;
	xor.b64  	%rd4681, %rd4612, %rd4680;
	not.b64 	%rd4682, %rd4607;
	and.b64  	%rd4683, %rd4618, %rd4682;
	xor.b64  	%rd4684, %rd4616, %rd4683;
	not.b64 	%rd4685, %rd4618;
	and.b64  	%rd4686, %rd4611, %rd4685;
	xor.b64  	%rd4687, %rd4607, %rd4686;
	not.b64 	%rd4688, %rd4611;
	and.b64  	%rd4689, %rd4608, %rd4688;
	xor.b64  	%rd4690, %rd4618, %rd4689;
	not.b64 	%rd4691, %rd4608;
	and.b64  	%rd4692, %rd4616, %rd4691;
	xor.b64  	%rd4693, %rd4611, %rd4692;
	not.b64 	%rd4694, %rd4616;
	and.b64  	%rd4695, %rd4607, %rd4694;
	xor.b64  	%rd4696, %rd4608, %rd4695;
	xor.b64  	%rd4697, %rd4624, -9223372034707259263;
	xor.b64  	%rd4698, %rd4639, %rd4697;
	xor.b64  	%rd4699, %rd4698, %rd4654;
	xor.b64  	%rd4700, %rd4699, %rd4669;
	xor.b64  	%rd4701, %rd4700, %rd4684;
	xor.b64  	%rd4702, %rd4642, %rd4627;
	xor.b64  	%rd4703, %rd4702, %rd4657;
	xor.b64  	%rd4704, %rd4703, %rd4672;
	xor.b64  	%rd4705, %rd4704, %rd4687;
	xor.b64  	%rd4706, %rd4645, %rd4630;
	xor.b64  	%rd4707, %rd4706, %rd4660;
	xor.b64  	%rd4708, %rd4707, %rd4675;
	xor.b64  	%rd4709, %rd4708, %rd4690;
	xor.b64  	%rd4710, %rd4648, %rd4633;
	xor.b64  	%rd4711, %rd4710, %rd4663;
	xor.b64  	%rd4712, %rd4711, %rd4678;
	xor.b64  	%rd4713, %rd4712, %rd4693;
	xor.b64  	%rd4714, %rd4651, %rd4636;
	xor.b64  	%rd4715, %rd4714, %rd4666;
	xor.b64  	%rd4716, %rd4715, %rd4681;
	xor.b64  	%rd4717, %rd4716, %rd4696;
	mov.b64 	{%r3566, %r3567}, %rd4705;
	shf.l.wrap.b32 	%r3568, %r3566, %r3567, 1;
	shf.l.wrap.b32 	%r3569, %r3567, %r3566, 1;
	mov.b64 	%rd4718, {%r3569, %r3568};
	xor.b64  	%rd4719, %rd4718, %rd4717;
	xor.b64  	%rd4720, %rd4719, %rd4697;
	xor.b64  	%rd4721, %rd4719, %rd4639;
	xor.b64  	%rd4722, %rd4719, %rd4654;
	xor.b64  	%rd4723, %rd4719, %rd4669;
	xor.b64  	%rd4724, %rd4719, %rd4684;
	mov.b64 	{%r3570, %r3571}, %rd4709;
	shf.l.wrap.b32 	%r3572, %r3570, %r3571, 1;
	shf.l.wrap.b32 	%r3573, %r3571, %r3570, 1;
	mov.b64 	%rd4725, {%r3573, %r3572};
	xor.b64  	%rd4726, %rd4725, %rd4701;
	xor.b64  	%rd4727, %rd4726, %rd4627;
	xor.b64  	%rd4728, %rd4726, %rd4642;
	xor.b64  	%rd4729, %rd4726, %rd4657;
	xor.b64  	%rd4730, %rd4726, %rd4672;
	xor.b64  	%rd4731, %rd4726, %rd4687;
	mov.b64 	{%r3574, %r3575}, %rd4713;
	shf.l.wrap.b32 	%r3576, %r3574, %r3575, 1;
	shf.l.wrap.b32 	%r3577, %r3575, %r3574, 1;
	mov.b64 	%rd4732, {%r3577, %r3576};
	xor.b64  	%rd4733, %rd4732, %rd4705;
	xor.b64  	%rd4734, %rd4733, %rd4630;
	xor.b64  	%rd4735, %rd4733, %rd4645;
	xor.b64  	%rd4736, %rd4733, %rd4660;
	xor.b64  	%rd4737, %rd4733, %rd4675;
	xor.b64  	%rd4738, %rd4733, %rd4690;
	mov.b64 	{%r3578, %r3579}, %rd4717;
	shf.l.wrap.b32 	%r3580, %r3578, %r3579, 1;
	shf.l.wrap.b32 	%r3581, %r3579, %r3578, 1;
	mov.b64 	%rd4739, {%r3581, %r3580};
	xor.b64  	%rd4740, %rd4739, %rd4709;
	xor.b64  	%rd4741, %rd4740, %rd4633;
	xor.b64  	%rd4742, %rd4740, %rd4648;
	xor.b64  	%rd4743, %rd4740, %rd4663;
	xor.b64  	%rd4744, %rd4740, %rd4678;
	xor.b64  	%rd4745, %rd4740, %rd4693;
	mov.b64 	{%r3582, %r3583}, %rd4701;
	shf.l.wrap.b32 	%r3584, %r3582, %r3583, 1;
	shf.l.wrap.b32 	%r3585, %r3583, %r3582, 1;
	mov.b64 	%rd4746, {%r3585, %r3584};
	xor.b64  	%rd4747, %rd4746, %rd4713;
	xor.b64  	%rd4748, %rd4747, %rd4636;
	xor.b64  	%rd4749, %rd4747, %rd4651;
	xor.b64  	%rd4750, %rd4747, %rd4666;
	xor.b64  	%rd4751, %rd4747, %rd4681;
	xor.b64  	%rd4752, %rd4747, %rd4696;
	mov.b64 	{%r3586, %r3587}, %rd4727;
	shf.l.wrap.b32 	%r3588, %r3586, %r3587, 1;
	shf.l.wrap.b32 	%r3589, %r3587, %r3586, 1;
	mov.b64 	%rd4753, {%r3589, %r3588};
	mov.b64 	{%r3590, %r3591}, %rd4722;
	shf.l.wrap.b32 	%r3592, %r3590, %r3591, 3;
	shf.l.wrap.b32 	%r3593, %r3591, %r3590, 3;
	mov.b64 	%rd4754, {%r3593, %r3592};
	mov.b64 	{%r3594, %r3595}, %rd4735;
	shf.l.wrap.b32 	%r3596, %r3594, %r3595, 6;
	shf.l.wrap.b32 	%r3597, %r3595, %r3594, 6;
	mov.b64 	%rd4755, {%r3597, %r3596};
	mov.b64 	{%r3598, %r3599}, %rd4729;
	shf.l.wrap.b32 	%r3600, %r3598, %r3599, 10;
	shf.l.wrap.b32 	%r3601, %r3599, %r3598, 10;
	mov.b64 	%rd4756, {%r3601, %r3600};
	mov.b64 	{%r3602, %r3603}, %rd4737;
	shf.l.wrap.b32 	%r3604, %r3602, %r3603, 15;
	shf.l.wrap.b32 	%r3605, %r3603, %r3602, 15;
	mov.b64 	%rd4757, {%r3605, %r3604};
	mov.b64 	{%r3606, %r3607}, %rd4744;
	shf.l.wrap.b32 	%r3608, %r3606, %r3607, 21;
	shf.l.wrap.b32 	%r3609, %r3607, %r3606, 21;
	mov.b64 	%rd4758, {%r3609, %r3608};
	mov.b64 	{%r3610, %r3611}, %rd4741;
	shf.l.wrap.b32 	%r3612, %r3610, %r3611, 28;
	shf.l.wrap.b32 	%r3613, %r3611, %r3610, 28;
	mov.b64 	%rd4759, {%r3613, %r3612};
	mov.b64 	{%r3614, %r3615}, %rd4721;
	shf.l.wrap.b32 	%r3616, %r3615, %r3614, 4;
	shf.l.wrap.b32 	%r3617, %r3614, %r3615, 4;
	mov.b64 	%rd4760, {%r3617, %r3616};
	mov.b64 	{%r3618, %r3619}, %rd4730;
	shf.l.wrap.b32 	%r3620, %r3619, %r3618, 13;
	shf.l.wrap.b32 	%r3621, %r3618, %r3619, 13;
	mov.b64 	%rd4761, {%r3621, %r3620};
	mov.b64 	{%r3622, %r3623}, %rd4742;
	shf.l.wrap.b32 	%r3624, %r3623, %r3622, 23;
	shf.l.wrap.b32 	%r3625, %r3622, %r3623, 23;
	mov.b64 	%rd4762, {%r3625, %r3624};
	mov.b64 	{%r3626, %r3627}, %rd4731;
	shf.l.wrap.b32 	%r3628, %r3626, %r3627, 2;
	shf.l.wrap.b32 	%r3629, %r3627, %r3626, 2;
	mov.b64 	%rd4763, {%r3629, %r3628};
	mov.b64 	{%r3630, %r3631}, %rd4752;
	shf.l.wrap.b32 	%r3632, %r3630, %r3631, 14;
	shf.l.wrap.b32 	%r3633, %r3631, %r3630, 14;
	mov.b64 	%rd4764, {%r3633, %r3632};
	mov.b64 	{%r3634, %r3635}, %rd4748;
	shf.l.wrap.b32 	%r3636, %r3634, %r3635, 27;
	shf.l.wrap.b32 	%r3637, %r3635, %r3634, 27;
	mov.b64 	%rd4765, {%r3637, %r3636};
	mov.b64 	{%r3638, %r3639}, %rd4723;
	shf.l.wrap.b32 	%r3640, %r3639, %r3638, 9;
	shf.l.wrap.b32 	%r3641, %r3638, %r3639, 9;
	mov.b64 	%rd4766, {%r3641, %r3640};
	mov.b64 	{%r3642, %r3643}, %rd4745;
	shf.l.wrap.b32 	%r3644, %r3643, %r3642, 24;
	shf.l.wrap.b32 	%r3645, %r3642, %r3643, 24;
	mov.b64 	%rd4767, {%r3645, %r3644};
	mov.b64 	{%r3646, %r3647}, %rd4751;
	shf.l.wrap.b32 	%r3648, %r3646, %r3647, 8;
	shf.l.wrap.b32 	%r3649, %r3647, %r3646, 8;
	mov.b64 	%rd4768, {%r3649, %r3648};
	mov.b64 	{%r3650, %r3651}, %rd4743;
	shf.l.wrap.b32 	%r3652, %r3650, %r3651, 25;
	shf.l.wrap.b32 	%r3653, %r3651, %r3650, 25;
	mov.b64 	%rd4769, {%r3653, %r3652};
	mov.b64 	{%r3654, %r3655}, %rd4736;
	shf.l.wrap.b32 	%r3656, %r3655, %r3654, 11;
	shf.l.wrap.b32 	%r3657, %r3654, %r3655, 11;
	mov.b64 	%rd4770, {%r3657, %r3656};
	mov.b64 	{%r3658, %r3659}, %rd4734;
	shf.l.wrap.b32 	%r3660, %r3659, %r3658, 30;
	shf.l.wrap.b32 	%r3661, %r3658, %r3659, 30;
	mov.b64 	%rd4771, {%r3661, %r3660};
	mov.b64 	{%r3662, %r3663}, %rd4724;
	shf.l.wrap.b32 	%r3664, %r3662, %r3663, 18;
	shf.l.wrap.b32 	%r3665, %r3663, %r3662, 18;
	mov.b64 	%rd4772, {%r3665, %r3664};
	mov.b64 	{%r3666, %r3667}, %rd4750;
	shf.l.wrap.b32 	%r3668, %r3667, %r3666, 7;
	shf.l.wrap.b32 	%r3669, %r3666, %r3667, 7;
	mov.b64 	%rd4773, {%r3669, %r3668};
	mov.b64 	{%r3670, %r3671}, %rd4738;
	shf.l.wrap.b32 	%r3672, %r3671, %r3670, 29;
	shf.l.wrap.b32 	%r3673, %r3670, %r3671, 29;
	mov.b64 	%rd4774, {%r3673, %r3672};
	mov.b64 	{%r3674, %r3675}, %rd4749;
	shf.l.wrap.b32 	%r3676, %r3674, %r3675, 20;
	shf.l.wrap.b32 	%r3677, %r3675, %r3674, 20;
	mov.b64 	%rd4775, {%r3677, %r3676};
	mov.b64 	{%r3678, %r3679}, %rd4728;
	shf.l.wrap.b32 	%r3680, %r3679, %r3678, 12;
	shf.l.wrap.b32 	%r3681, %r3678, %r3679, 12;
	mov.b64 	%rd4776, {%r3681, %r3680};
	not.b64 	%rd4777, %rd4776;
	and.b64  	%rd4778, %rd4770, %rd4777;
	xor.b64  	%rd4779, %rd4720, %rd4778;
	not.b64 	%rd4780, %rd4770;
	and.b64  	%rd4781, %rd4758, %rd4780;
	xor.b64  	%rd4782, %rd4776, %rd4781;
	not.b64 	%rd4783, %rd4758;
	and.b64  	%rd4784, %rd4764, %rd4783;
	xor.b64  	%rd4785, %rd4770, %rd4784;
	not.b64 	%rd4786, %rd4764;
	and.b64  	%rd4787, %rd4720, %rd4786;
	xor.b64  	%rd4788, %rd4758, %rd4787;
	not.b64 	%rd4789, %rd4720;
	and.b64  	%rd4790, %rd4776, %rd4789;
	xor.b64  	%rd4791, %rd4764, %rd4790;
	not.b64 	%rd4792, %rd4775;
	and.b64  	%rd4793, %rd4754, %rd4792;
	xor.b64  	%rd4794, %rd4759, %rd4793;
	not.b64 	%rd4795, %rd4754;
	and.b64  	%rd4796, %rd4761, %rd4795;
	xor.b64  	%rd4797, %rd4775, %rd4796;
	not.b64 	%rd4798, %rd4761;
	and.b64  	%rd4799, %rd4774, %rd4798;
	xor.b64  	%rd4800, %rd4754, %rd4799;
	not.b64 	%rd4801, %rd4774;
	and.b64  	%rd4802, %rd4759, %rd4801;
	xor.b64  	%rd4803, %rd4761, %rd4802;
	not.b64 	%rd4804, %rd4759;
	and.b64  	%rd4805, %rd4775, %rd4804;
	xor.b64  	%rd4806, %rd4774, %rd4805;
	not.b64 	%rd4807, %rd4755;
	and.b64  	%rd4808, %rd4769, %rd4807;
	xor.b64  	%rd4809, %rd4753, %rd4808;
	not.b64 	%rd4810, %rd4769;
	and.b64  	%rd4811, %rd4768, %rd4810;
	xor.b64  	%rd4812, %rd4755, %rd4811;
	not.b64 	%rd4813, %rd4768;
	and.b64  	%rd4814, %rd4772, %rd4813;
	xor.b64  	%rd4815, %rd4769, %rd4814;
	not.b64 	%rd4816, %rd4772;
	and.b64  	%rd4817, %rd4753, %rd4816;
	xor.b64  	%rd4818, %rd4768, %rd4817;
	not.b64 	%rd4819, %rd4753;
	and.b64  	%rd4820, %rd4755, %rd4819;
	xor.b64  	%rd4821, %rd4772, %rd4820;
	not.b64 	%rd4822, %rd4760;
	and.b64  	%rd4823, %rd4756, %rd4822;
	xor.b64  	%rd4824, %rd4765, %rd4823;
	not.b64 	%rd4825, %rd4756;
	and.b64  	%rd4826, %rd4757, %rd4825;
	xor.b64  	%rd4827, %rd4760, %rd4826;
	not.b64 	%rd4828, %rd4757;
	and.b64  	%rd4829, %rd4767, %rd4828;
	xor.b64  	%rd4830, %rd4756, %rd4829;
	not.b64 	%rd4831, %rd4767;
	and.b64  	%rd4832, %rd4765, %rd4831;
	xor.b64  	%rd4833, %rd4757, %rd4832;
	not.b64 	%rd4834, %rd4765;
	and.b64  	%rd4835, %rd4760, %rd4834;
	xor.b64  	%rd4836, %rd4767, %rd4835;
	not.b64 	%rd4837, %rd4762;
	and.b64  	%rd4838, %rd4773, %rd4837;
	xor.b64  	%rd4839, %rd4771, %rd4838;
	not.b64 	%rd4840, %rd4773;
	and.b64  	%rd4841, %rd4766, %rd4840;
	xor.b64  	%rd4842, %rd4762, %rd4841;
	not.b64 	%rd4843, %rd4766;
	and.b64  	%rd4844, %rd4763, %rd4843;
	xor.b64  	%rd4845, %rd4773, %rd4844;
	not.b64 	%rd4846, %rd4763;
	and.b64  	%rd4847, %rd4771, %rd4846;
	xor.b64  	%rd4848, %rd4766, %rd4847;
	not.b64 	%rd4849, %rd4771;
	and.b64  	%rd4850, %rd4762, %rd4849;
	xor.b64  	%rd4851, %rd4763, %rd4850;
	xor.b64  	%rd4852, %rd4779, -9223372036854743031;
	xor.b64  	%rd4853, %rd4794, %rd4852;
	xor.b64  	%rd4854, %rd4853, %rd4809;
	xor.b64  	%rd4855, %rd4854, %rd4824;
	xor.b64  	%rd4856, %rd4855, %rd4839;
	xor.b64  	%rd4857, %rd4797, %rd4782;
	xor.b64  	%rd4858, %rd4857, %rd4812;
	xor.b64  	%rd4859, %rd4858, %rd4827;
	xor.b64  	%rd4860, %rd4859, %rd4842;
	xor.b64  	%rd4861, %rd4800, %rd4785;
	xor.b64  	%rd4862, %rd4861, %rd4815;
	xor.b64  	%rd4863, %rd4862, %rd4830;
	xor.b64  	%rd4864, %rd4863, %rd4845;
	xor.b64  	%rd4865, %rd4803, %rd4788;
	xor.b64  	%rd4866, %rd4865, %rd4818;
	xor.b64  	%rd4867, %rd4866, %rd4833;
	xor.b64  	%rd4868, %rd4867, %rd4848;
	xor.b64  	%rd4869, %rd4806, %rd4791;
	xor.b64  	%rd4870, %rd4869, %rd4821;
	xor.b64  	%rd4871, %rd4870, %rd4836;
	xor.b64  	%rd4872, %rd4871, %rd4851;
	mov.b64 	{%r3682, %r3683}, %rd4860;
	shf.l.wrap.b32 	%r3684, %r3682, %r3683, 1;
	shf.l.wrap.b32 	%r3685, %r3683, %r3682, 1;
	mov.b64 	%rd4873, {%r3685, %r3684};
	xor.b64  	%rd4874, %rd4873, %rd4872;
	xor.b64  	%rd4875, %rd4874, %rd4852;
	xor.b64  	%rd4876, %rd4874, %rd4794;
	xor.b64  	%rd4877, %rd4874, %rd4809;
	xor.b64  	%rd4878, %rd4874, %rd4824;
	xor.b64  	%rd4879, %rd4874, %rd4839;
	mov.b64 	{%r3686, %r3687}, %rd4864;
	shf.l.wrap.b32 	%r3688, %r3686, %r3687, 1;
	shf.l.wrap.b32 	%r3689, %r3687, %r3686, 1;
	mov.b64 	%rd4880, {%r3689, %r3688};
	xor.b64  	%rd4881, %rd4880, %rd4856;
	xor.b64  	%rd4882, %rd4881, %rd4782;
	xor.b64  	%rd4883, %rd4881, %rd4797;
	xor.b64  	%rd4884, %rd4881, %rd4812;
	xor.b64  	%rd4885, %rd4881, %rd4827;
	xor.b64  	%rd4886, %rd4881, %rd4842;
	mov.b64 	{%r3690, %r3691}, %rd4868;
	shf.l.wrap.b32 	%r3692, %r3690, %r3691, 1;
	shf.l.wrap.b32 	%r3693, %r3691, %r3690, 1;
	mov.b64 	%rd4887, {%r3693, %r3692};
	xor.b64  	%rd4888, %rd4887, %rd4860;
	xor.b64  	%rd4889, %rd4888, %rd4785;
	xor.b64  	%rd4890, %rd4888, %rd4800;
	xor.b64  	%rd4891, %rd4888, %rd4815;
	xor.b64  	%rd4892, %rd4888, %rd4830;
	xor.b64  	%rd4893, %rd4888, %rd4845;
	mov.b64 	{%r3694, %r3695}, %rd4872;
	shf.l.wrap.b32 	%r3696, %r3694, %r3695, 1;
	shf.l.wrap.b32 	%r3697, %r3695, %r3694, 1;
	mov.b64 	%rd4894, {%r3697, %r3696};
	xor.b64  	%rd4895, %rd4894, %rd4864;
	xor.b64  	%rd4896, %rd4895, %rd4788;
	xor.b64  	%rd4897, %rd4895, %rd4803;
	xor.b64  	%rd4898, %rd4895, %rd4818;
	xor.b64  	%rd4899, %rd4895, %rd4833;
	xor.b64  	%rd4900, %rd4895, %rd4848;
	mov.b64 	{%r3698, %r3699}, %rd4856;
	shf.l.wrap.b32 	%r3700, %r3698, %r3699, 1;
	shf.l.wrap.b32 	%r3701, %r3699, %r3698, 1;
	mov.b64 	%rd4901, {%r3701, %r3700};
	xor.b64  	%rd4902, %rd4901, %rd4868;
	xor.b64  	%rd4903, %rd4902, %rd4791;
	xor.b64  	%rd4904, %rd4902, %rd4806;
	xor.b64  	%rd4905, %rd4902, %rd4821;
	xor.b64  	%rd4906, %rd4902, %rd4836;
	xor.b64  	%rd4907, %rd4902, %rd4851;
	mov.b64 	{%r3702, %r3703}, %rd4882;
	shf.l.wrap.b32 	%r3704, %r3702, %r3703, 1;
	shf.l.wrap.b32 	%r3705, %r3703, %r3702, 1;
	mov.b64 	%rd4908, {%r3705, %r3704};
	mov.b64 	{%r3706, %r3707}, %rd4877;
	shf.l.wrap.b32 	%r3708, %r3706, %r3707, 3;
	shf.l.wrap.b32 	%r3709, %r3707, %r3706, 3;
	mov.b64 	%rd4909, {%r3709, %r3708};
	mov.b64 	{%r3710, %r3711}, %rd4890;
	shf.l.wrap.b32 	%r3712, %r3710, %r3711, 6;
	shf.l.wrap.b32 	%r3713, %r3711, %r3710, 6;
	mov.b64 	%rd4910, {%r3713, %r3712};
	mov.b64 	{%r3714, %r3715}, %rd4884;
	shf.l.wrap.b32 	%r3716, %r3714, %r3715, 10;
	shf.l.wrap.b32 	%r3717, %r3715, %r3714, 10;
	mov.b64 	%rd4911, {%r3717, %r3716};
	mov.b64 	{%r3718, %r3719}, %rd4892;
	shf.l.wrap.b32 	%r3720, %r3718, %r3719, 15;
	shf.l.wrap.b32 	%r3721, %r3719, %r3718, 15;
	mov.b64 	%rd4912, {%r3721, %r3720};
	mov.b64 	{%r3722, %r3723}, %rd4899;
	shf.l.wrap.b32 	%r3724, %r3722, %r3723, 21;
	shf.l.wrap.b32 	%r3725, %r3723, %r3722, 21;
	mov.b64 	%rd4913, {%r3725, %r3724};
	mov.b64 	{%r3726, %r3727}, %rd4896;
	shf.l.wrap.b32 	%r3728, %r3726, %r3727, 28;
	shf.l.wrap.b32 	%r3729, %r3727, %r3726, 28;
	mov.b64 	%rd4914, {%r3729, %r3728};
	mov.b64 	{%r3730, %r3731}, %rd4876;
	shf.l.wrap.b32 	%r3732, %r3731, %r3730, 4;
	shf.l.wrap.b32 	%r3733, %r3730, %r3731, 4;
	mov.b64 	%rd4915, {%r3733, %r3732};
	mov.b64 	{%r3734, %r3735}, %rd4885;
	shf.l.wrap.b32 	%r3736, %r3735, %r3734, 13;
	shf.l.wrap.b32 	%r3737, %r3734, %r3735, 13;
	mov.b64 	%rd4916, {%r3737, %r3736};
	mov.b64 	{%r3738, %r3739}, %rd4897;
	shf.l.wrap.b32 	%r3740, %r3739, %r3738, 23;
	shf.l.wrap.b32 	%r3741, %r3738, %r3739, 23;
	mov.b64 	%rd4917, {%r3741, %r3740};
	mov.b64 	{%r3742, %r3743}, %rd4886;
	shf.l.wrap.b32 	%r3744, %r3742, %r3743, 2;
	shf.l.wrap.b32 	%r3745, %r3743, %r3742, 2;
	mov.b64 	%rd4918, {%r3745, %r3744};
	mov.b64 	{%r3746, %r3747}, %rd4907;
	shf.l.wrap.b32 	%r3748, %r3746, %r3747, 14;
	shf.l.wrap.b32 	%r3749, %r3747, %r3746, 14;
	mov.b64 	%rd4919, {%r3749, %r3748};
	mov.b64 	{%r3750, %r3751}, %rd4903;
	shf.l.wrap.b32 	%r3752, %r3750, %r3751, 27;
	shf.l.wrap.b32 	%r3753, %r3751, %r3750, 27;
	mov.b64 	%rd4920, {%r3753, %r3752};
	mov.b64 	{%r3754, %r3755}, %rd4878;
	shf.l.wrap.b32 	%r3756, %r3755, %r3754, 9;
	shf.l.wrap.b32 	%r3757, %r3754, %r3755, 9;
	mov.b64 	%rd4921, {%r3757, %r3756};
	mov.b64 	{%r3758, %r3759}, %rd4900;
	shf.l.wrap.b32 	%r3760, %r3759, %r3758, 24;
	shf.l.wrap.b32 	%r3761, %r3758, %r3759, 24;
	mov.b64 	%rd4922, {%r3761, %r3760};
	mov.b64 	{%r3762, %r3763}, %rd4906;
	shf.l.wrap.b32 	%r3764, %r3762, %r3763, 8;
	shf.l.wrap.b32 	%r3765, %r3763, %r3762, 8;
	mov.b64 	%rd4923, {%r3765, %r3764};
	mov.b64 	{%r3766, %r3767}, %rd4898;
	shf.l.wrap.b32 	%r3768, %r3766, %r3767, 25;
	shf.l.wrap.b32 	%r3769, %r3767, %r3766, 25;
	mov.b64 	%rd4924, {%r3769, %r3768};
	mov.b64 	{%r3770, %r3771}, %rd4891;
	shf.l.wrap.b32 	%r3772, %r3771, %r3770, 11;
	shf.l.wrap.b32 	%r3773, %r3770, %r3771, 11;
	mov.b64 	%rd4925, {%r3773, %r3772};
	mov.b64 	{%r3774, %r3775}, %rd4889;
	shf.l.wrap.b32 	%r3776, %r3775, %r3774, 30;
	shf.l.wrap.b32 	%r3777, %r3774, %r3775, 30;
	mov.b64 	%rd4926, {%r3777, %r3776};
	mov.b64 	{%r3778, %r3779}, %rd4879;
	shf.l.wrap.b32 	%r3780, %r3778, %r3779, 18;
	shf.l.wrap.b32 	%r3781, %r3779, %r3778, 18;
	mov.b64 	%rd4927, {%r3781, %r3780};
	mov.b64 	{%r3782, %r3783}, %rd4905;
	shf.l.wrap.b32 	%r3784, %r3783, %r3782, 7;
	shf.l.wrap.b32 	%r3785, %r3782, %r3783, 7;
	mov.b64 	%rd4928, {%r3785, %r3784};
	mov.b64 	{%r3786, %r3787}, %rd4893;
	shf.l.wrap.b32 	%r3788, %r3787, %r3786, 29;
	shf.l.wrap.b32 	%r3789, %r3786, %r3787, 29;
	mov.b64 	%rd4929, {%r3789, %r3788};
	mov.b64 	{%r3790, %r3791}, %rd4904;
	shf.l.wrap.b32 	%r3792, %r3790, %r3791, 20;
	shf.l.wrap.b32 	%r3793, %r3791, %r3790, 20;
	mov.b64 	%rd4930, {%r3793, %r3792};
	mov.b64 	{%r3794, %r3795}, %rd4883;
	shf.l.wrap.b32 	%r3796, %r3795, %r3794, 12;
	shf.l.wrap.b32 	%r3797, %r3794, %r3795, 12;
	mov.b64 	%rd4931, {%r3797, %r3796};
	not.b64 	%rd4932, %rd4931;
	and.b64  	%rd4933, %rd4925, %rd4932;
	xor.b64  	%rd4934, %rd4875, %rd4933;
	not.b64 	%rd4935, %rd4925;
	and.b64  	%rd4936, %rd4913, %rd4935;
	xor.b64  	%rd4937, %rd4931, %rd4936;
	not.b64 	%rd4938, %rd4913;
	and.b64  	%rd4939, %rd4919, %rd4938;
	xor.b64  	%rd4940, %rd4925, %rd4939;
	not.b64 	%rd4941, %rd4919;
	and.b64  	%rd4942, %rd4875, %rd4941;
	xor.b64  	%rd4943, %rd4913, %rd4942;
	not.b64 	%rd4944, %rd4875;
	and.b64  	%rd4945, %rd4931, %rd4944;
	xor.b64  	%rd4946, %rd4919, %rd4945;
	not.b64 	%rd4947, %rd4930;
	and.b64  	%rd4948, %rd4909, %rd4947;
	xor.b64  	%rd4949, %rd4914, %rd4948;
	not.b64 	%rd4950, %rd4909;
	and.b64  	%rd4951, %rd4916, %rd4950;
	xor.b64  	%rd4952, %rd4930, %rd4951;
	not.b64 	%rd4953, %rd4916;
	and.b64  	%rd4954, %rd4929, %rd4953;
	xor.b64  	%rd4955, %rd4909, %rd4954;
	not.b64 	%rd4956, %rd4929;
	and.b64  	%rd4957, %rd4914, %rd4956;
	xor.b64  	%rd4958, %rd4916, %rd4957;
	not.b64 	%rd4959, %rd4914;
	and.b64  	%rd4960, %rd4930, %rd4959;
	xor.b64  	%rd4961, %rd4929, %rd4960;
	not.b64 	%rd4962, %rd4910;
	and.b64  	%rd4963, %rd4924, %rd4962;
	xor.b64  	%rd4964, %rd4908, %rd4963;
	not.b64 	%rd4965, %rd4924;
	and.b64  	%rd4966, %rd4923, %rd4965;
	xor.b64  	%rd4967, %rd4910, %rd4966;
	not.b64 	%rd4968, %rd4923;
	and.b64  	%rd4969, %rd4927, %rd4968;
	xor.b64  	%rd4970, %rd4924, %rd4969;
	not.b64 	%rd4971, %rd4927;
	and.b64  	%rd4972, %rd4908, %rd4971;
	xor.b64  	%rd4973, %rd4923, %rd4972;
	not.b64 	%rd4974, %rd4908;
	and.b64  	%rd4975, %rd4910, %rd4974;
	xor.b64  	%rd4976, %rd4927, %rd4975;
	not.b64 	%rd4977, %rd4915;
	and.b64  	%rd4978, %rd4911, %rd4977;
	xor.b64  	%rd4979, %rd4920, %rd4978;
	not.b64 	%rd4980, %rd4911;
	and.b64  	%rd4981, %rd4912, %rd4980;
	xor.b64  	%rd4982, %rd4915, %rd4981;
	not.b64 	%rd4983, %rd4912;
	and.b64  	%rd4984, %rd4922, %rd4983;
	xor.b64  	%rd4985, %rd4911, %rd4984;
	not.b64 	%rd4986, %rd4922;
	and.b64  	%rd4987, %rd4920, %rd4986;
	xor.b64  	%rd4988, %rd4912, %rd4987;
	not.b64 	%rd4989, %rd4920;
	and.b64  	%rd4990, %rd4915, %rd4989;
	xor.b64  	%rd4991, %rd4922, %rd4990;
	not.b64 	%rd4992, %rd4917;
	and.b64  	%rd4993, %rd4928, %rd4992;
	xor.b64  	%rd4994, %rd4926, %rd4993;
	not.b64 	%rd4995, %rd4928;
	and.b64  	%rd4996, %rd4921, %rd4995;
	xor.b64  	%rd4997, %rd4917, %rd4996;
	not.b64 	%rd4998, %rd4921;
	and.b64  	%rd4999, %rd4918, %rd4998;
	xor.b64  	%rd5000, %rd4928, %rd4999;
	not.b64 	%rd5001, %rd4918;
	and.b64  	%rd5002, %rd4926, %rd5001;
	xor.b64  	%rd5003, %rd4921, %rd5002;
	not.b64 	%rd5004, %rd4926;
	and.b64  	%rd5005, %rd4917, %rd5004;
	xor.b64  	%rd5006, %rd4918, %rd5005;
	xor.b64  	%rd5007, %rd4934, 138;
	xor.b64  	%rd5008, %rd4949, %rd5007;
	xor.b64  	%rd5009, %rd5008, %rd4964;
	xor.b64  	%rd5010, %rd5009, %rd4979;
	xor.b64  	%rd5011, %rd5010, %rd4994;
	xor.b64  	%rd5012, %rd4952, %rd4937;
	xor.b64  	%rd5013, %rd5012, %rd4967;
	xor.b64  	%rd5014, %rd5013, %rd4982;
	xor.b64  	%rd5015, %rd5014, %rd4997;
	xor.b64  	%rd5016, %rd4955, %rd4940;
	xor.b64  	%rd5017, %rd5016, %rd4970;
	xor.b64  	%rd5018, %rd5017, %rd4985;
	xor.b64  	%rd5019, %rd5018, %rd5000;
	xor.b64  	%rd5020, %rd4958, %rd4943;
	xor.b64  	%rd5021, %rd5020, %rd4973;
	xor.b64  	%rd5022, %rd5021, %rd4988;
	xor.b64  	%rd5023, %rd5022, %rd5003;
	xor.b64  	%rd5024, %rd4961, %rd4946;
	xor.b64  	%rd5025, %rd5024, %rd4976;
	xor.b64  	%rd5026, %rd5025, %rd4991;
	xor.b64  	%rd5027, %rd5026, %rd5006;
	mov.b64 	{%r3798, %r3799}, %rd5015;
	shf.l.wrap.b32 	%r3800, %r3798, %r3799, 1;
	shf.l.wrap.b32 	%r3801, %r3799, %r3798, 1;
	mov.b64 	%rd5028, {%r3801, %r3800};
	xor.b64  	%rd5029, %rd5028, %rd5027;
	xor.b64  	%rd5030, %rd5029, %rd5007;
	xor.b64  	%rd5031, %rd5029, %rd4949;
	xor.b64  	%rd5032, %rd5029, %rd4964;
	xor.b64  	%rd5033, %rd5029, %rd4979;
	xor.b64  	%rd5034, %rd5029, %rd4994;
	mov.b64 	{%r3802, %r3803}, %rd5019;
	shf.l.wrap.b32 	%r3804, %r3802, %r3803, 1;
	shf.l.wrap.b32 	%r3805, %r3803, %r3802, 1;
	mov.b64 	%rd5035, {%r3805, %r3804};
	xor.b64  	%rd5036, %rd5035, %rd5011;
	xor.b64  	%rd5037, %rd5036, %rd4937;
	xor.b64  	%rd5038, %rd5036, %rd4952;
	xor.b64  	%rd5039, %rd5036, %rd4967;
	xor.b64  	%rd5040, %rd5036, %rd4982;
	xor.b64  	%rd5041, %rd5036, %rd4997;
	mov.b64 	{%r3806, %r3807}, %rd5023;
	shf.l.wrap.b32 	%r3808, %r3806, %r3807, 1;
	shf.l.wrap.b32 	%r3809, %r3807, %r3806, 1;
	mov.b64 	%rd5042, {%r3809, %r3808};
	xor.b64  	%rd5043, %rd5042, %rd5015;
	xor.b64  	%rd5044, %rd5043, %rd4940;
	xor.b64  	%rd5045, %rd5043, %rd4955;
	xor.b64  	%rd5046, %rd5043, %rd4970;
	xor.b64  	%rd5047, %rd5043, %rd4985;
	xor.b64  	%rd5048, %rd5043, %rd5000;
	mov.b64 	{%r3810, %r3811}, %rd5027;
	shf.l.wrap.b32 	%r3812, %r3810, %r3811, 1;
	shf.l.wrap.b32 	%r3813, %r3811, %r3810, 1;
	mov.b64 	%rd5049, {%r3813, %r3812};
	xor.b64  	%rd5050, %rd5049, %rd5019;
	xor.b64  	%rd5051, %rd5050, %rd4943;
	xor.b64  	%rd5052, %rd5050, %rd4958;
	xor.b64  	%rd5053, %rd5050, %rd4973;
	xor.b64  	%rd5054, %rd5050, %rd4988;
	xor.b64  	%rd5055, %rd5050, %rd5003;
	mov.b64 	{%r3814, %r3815}, %rd5011;
	shf.l.wrap.b32 	%r3816, %r3814, %r3815, 1;
	shf.l.wrap.b32 	%r3817, %r3815, %r3814, 1;
	mov.b64 	%rd5056, {%r3817, %r3816};
	xor.b64  	%rd5057, %rd5056, %rd5023;
	xor.b64  	%rd5058, %rd5057, %rd4946;
	xor.b64  	%rd5059, %rd5057, %rd4961;
	xor.b64  	%rd5060, %rd5057, %rd4976;
	xor.b64  	%rd5061, %rd5057, %rd4991;
	xor.b64  	%rd5062, %rd5057, %rd5006;
	mov.b64 	{%r3818, %r3819}, %rd5037;
	shf.l.wrap.b32 	%r3820, %r3818, %r3819, 1;
	shf.l.wrap.b32 	%r3821, %r3819, %r3818, 1;
	mov.b64 	%rd5063, {%r3821, %r3820};
	mov.b64 	{%r3822, %r3823}, %rd5032;
	shf.l.wrap.b32 	%r3824, %r3822, %r3823, 3;
	shf.l.wrap.b32 	%r3825, %r3823, %r3822, 3;
	mov.b64 	%rd5064, {%r3825, %r3824};
	mov.b64 	{%r3826, %r3827}, %rd5045;
	shf.l.wrap.b32 	%r3828, %r3826, %r3827, 6;
	shf.l.wrap.b32 	%r3829, %r3827, %r3826, 6;
	mov.b64 	%rd5065, {%r3829, %r3828};
	mov.b64 	{%r3830, %r3831}, %rd5039;
	shf.l.wrap.b32 	%r3832, %r3830, %r3831, 10;
	shf.l.wrap.b32 	%r3833, %r3831, %r3830, 10;
	mov.b64 	%rd5066, {%r3833, %r3832};
	mov.b64 	{%r3834, %r3835}, %rd5047;
	shf.l.wrap.b32 	%r3836, %r3834, %r3835, 15;
	shf.l.wrap.b32 	%r3837, %r3835, %r3834, 15;
	mov.b64 	%rd5067, {%r3837, %r3836};
	mov.b64 	{%r3838, %r3839}, %rd5054;
	shf.l.wrap.b32 	%r3840, %r3838, %r3839, 21;
	shf.l.wrap.b32 	%r3841, %r3839, %r3838, 21;
	mov.b64 	%rd5068, {%r3841, %r3840};
	mov.b64 	{%r3842, %r3843}, %rd5051;
	shf.l.wrap.b32 	%r3844, %r3842, %r3843, 28;
	shf.l.wrap.b32 	%r3845, %r3843, %r3842, 28;
	mov.b64 	%rd5069, {%r3845, %r3844};
	mov.b64 	{%r3846, %r3847}, %rd5031;
	shf.l.wrap.b32 	%r3848, %r3847, %r3846, 4;
	shf.l.wrap.b32 	%r3849, %r3846, %r3847, 4;
	mov.b64 	%rd5070, {%r3849, %r3848};
	mov.b64 	{%r3850, %r3851}, %rd5040;
	shf.l.wrap.b32 	%r3852, %r3851, %r3850, 13;
	shf.l.wrap.b32 	%r3853, %r3850, %r3851, 13;
	mov.b64 	%rd5071, {%r3853, %r3852};
	mov.b64 	{%r3854, %r3855}, %rd5052;
	shf.l.wrap.b32 	%r3856, %r3855, %r3854, 23;
	shf.l.wrap.b32 	%r3857, %r3854, %r3855, 23;
	mov.b64 	%rd5072, {%r3857, %r3856};
	mov.b64 	{%r3858, %r3859}, %rd5041;
	shf.l.wrap.b32 	%r3860, %r3858, %r3859, 2;
	shf.l.wrap.b32 	%r3861, %r3859, %r3858, 2;
	mov.b64 	%rd5073, {%r3861, %r3860};
	mov.b64 	{%r3862, %r3863}, %rd5062;
	shf.l.wrap.b32 	%r3864, %r3862, %r3863, 14;
	shf.l.wrap.b32 	%r3865, %r3863, %r3862, 14;
	mov.b64 	%rd5074, {%r3865, %r3864};
	mov.b64 	{%r3866, %r3867}, %rd5058;
	shf.l.wrap.b32 	%r3868, %r3866, %r3867, 27;
	shf.l.wrap.b32 	%r3869, %r3867, %r3866, 27;
	mov.b64 	%rd5075, {%r3869, %r3868};
	mov.b64 	{%r3870, %r3871}, %rd5033;
	shf.l.wrap.b32 	%r3872, %r3871, %r3870, 9;
	shf.l.wrap.b32 	%r3873, %r3870, %r3871, 9;
	mov.b64 	%rd5076, {%r3873, %r3872};
	mov.b64 	{%r3874, %r3875}, %rd5055;
	shf.l.wrap.b32 	%r3876, %r3875, %r3874, 24;
	shf.l.wrap.b32 	%r3877, %r3874, %r3875, 24;
	mov.b64 	%rd5077, {%r3877, %r3876};
	mov.b64 	{%r3878, %r3879}, %rd5061;
	shf.l.wrap.b32 	%r3880, %r3878, %r3879, 8;
	shf.l.wrap.b32 	%r3881, %r3879, %r3878, 8;
	mov.b64 	%rd5078, {%r3881, %r3880};
	mov.b64 	{%r3882, %r3883}, %rd5053;
	shf.l.wrap.b32 	%r3884, %r3882, %r3883, 25;
	shf.l.wrap.b32 	%r3885, %r3883, %r3882, 25;
	mov.b64 	%rd5079, {%r3885, %r3884};
	mov.b64 	{%r3886, %r3887}, %rd5046;
	shf.l.wrap.b32 	%r3888, %r3887, %r3886, 11;
	shf.l.wrap.b32 	%r3889, %r3886, %r3887, 11;
	mov.b64 	%rd5080, {%r3889, %r3888};
	mov.b64 	{%r3890, %r3891}, %rd5044;
	shf.l.wrap.b32 	%r3892, %r3891, %r3890, 30;
	shf.l.wrap.b32 	%r3893, %r3890, %r3891, 30;
	mov.b64 	%rd5081, {%r3893, %r3892};
	mov.b64 	{%r3894, %r3895}, %rd5034;
	shf.l.wrap.b32 	%r3896, %r3894, %r3895, 18;
	shf.l.wrap.b32 	%r3897, %r3895, %r3894, 18;
	mov.b64 	%rd5082, {%r3897, %r3896};
	mov.b64 	{%r3898, %r3899}, %rd5060;
	shf.l.wrap.b32 	%r3900, %r3899, %r3898, 7;
	shf.l.wrap.b32 	%r3901, %r3898, %r3899, 7;
	mov.b64 	%rd5083, {%r3901, %r3900};
	mov.b64 	{%r3902, %r3903}, %rd5048;
	shf.l.wrap.b32 	%r3904, %r3903, %r3902, 29;
	shf.l.wrap.b32 	%r3905, %r3902, %r3903, 29;
	mov.b64 	%rd5084, {%r3905, %r3904};
	mov.b64 	{%r3906, %r3907}, %rd5059;
	shf.l.wrap.b32 	%r3908, %r3906, %r3907, 20;
	shf.l.wrap.b32 	%r3909, %r3907, %r3906, 20;
	mov.b64 	%rd5085, {%r3909, %r3908};
	mov.b64 	{%r3910, %r3911}, %rd5038;
	shf.l.wrap.b32 	%r3912, %r3911, %r3910, 12;
	shf.l.wrap.b32 	%r3913, %r3910, %r3911, 12;
	mov.b64 	%rd5086, {%r3913, %r3912};
	not.b64 	%rd5087, %rd5086;
	and.b64  	%rd5088, %rd5080, %rd5087;
	xor.b64  	%rd5089, %rd5030, %rd5088;
	not.b64 	%rd5090, %rd5080;
	and.b64  	%rd5091, %rd5068, %rd5090;
	xor.b64  	%rd5092, %rd5086, %rd5091;
	not.b64 	%rd5093, %rd5068;
	and.b64  	%rd5094, %rd5074, %rd5093;
	xor.b64  	%rd5095, %rd5080, %rd5094;
	not.b64 	%rd5096, %rd5074;
	and.b64  	%rd5097, %rd5030, %rd5096;
	xor.b64  	%rd5098, %rd5068, %rd5097;
	not.b64 	%rd5099, %rd5030;
	and.b64  	%rd5100, %rd5086, %rd5099;
	xor.b64  	%rd5101, %rd5074, %rd5100;
	not.b64 	%rd5102, %rd5085;
	and.b64  	%rd5103, %rd5064, %rd5102;
	xor.b64  	%rd5104, %rd5069, %rd5103;
	not.b64 	%rd5105, %rd5064;
	and.b64  	%rd5106, %rd5071, %rd5105;
	xor.b64  	%rd5107, %rd5085, %rd5106;
	not.b64 	%rd5108, %rd5071;
	and.b64  	%rd5109, %rd5084, %rd5108;
	xor.b64  	%rd5110, %rd5064, %rd5109;
	not.b64 	%rd5111, %rd5084;
	and.b64  	%rd5112, %rd5069, %rd5111;
	xor.b64  	%rd5113, %rd5071, %rd5112;
	not.b64 	%rd5114, %rd5069;
	and.b64  	%rd5115, %rd5085, %rd5114;
	xor.b64  	%rd5116, %rd5084, %rd5115;
	not.b64 	%rd5117, %rd5065;
	and.b64  	%rd5118, %rd5079, %rd5117;
	xor.b64  	%rd5119, %rd5063, %rd5118;
	not.b64 	%rd5120, %rd5079;
	and.b64  	%rd5121, %rd5078, %rd5120;
	xor.b64  	%rd5122, %rd5065, %rd5121;
	not.b64 	%rd5123, %rd5078;
	and.b64  	%rd5124, %rd5082, %rd5123;
	xor.b64  	%rd5125, %rd5079, %rd5124;
	not.b64 	%rd5126, %rd5082;
	and.b64  	%rd5127, %rd5063, %rd5126;
	xor.b64  	%rd5128, %rd5078, %rd5127;
	not.b64 	%rd5129, %rd5063;
	and.b64  	%rd5130, %rd5065, %rd5129;
	xor.b64  	%rd5131, %rd5082, %rd5130;
	not.b64 	%rd5132, %rd5070;
	and.b64  	%rd5133, %rd5066, %rd5132;
	xor.b64  	%rd5134, %rd5075, %rd5133;
	not.b64 	%rd5135, %rd5066;
	and.b64  	%rd5136, %rd5067, %rd5135;
	xor.b64  	%rd5137, %rd5070, %rd5136;
	not.b64 	%rd5138, %rd5067;
	and.b64  	%rd5139, %rd5077, %rd5138;
	xor.b64  	%rd5140, %rd5066, %rd5139;
	not.b64 	%rd5141, %rd5077;
	and.b64  	%rd5142, %rd5075, %rd5141;
	xor.b64  	%rd5143, %rd5067, %rd5142;
	not.b64 	%rd5144, %rd5075;
	and.b64  	%rd5145, %rd5070, %rd5144;
	xor.b64  	%rd5146, %rd5077, %rd5145;
	not.b64 	%rd5147, %rd5072;
	and.b64  	%rd5148, %rd5083, %rd5147;
	xor.b64  	%rd5149, %rd5081, %rd5148;
	not.b64 	%rd5150, %rd5083;
	and.b64  	%rd5151, %rd5076, %rd5150;
	xor.b64  	%rd5152, %rd5072, %rd5151;
	not.b64 	%rd5153, %rd5076;
	and.b64  	%rd5154, %rd5073, %rd5153;
	xor.b64  	%rd5155, %rd5083, %rd5154;
	not.b64 	%rd5156, %rd5073;
	and.b64  	%rd5157, %rd5081, %rd5156;
	xor.b64  	%rd5158, %rd5076, %rd5157;
	not.b64 	%rd5159, %rd5081;
	and.b64  	%rd5160, %rd5072, %rd5159;
	xor.b64  	%rd5161, %rd5073, %rd5160;
	xor.b64  	%rd5162, %rd5089, 136;
	xor.b64  	%rd5163, %rd5104, %rd5162;
	xor.b64  	%rd5164, %rd5163, %rd5119;
	xor.b64  	%rd5165, %rd5164, %rd5134;
	xor.b64  	%rd5166, %rd5165, %rd5149;
	xor.b64  	%rd5167, %rd5107, %rd5092;
	xor.b64  	%rd5168, %rd5167, %rd5122;
	xor.b64  	%rd5169, %rd5168, %rd5137;
	xor.b64  	%rd5170, %rd5169, %rd5152;
	xor.b64  	%rd5171, %rd5110, %rd5095;
	xor.b64  	%rd5172, %rd5171, %rd5125;
	xor.b64  	%rd5173, %rd5172, %rd5140;
	xor.b64  	%rd5174, %rd5173, %rd5155;
	xor.b64  	%rd5175, %rd5113, %rd5098;
	xor.b64  	%rd5176, %rd5175, %rd5128;
	xor.b64  	%rd5177, %rd5176, %rd5143;
	xor.b64  	%rd5178, %rd5177, %rd5158;
	xor.b64  	%rd5179, %rd5116, %rd5101;
	xor.b64  	%rd5180, %rd5179, %rd5131;
	xor.b64  	%rd5181, %rd5180, %rd5146;
	xor.b64  	%rd5182, %rd5181, %rd5161;
	mov.b64 	{%r3914, %r3915}, %rd5170;
	shf.l.wrap.b32 	%r3916, %r3914, %r3915, 1;
	shf.l.wrap.b32 	%r3917, %r3915, %r3914, 1;
	mov.b64 	%rd5183, {%r3917, %r3916};
	xor.b64  	%rd5184, %rd5183, %rd5182;
	xor.b64  	%rd5185, %rd5184, %rd5162;
	xor.b64  	%rd5186, %rd5184, %rd5104;
	xor.b64  	%rd5187, %rd5184, %rd5119;
	xor.b64  	%rd5188, %rd5184, %rd5134;
	xor.b64  	%rd5189, %rd5184, %rd5149;
	mov.b64 	{%r3918, %r3919}, %rd5174;
	shf.l.wrap.b32 	%r3920, %r3918, %r3919, 1;
	shf.l.wrap.b32 	%r3921, %r3919, %r3918, 1;
	mov.b64 	%rd5190, {%r3921, %r3920};
	xor.b64  	%rd5191, %rd5190, %rd5166;
	xor.b64  	%rd5192, %rd5191, %rd5092;
	xor.b64  	%rd5193, %rd5191, %rd5107;
	xor.b64  	%rd5194, %rd5191, %rd5122;
	xor.b64  	%rd5195, %rd5191, %rd5137;
	xor.b64  	%rd5196, %rd5191, %rd5152;
	mov.b64 	{%r3922, %r3923}, %rd5178;
	shf.l.wrap.b32 	%r3924, %r3922, %r3923, 1;
	shf.l.wrap.b32 	%r3925, %r3923, %r3922, 1;
	mov.b64 	%rd5197, {%r3925, %r3924};
	xor.b64  	%rd5198, %rd5197, %rd5170;
	xor.b64  	%rd5199, %rd5198, %rd5095;
	xor.b64  	%rd5200, %rd5198, %rd5110;
	xor.b64  	%rd5201, %rd5198, %rd5125;
	xor.b64  	%rd5202, %rd5198, %rd5140;
	xor.b64  	%rd5203, %rd5198, %rd5155;
	mov.b64 	{%r3926, %r3927}, %rd5182;
	shf.l.wrap.b32 	%r3928, %r3926, %r3927, 1;
	shf.l.wrap.b32 	%r3929, %r3927, %r3926, 1;
	mov.b64 	%rd5204, {%r3929, %r3928};
	xor.b64  	%rd5205, %rd5204, %rd5174;
	xor.b64  	%rd5206, %rd5205, %rd5098;
	xor.b64  	%rd5207, %rd5205, %rd5113;
	xor.b64  	%rd5208, %rd5205, %rd5128;
	xor.b64  	%rd5209, %rd5205, %rd5143;
	xor.b64  	%rd5210, %rd5205, %rd5158;
	mov.b64 	{%r3930, %r3931}, %rd5166;
	shf.l.wrap.b32 	%r3932, %r3930, %r3931, 1;
	shf.l.wrap.b32 	%r3933, %r3931, %r3930, 1;
	mov.b64 	%rd5211, {%r3933, %r3932};
	xor.b64  	%rd5212, %rd5211, %rd5178;
	xor.b64  	%rd5213, %rd5212, %rd5101;
	xor.b64  	%rd5214, %rd5212, %rd5116;
	xor.b64  	%rd5215, %rd5212, %rd5131;
	xor.b64  	%rd5216, %rd5212, %rd5146;
	xor.b64  	%rd5217, %rd5212, %rd5161;
	mov.b64 	{%r3934, %r3935}, %rd5192;
	shf.l.wrap.b32 	%r3936, %r3934, %r3935, 1;
	shf.l.wrap.b32 	%r3937, %r3935, %r3934, 1;
	mov.b64 	%rd5218, {%r3937, %r3936};
	mov.b64 	{%r3938, %r3939}, %rd5187;
	shf.l.wrap.b32 	%r3940, %r3938, %r3939, 3;
	shf.l.wrap.b32 	%r3941, %r3939, %r3938, 3;
	mov.b64 	%rd5219, {%r3941, %r3940};
	mov.b64 	{%r3942, %r3943}, %rd5200;
	shf.l.wrap.b32 	%r3944, %r3942, %r3943, 6;
	shf.l.wrap.b32 	%r3945, %r3943, %r3942, 6;
	mov.b64 	%rd5220, {%r3945, %r3944};
	mov.b64 	{%r3946, %r3947}, %rd5194;
	shf.l.wrap.b32 	%r3948, %r3946, %r3947, 10;
	shf.l.wrap.b32 	%r3949, %r3947, %r3946, 10;
	mov.b64 	%rd5221, {%r3949, %r3948};
	mov.b64 	{%r3950, %r3951}, %rd5202;
	shf.l.wrap.b32 	%r3952, %r3950, %r3951, 15;
	shf.l.wrap.b32 	%r3953, %r3951, %r3950, 15;
	mov.b64 	%rd5222, {%r3953, %r3952};
	mov.b64 	{%r3954, %r3955}, %rd5209;
	shf.l.wrap.b32 	%r3956, %r3954, %r3955, 21;
	shf.l.wrap.b32 	%r3957, %r3955, %r3954, 21;
	mov.b64 	%rd5223, {%r3957, %r3956};
	mov.b64 	{%r3958, %r3959}, %rd5206;
	shf.l.wrap.b32 	%r3960, %r3958, %r3959, 28;
	shf.l.wrap.b32 	%r3961, %r3959, %r3958, 28;
	mov.b64 	%rd5224, {%r3961, %r3960};
	mov.b64 	{%r3962, %r3963}, %rd5186;
	shf.l.wrap.b32 	%r3964, %r3963, %r3962, 4;
	shf.l.wrap.b32 	%r3965, %r3962, %r3963, 4;
	mov.b64 	%rd5225, {%r3965, %r3964};
	mov.b64 	{%r3966, %r3967}, %rd5195;
	shf.l.wrap.b32 	%r3968, %r3967, %r3966, 13;
	shf.l.wrap.b32 	%r3969, %r3966, %r3967, 13;
	mov.b64 	%rd5226, {%r3969, %r3968};
	mov.b64 	{%r3970, %r3971}, %rd5207;
	shf.l.wrap.b32 	%r3972, %r3971, %r3970, 23;
	shf.l.wrap.b32 	%r3973, %r3970, %r3971, 23;
	mov.b64 	%rd5227, {%r3973, %r3972};
	mov.b64 	{%r3974, %r3975}, %rd5196;
	shf.l.wrap.b32 	%r3976, %r3974, %r3975, 2;
	shf.l.wrap.b32 	%r3977, %r3975, %r3974, 2;
	mov.b64 	%rd5228, {%r3977, %r3976};
	mov.b64 	{%r3978, %r3979}, %rd5217;
	shf.l.wrap.b32 	%r3980, %r3978, %r3979, 14;
	shf.l.wrap.b32 	%r3981, %r3979, %r3978, 14;
	mov.b64 	%rd5229, {%r3981, %r3980};
	mov.b64 	{%r3982, %r3983}, %rd5213;
	shf.l.wrap.b32 	%r3984, %r3982, %r3983, 27;
	shf.l.wrap.b32 	%r3985, %r3983, %r3982, 27;
	mov.b64 	%rd5230, {%r3985, %r3984};
	mov.b64 	{%r3986, %r3987}, %rd5188;
	shf.l.wrap.b32 	%r3988, %r3987, %r3986, 9;
	shf.l.wrap.b32 	%r3989, %r3986, %r3987, 9;
	mov.b64 	%rd5231, {%r3989, %r3988};
	mov.b64 	{%r3990, %r3991}, %rd5210;
	shf.l.wrap.b32 	%r3992, %r3991, %r3990, 24;
	shf.l.wrap.b32 	%r3993, %r3990, %r3991, 24;
	mov.b64 	%rd5232, {%r3993, %r3992};
	mov.b64 	{%r3994, %r3995}, %rd5216;
	shf.l.wrap.b32 	%r3996, %r3994, %r3995, 8;
	shf.l.wrap.b32 	%r3997, %r3995, %r3994, 8;
	mov.b64 	%rd5233, {%r3997, %r3996};
	mov.b64 	{%r3998, %r3999}, %rd5208;
	shf.l.wrap.b32 	%r4000, %r3998, %r3999, 25;
	shf.l.wrap.b32 	%r4001, %r3999, %r3998, 25;
	mov.b64 	%rd5234, {%r4001, %r4000};
	mov.b64 	{%r4002, %r4003}, %rd5201;
	shf.l.wrap.b32 	%r4004, %r4003, %r4002, 11;
	shf.l.wrap.b32 	%r4005, %r4002, %r4003, 11;
	mov.b64 	%rd5235, {%r4005, %r4004};
	mov.b64 	{%r4006, %r4007}, %rd5199;
	shf.l.wrap.b32 	%r4008, %r4007, %r4006, 30;
	shf.l.wrap.b32 	%r4009, %r4006, %r4007, 30;
	mov.b64 	%rd5236, {%r4009, %r4008};
	mov.b64 	{%r4010, %r4011}, %rd5189;
	shf.l.wrap.b32 	%r4012, %r4010, %r4011, 18;
	shf.l.wrap.b32 	%r4013, %r4011, %r4010, 18;
	mov.b64 	%rd5237, {%r4013, %r4012};
	mov.b64 	{%r4014, %r4015}, %rd5215;
	shf.l.wrap.b32 	%r4016, %r4015, %r4014, 7;
	shf.l.wrap.b32 	%r4017, %r4014, %r4015, 7;
	mov.b64 	%rd5238, {%r4017, %r4016};
	mov.b64 	{%r4018, %r4019}, %rd5203;
	shf.l.wrap.b32 	%r4020, %r4019, %r4018, 29;
	shf.l.wrap.b32 	%r4021, %r4018, %r4019, 29;
	mov.b64 	%rd5239, {%r4021, %r4020};
	mov.b64 	{%r4022, %r4023}, %rd5214;
	shf.l.wrap.b32 	%r4024, %r4022, %r4023, 20;
	shf.l.wrap.b32 	%r4025, %r4023, %r4022, 20;
	mov.b64 	%rd5240, {%r4025, %r4024};
	mov.b64 	{%r4026, %r4027}, %rd5193;
	shf.l.wrap.b32 	%r4028, %r4027, %r4026, 12;
	shf.l.wrap.b32 	%r4029, %r4026, %r4027, 12;
	mov.b64 	%rd5241, {%r4029, %r4028};
	not.b64 	%rd5242, %rd5241;
	and.b64  	%rd5243, %rd5235, %rd5242;
	xor.b64  	%rd5244, %rd5185, %rd5243;
	not.b64 	%rd5245, %rd5235;
	and.b64  	%rd5246, %rd5223, %rd5245;
	xor.b64  	%rd5247, %rd5241, %rd5246;
	not.b64 	%rd5248, %rd5223;
	and.b64  	%rd5249, %rd5229, %rd5248;
	xor.b64  	%rd5250, %rd5235, %rd5249;
	not.b64 	%rd5251, %rd5229;
	and.b64  	%rd5252, %rd5185, %rd5251;
	xor.b64  	%rd5253, %rd5223, %rd5252;
	not.b64 	%rd5254, %rd5185;
	and.b64  	%rd5255, %rd5241, %rd5254;
	xor.b64  	%rd5256, %rd5229, %rd5255;
	not.b64 	%rd5257, %rd5240;
	and.b64  	%rd5258, %rd5219, %rd5257;
	xor.b64  	%rd5259, %rd5224, %rd5258;
	not.b64 	%rd5260, %rd5219;
	and.b64  	%rd5261, %rd5226, %rd5260;
	xor.b64  	%rd5262, %rd5240, %rd5261;
	not.b64 	%rd5263, %rd5226;
	and.b64  	%rd5264, %rd5239, %rd5263;
	xor.b64  	%rd5265, %rd5219, %rd5264;
	not.b64 	%rd5266, %rd5239;
	and.b64  	%rd5267, %rd5224, %rd5266;
	xor.b64  	%rd5268, %rd5226, %rd5267;
	not.b64 	%rd5269, %rd5224;
	and.b64  	%rd5270, %rd5240, %rd5269;
	xor.b64  	%rd5271, %rd5239, %rd5270;
	not.b64 	%rd5272, %rd5220;
	and.b64  	%rd5273, %rd5234, %rd5272;
	xor.b64  	%rd5274, %rd5218, %rd5273;
	not.b64 	%rd5275, %rd5234;
	and.b64  	%rd5276, %rd5233, %rd5275;
	xor.b64  	%rd5277, %rd5220, %rd5276;
	not.b64 	%rd5278, %rd5233;
	and.b64  	%rd5279, %rd5237, %rd5278;
	xor.b64  	%rd5280, %rd5234, %rd5279;
	not.b64 	%rd5281, %rd5237;
	and.b64  	%rd5282, %rd5218, %rd5281;
	xor.b64  	%rd5283, %rd5233, %rd5282;
	not.b64 	%rd5284, %rd5218;
	and.b64  	%rd5285, %rd5220, %rd5284;
	xor.b64  	%rd5286, %rd5237, %rd5285;
	not.b64 	%rd5287, %rd5225;
	and.b64  	%rd5288, %rd5221, %rd5287;
	xor.b64  	%rd5289, %rd5230, %rd5288;
	not.b64 	%rd5290, %rd5221;
	and.b64  	%rd5291, %rd5222, %rd5290;
	xor.b64  	%rd5292, %rd5225, %rd5291;
	not.b64 	%rd5293, %rd5222;
	and.b64  	%rd5294, %rd5232, %rd5293;
	xor.b64  	%rd5295, %rd5221, %rd5294;
	not.b64 	%rd5296, %rd5232;
	and.b64  	%rd5297, %rd5230, %rd5296;
	xor.b64  	%rd5298, %rd5222, %rd5297;
	not.b64 	%rd5299, %rd5230;
	and.b64  	%rd5300, %rd5225, %rd5299;
	xor.b64  	%rd5301, %rd5232, %rd5300;
	not.b64 	%rd5302, %rd5227;
	and.b64  	%rd5303, %rd5238, %rd5302;
	xor.b64  	%rd5304, %rd5236, %rd5303;
	not.b64 	%rd5305, %rd5238;
	and.b64  	%rd5306, %rd5231, %rd5305;
	xor.b64  	%rd5307, %rd5227, %rd5306;
	not.b64 	%rd5308, %rd5231;
	and.b64  	%rd5309, %rd5228, %rd5308;
	xor.b64  	%rd5310, %rd5238, %rd5309;
	not.b64 	%rd5311, %rd5228;
	and.b64  	%rd5312, %rd5236, %rd5311;
	xor.b64  	%rd5313, %rd5231, %rd5312;
	not.b64 	%rd5314, %rd5236;
	and.b64  	%rd5315, %rd5227, %rd5314;
	xor.b64  	%rd5316, %rd5228, %rd5315;
	xor.b64  	%rd5317, %rd5244, 2147516425;
	xor.b64  	%rd5318, %rd5259, %rd5317;
	xor.b64  	%rd5319, %rd5318, %rd5274;
	xor.b64  	%rd5320, %rd5319, %rd5289;
	xor.b64  	%rd5321, %rd5320, %rd5304;
	xor.b64  	%rd5322, %rd5262, %rd5247;
	xor.b64  	%rd5323, %rd5322, %rd5277;
	xor.b64  	%rd5324, %rd5323, %rd5292;
	xor.b64  	%rd5325, %rd5324, %rd5307;
	xor.b64  	%rd5326, %rd5265, %rd5250;
	xor.b64  	%rd5327, %rd5326, %rd5280;
	xor.b64  	%rd5328, %rd5327, %rd5295;
	xor.b64  	%rd5329, %rd5328, %rd5310;
	xor.b64  	%rd5330, %rd5268, %rd5253;
	xor.b64  	%rd5331, %rd5330, %rd5283;
	xor.b64  	%rd5332, %rd5331, %rd5298;
	xor.b64  	%rd5333, %rd5332, %rd5313;
	xor.b64  	%rd5334, %rd5271, %rd5256;
	xor.b64  	%rd5335, %rd5334, %rd5286;
	xor.b64  	%rd5336, %rd5335, %rd5301;
	xor.b64  	%rd5337, %rd5336, %rd5316;
	mov.b64 	{%r4030, %r4031}, %rd5325;
	shf.l.wrap.b32 	%r4032, %r4030, %r4031, 1;
	shf.l.wrap.b32 	%r4033, %r4031, %r4030, 1;
	mov.b64 	%rd5338, {%r4033, %r4032};
	xor.b64  	%rd5339, %rd5338, %rd5337;
	xor.b64  	%rd5340, %rd5339, %rd5317;
	xor.b64  	%rd5341, %rd5339, %rd5259;
	xor.b64  	%rd5342, %rd5339, %rd5274;
	xor.b64  	%rd5343, %rd5339, %rd5289;
	xor.b64  	%rd5344, %rd5339, %rd5304;
	mov.b64 	{%r4034, %r4035}, %rd5329;
	shf.l.wrap.b32 	%r4036, %r4034, %r4035, 1;
	shf.l.wrap.b32 	%r4037, %r4035, %r4034, 1;
	mov.b64 	%rd5345, {%r4037, %r4036};
	xor.b64  	%rd5346, %rd5345, %rd5321;
	xor.b64  	%rd5347, %rd5346, %rd5247;
	xor.b64  	%rd5348, %rd5346, %rd5262;
	xor.b64  	%rd5349, %rd5346, %rd5277;
	xor.b64  	%rd5350, %rd5346, %rd5292;
	xor.b64  	%rd5351, %rd5346, %rd5307;
	mov.b64 	{%r4038, %r4039}, %rd5333;
	shf.l.wrap.b32 	%r4040, %r4038, %r4039, 1;
	shf.l.wrap.b32 	%r4041, %r4039, %r4038, 1;
	mov.b64 	%rd5352, {%r4041, %r4040};
	xor.b64  	%rd5353, %rd5352, %rd5325;
	xor.b64  	%rd5354, %rd5353, %rd5250;
	xor.b64  	%rd5355, %rd5353, %rd5265;
	xor.b64  	%rd5356, %rd5353, %rd5280;
	xor.b64  	%rd5357, %rd5353, %rd5295;
	xor.b64  	%rd5358, %rd5353, %rd5310;
	mov.b64 	{%r4042, %r4043}, %rd5337;
	shf.l.wrap.b32 	%r4044, %r4042, %r4043, 1;
	shf.l.wrap.b32 	%r4045, %r4043, %r4042, 1;
	mov.b64 	%rd5359, {%r4045, %r4044};
	xor.b64  	%rd5360, %rd5359, %rd5329;
	xor.b64  	%rd5361, %rd5360, %rd5253;
	xor.b64  	%rd5362, %rd5360, %rd5268;
	xor.b64  	%rd5363, %rd5360, %rd5283;
	xor.b64  	%rd5364, %rd5360, %rd5298;
	xor.b64  	%rd5365, %rd5360, %rd5313;
	mov.b64 	{%r4046, %r4047}, %rd5321;
	shf.l.wrap.b32 	%r4048, %r4046, %r4047, 1;
	shf.l.wrap.b32 	%r4049, %r4047, %r4046, 1;
	mov.b64 	%rd5366, {%r4049, %r4048};
	xor.b64  	%rd5367, %rd5366, %rd5333;
	xor.b64  	%rd5368, %rd5367, %rd5256;
	xor.b64  	%rd5369, %rd5367, %rd5271;
	xor.b64  	%rd5370, %rd5367, %rd5286;
	xor.b64  	%rd5371, %rd5367, %rd5301;
	xor.b64  	%rd5372, %rd5367, %rd5316;
	mov.b64 	{%r4050, %r4051}, %rd5347;
	shf.l.wrap.b32 	%r4052, %r4050, %r4051, 1;
	shf.l.wrap.b32 	%r4053, %r4051, %r4050, 1;
	mov.b64 	%rd5373, {%r4053, %r4052};
	mov.b64 	{%r4054, %r4055}, %rd5342;
	shf.l.wrap.b32 	%r4056, %r4054, %r4055, 3;
	shf.l.wrap.b32 	%r4057, %r4055, %r4054, 3;
	mov.b64 	%rd5374, {%r4057, %r4056};
	mov.b64 	{%r4058, %r4059}, %rd5355;
	shf.l.wrap.b32 	%r4060, %r4058, %r4059, 6;
	shf.l.wrap.b32 	%r4061, %r4059, %r4058, 6;
	mov.b64 	%rd5375, {%r4061, %r4060};
	mov.b64 	{%r4062, %r4063}, %rd5349;
	shf.l.wrap.b32 	%r4064, %r4062, %r4063, 10;
	shf.l.wrap.b32 	%r4065, %r4063, %r4062, 10;
	mov.b64 	%rd5376, {%r4065, %r4064};
	mov.b64 	{%r4066, %r4067}, %rd5357;
	shf.l.wrap.b32 	%r4068, %r4066, %r4067, 15;
	shf.l.wrap.b32 	%r4069, %r4067, %r4066, 15;
	mov.b64 	%rd5377, {%r4069, %r4068};
	mov.b64 	{%r4070, %r4071}, %rd5364;
	shf.l.wrap.b32 	%r4072, %r4070, %r4071, 21;
	shf.l.wrap.b32 	%r4073, %r4071, %r4070, 21;
	mov.b64 	%rd5378, {%r4073, %r4072};
	mov.b64 	{%r4074, %r4075}, %rd5361;
	shf.l.wrap.b32 	%r4076, %r4074, %r4075, 28;
	shf.l.wrap.b32 	%r4077, %r4075, %r4074, 28;
	mov.b64 	%rd5379, {%r4077, %r4076};
	mov.b64 	{%r4078, %r4079}, %rd5341;
	shf.l.wrap.b32 	%r4080, %r4079, %r4078, 4;
	shf.l.wrap.b32 	%r4081, %r4078, %r4079, 4;
	mov.b64 	%rd5380, {%r4081, %r4080};
	mov.b64 	{%r4082, %r4083}, %rd5350;
	shf.l.wrap.b32 	%r4084, %r4083, %r4082, 13;
	shf.l.wrap.b32 	%r4085, %r4082, %r4083, 13;
	mov.b64 	%rd5381, {%r4085, %r4084};
	mov.b64 	{%r4086, %r4087}, %rd5362;
	shf.l.wrap.b32 	%r4088, %r4087, %r4086, 23;
	shf.l.wrap.b32 	%r4089, %r4086, %r4087, 23;
	mov.b64 	%rd5382, {%r4089, %r4088};
	mov.b64 	{%r4090, %r4091}, %rd5351;
	shf.l.wrap.b32 	%r4092, %r4090, %r4091, 2;
	shf.l.wrap.b32 	%r4093, %r4091, %r4090, 2;
	mov.b64 	%rd5383, {%r4093, %r4092};
	mov.b64 	{%r4094, %r4095}, %rd5372;
	shf.l.wrap.b32 	%r4096, %r4094, %r4095, 14;
	shf.l.wrap.b32 	%r4097, %r4095, %r4094, 14;
	mov.b64 	%rd5384, {%r4097, %r4096};
	mov.b64 	{%r4098, %r4099}, %rd5368;
	shf.l.wrap.b32 	%r4100, %r4098, %r4099, 27;
	shf.l.wrap.b32 	%r4101, %r4099, %r4098, 27;
	mov.b64 	%rd5385, {%r4101, %r4100};
	mov.b64 	{%r4102, %r4103}, %rd5343;
	shf.l.wrap.b32 	%r4104, %r4103, %r4102, 9;
	shf.l.wrap.b32 	%r4105, %r4102, %r4103, 9;
	mov.b64 	%rd5386, {%r4105, %r4104};
	mov.b64 	{%r4106, %r4107}, %rd5365;
	shf.l.wrap.b32 	%r4108, %r4107, %r4106, 24;
	shf.l.wrap.b32 	%r4109, %r4106, %r4107, 24;
	mov.b64 	%rd5387, {%r4109, %r4108};
	mov.b64 	{%r4110, %r4111}, %rd5371;
	shf.l.wrap.b32 	%r4112, %r4110, %r4111, 8;
	shf.l.wrap.b32 	%r4113, %r4111, %r4110, 8;
	mov.b64 	%rd5388, {%r4113, %r4112};
	mov.b64 	{%r4114, %r4115}, %rd5363;
	shf.l.wrap.b32 	%r4116, %r4114, %r4115, 25;
	shf.l.wrap.b32 	%r4117, %r4115, %r4114, 25;
	mov.b64 	%rd5389, {%r4117, %r4116};
	mov.b64 	{%r4118, %r4119}, %rd5356;
	shf.l.wrap.b32 	%r4120, %r4119, %r4118, 11;
	shf.l.wrap.b32 	%r4121, %r4118, %r4119, 11;
	mov.b64 	%rd5390, {%r4121, %r4120};
	mov.b64 	{%r4122, %r4123}, %rd5354;
	shf.l.wrap.b32 	%r4124, %r4123, %r4122, 30;
	shf.l.wrap.b32 	%r4125, %r4122, %r4123, 30;
	mov.b64 	%rd5391, {%r4125, %r4124};
	mov.b64 	{%r4126, %r4127}, %rd5344;
	shf.l.wrap.b32 	%r4128, %r4126, %r4127, 18;
	shf.l.wrap.b32 	%r4129, %r4127, %r4126, 18;
	mov.b64 	%rd5392, {%r4129, %r4128};
	mov.b64 	{%r4130, %r4131}, %rd5370;
	shf.l.wrap.b32 	%r4132, %r4131, %r4130, 7;
	shf.l.wrap.b32 	%r4133, %r4130, %r4131, 7;
	mov.b64 	%rd5393, {%r4133, %r4132};
	mov.b64 	{%r4134, %r4135}, %rd5358;
	shf.l.wrap.b32 	%r4136, %r4135, %r4134, 29;
	shf.l.wrap.b32 	%r4137, %r4134, %r4135, 29;
	mov.b64 	%rd5394, {%r4137, %r4136};
	mov.b64 	{%r4138, %r4139}, %rd5369;
	shf.l.wrap.b32 	%r4140, %r4138, %r4139, 20;
	shf.l.wrap.b32 	%r4141, %r4139, %r4138, 20;
	mov.b64 	%rd5395, {%r4141, %r4140};
	mov.b64 	{%r4142, %r4143}, %rd5348;
	shf.l.wrap.b32 	%r4144, %r4143, %r4142, 12;
	shf.l.wrap.b32 	%r4145, %r4142, %r4143, 12;
	mov.b64 	%rd5396, {%r4145, %r4144};
	not.b64 	%rd5397, %rd5396;
	and.b64  	%rd5398, %rd5390, %rd5397;
	xor.b64  	%rd5399, %rd5340, %rd5398;
	not.b64 	%rd5400, %rd5390;
	and.b64  	%rd5401, %rd5378, %rd5400;
	xor.b64  	%rd5402, %rd5396, %rd5401;
	not.b64 	%rd5403, %rd5378;
	and.b64  	%rd5404, %rd5384, %rd5403;
	xor.b64  	%rd5405, %rd5390, %rd5404;
	not.b64 	%rd5406, %rd5384;
	and.b64  	%rd5407, %rd5340, %rd5406;
	xor.b64  	%rd5408, %rd5378, %rd5407;
	not.b64 	%rd5409, %rd5340;
	and.b64  	%rd5410, %rd5396, %rd5409;
	xor.b64  	%rd5411, %rd5384, %rd5410;
	not.b64 	%rd5412, %rd5395;
	and.b64  	%rd5413, %rd5374, %rd5412;
	xor.b64  	%rd5414, %rd5379, %rd5413;
	not.b64 	%rd5415, %rd5374;
	and.b64  	%rd5416, %rd5381, %rd5415;
	xor.b64  	%rd5417, %rd5395, %rd5416;
	not.b64 	%rd5418, %rd5381;
	and.b64  	%rd5419, %rd5394, %rd5418;
	xor.b64  	%rd5420, %rd5374, %rd5419;
	not.b64 	%rd5421, %rd5394;
	and.b64  	%rd5422, %rd5379, %rd5421;
	xor.b64  	%rd5423, %rd5381, %rd5422;
	not.b64 	%rd5424, %rd5379;
	and.b64  	%rd5425, %rd5395, %rd5424;
	xor.b64  	%rd5426, %rd5394, %rd5425;
	not.b64 	%rd5427, %rd5375;
	and.b64  	%rd5428, %rd5389, %rd5427;
	xor.b64  	%rd5429, %rd5373, %rd5428;
	not.b64 	%rd5430, %rd5389;
	and.b64  	%rd5431, %rd5388, %rd5430;
	xor.b64  	%rd5432, %rd5375, %rd5431;
	not.b64 	%rd5433, %rd5388;
	and.b64  	%rd5434, %rd5392, %rd5433;
	xor.b64  	%rd5435, %rd5389, %rd5434;
	not.b64 	%rd5436, %rd5392;
	and.b64  	%rd5437, %rd5373, %rd5436;
	xor.b64  	%rd5438, %rd5388, %rd5437;
	not.b64 	%rd5439, %rd5373;
	and.b64  	%rd5440, %rd5375, %rd5439;
	xor.b64  	%rd5441, %rd5392, %rd5440;
	not.b64 	%rd5442, %rd5380;
	and.b64  	%rd5443, %rd5376, %rd5442;
	xor.b64  	%rd5444, %rd5385, %rd5443;
	not.b64 	%rd5445, %rd5376;
	and.b64  	%rd5446, %rd5377, %rd5445;
	xor.b64  	%rd5447, %rd5380, %rd5446;
	not.b64 	%rd5448, %rd5377;
	and.b64  	%rd5449, %rd5387, %rd5448;
	xor.b64  	%rd5450, %rd5376, %rd5449;
	not.b64 	%rd5451, %rd5387;
	and.b64  	%rd5452, %rd5385, %rd5451;
	xor.b64  	%rd5453, %rd5377, %rd5452;
	not.b64 	%rd5454, %rd5385;
	and.b64  	%rd5455, %rd5380, %rd5454;
	xor.b64  	%rd5456, %rd5387, %rd5455;
	not.b64 	%rd5457, %rd5382;
	and.b64  	%rd5458, %rd5393, %rd5457;
	xor.b64  	%rd5459, %rd5391, %rd5458;
	not.b64 	%rd5460, %rd5393;
	and.b64  	%rd5461, %rd5386, %rd5460;
	xor.b64  	%rd5462, %rd5382, %rd5461;
	not.b64 	%rd5463, %rd5386;
	and.b64  	%rd5464, %rd5383, %rd5463;
	xor.b64  	%rd5465, %rd5393, %rd5464;
	not.b64 	%rd5466, %rd5383;
	and.b64  	%rd5467, %rd5391, %rd5466;
	xor.b64  	%rd5468, %rd5386, %rd5467;
	not.b64 	%rd5469, %rd5391;
	and.b64  	%rd5470, %rd5382, %rd5469;
	xor.b64  	%rd5471, %rd5383, %rd5470;
	xor.b64  	%rd5472, %rd5399, 2147483658;
	xor.b64  	%rd5473, %rd5414, %rd5472;
	xor.b64  	%rd5474, %rd5473, %rd5429;
	xor.b64  	%rd5475, %rd5474, %rd5444;
	xor.b64  	%rd5476, %rd5475, %rd5459;
	xor.b64  	%rd5477, %rd5417, %rd5402;
	xor.b64  	%rd5478, %rd5477, %rd5432;
	xor.b64  	%rd5479, %rd5478, %rd5447;
	xor.b64  	%rd5480, %rd5479, %rd5462;
	xor.b64  	%rd5481, %rd5420, %rd5405;
	xor.b64  	%rd5482, %rd5481, %rd5435;
	xor.b64  	%rd5483, %rd5482, %rd5450;
	xor.b64  	%rd5484, %rd5483, %rd5465;
	xor.b64  	%rd5485, %rd5423, %rd5408;
	xor.b64  	%rd5486, %rd5485, %rd5438;
	xor.b64  	%rd5487, %rd5486, %rd5453;
	xor.b64  	%rd5488, %rd5487, %rd5468;
	xor.b64  	%rd5489, %rd5426, %rd5411;
	xor.b64  	%rd5490, %rd5489, %rd5441;
	xor.b64  	%rd5491, %rd5490, %rd5456;
	xor.b64  	%rd5492, %rd5491, %rd5471;
	mov.b64 	{%r4146, %r4147}, %rd5480;
	shf.l.wrap.b32 	%r4148, %r4146, %r4147, 1;
	shf.l.wrap.b32 	%r4149, %r4147, %r4146, 1;
	mov.b64 	%rd5493, {%r4149, %r4148};
	xor.b64  	%rd5494, %rd5493, %rd5492;
	xor.b64  	%rd5495, %rd5494, %rd5472;
	xor.b64  	%rd5496, %rd5494, %rd5414;
	xor.b64  	%rd5497, %rd5494, %rd5429;
	xor.b64  	%rd5498, %rd5494, %rd5444;
	xor.b64  	%rd5499, %rd5494, %rd5459;
	mov.b64 	{%r4150, %r4151}, %rd5484;
	shf.l.wrap.b32 	%r4152, %r4150, %r4151, 1;
	shf.l.wrap.b32 	%r4153, %r4151, %r4150, 1;
	mov.b64 	%rd5500, {%r4153, %r4152};
	xor.b64  	%rd5501, %rd5500, %rd5476;
	xor.b64  	%rd5502, %rd5501, %rd5402;
	xor.b64  	%rd5503, %rd5501, %rd5417;
	xor.b64  	%rd5504, %rd5501, %rd5432;
	xor.b64  	%rd5505, %rd5501, %rd5447;
	xor.b64  	%rd5506, %rd5501, %rd5462;
	mov.b64 	{%r4154, %r4155}, %rd5488;
	shf.l.wrap.b32 	%r4156, %r4154, %r4155, 1;
	shf.l.wrap.b32 	%r4157, %r4155, %r4154, 1;
	mov.b64 	%rd5507, {%r4157, %r4156};
	xor.b64  	%rd5508, %rd5507, %rd5480;
	xor.b64  	%rd5509, %rd5508, %rd5405;
	xor.b64  	%rd5510, %rd5508, %rd5420;
	xor.b64  	%rd5511, %rd5508, %rd5435;
	xor.b64  	%rd5512, %rd5508, %rd5450;
	xor.b64  	%rd5513, %rd5508, %rd5465;
	mov.b64 	{%r4158, %r4159}, %rd5492;
	shf.l.wrap.b32 	%r4160, %r4158, %r4159, 1;
	shf.l.wrap.b32 	%r4161, %r4159, %r4158, 1;
	mov.b64 	%rd5514, {%r4161, %r4160};
	xor.b64  	%rd5515, %rd5514, %rd5484;
	xor.b64  	%rd5516, %rd5515, %rd5408;
	xor.b64  	%rd5517, %rd5515, %rd5423;
	xor.b64  	%rd5518, %rd5515, %rd5438;
	xor.b64  	%rd5519, %rd5515, %rd5453;
	xor.b64  	%rd5520, %rd5515, %rd5468;
	mov.b64 	{%r4162, %r4163}, %rd5476;
	shf.l.wrap.b32 	%r4164, %r4162, %r4163, 1;
	shf.l.wrap.b32 	%r4165, %r4163, %r4162, 1;
	mov.b64 	%rd5521, {%r4165, %r4164};
	xor.b64  	%rd5522, %rd5521, %rd5488;
	xor.b64  	%rd5523, %rd5522, %rd5411;
	xor.b64  	%rd5524, %rd5522, %rd5426;
	xor.b64  	%rd5525, %rd5522, %rd5441;
	xor.b64  	%rd5526, %rd5522, %rd5456;
	xor.b64  	%rd5527, %rd5522, %rd5471;
	mov.b64 	{%r4166, %r4167}, %rd5502;
	shf.l.wrap.b32 	%r4168, %r4166, %r4167, 1;
	shf.l.wrap.b32 	%r4169, %r4167, %r4166, 1;
	mov.b64 	%rd5528, {%r4169, %r4168};
	mov.b64 	{%r4170, %r4171}, %rd5497;
	shf.l.wrap.b32 	%r4172, %r4170, %r4171, 3;
	shf.l.wrap.b32 	%r4173, %r4171, %r4170, 3;
	mov.b64 	%rd5529, {%r4173, %r4172};
	mov.b64 	{%r4174, %r4175}, %rd5510;
	shf.l.wrap.b32 	%r4176, %r4174, %r4175, 6;
	shf.l.wrap.b32 	%r4177, %r4175, %r4174, 6;
	mov.b64 	%rd5530, {%r4177, %r4176};
	mov.b64 	{%r4178, %r4179}, %rd5504;
	shf.l.wrap.b32 	%r4180, %r4178, %r4179, 10;
	shf.l.wrap.b32 	%r4181, %r4179, %r4178, 10;
	mov.b64 	%rd5531, {%r4181, %r4180};
	mov.b64 	{%r4182, %r4183}, %rd5512;
	shf.l.wrap.b32 	%r4184, %r4182, %r4183, 15;
	shf.l.wrap.b32 	%r4185, %r4183, %r4182, 15;
	mov.b64 	%rd5532, {%r4185, %r4184};
	mov.b64 	{%r4186, %r4187}, %rd5519;
	shf.l.wrap.b32 	%r4188, %r4186, %r4187, 21;
	shf.l.wrap.b32 	%r4189, %r4187, %r4186, 21;
	mov.b64 	%rd5533, {%r4189, %r4188};
	mov.b64 	{%r4190, %r4191}, %rd5516;
	shf.l.wrap.b32 	%r4192, %r4190, %r4191, 28;
	shf.l.wrap.b32 	%r4193, %r4191, %r4190, 28;
	mov.b64 	%rd5534, {%r4193, %r4192};
	mov.b64 	{%r4194, %r4195}, %rd5496;
	shf.l.wrap.b32 	%r4196, %r4195, %r4194, 4;
	shf.l.wrap.b32 	%r4197, %r4194, %r4195, 4;
	mov.b64 	%rd5535, {%r4197, %r4196};
	mov.b64 	{%r4198, %r4199}, %rd5505;
	shf.l.wrap.b32 	%r4200, %r4199, %r4198, 13;
	shf.l.wrap.b32 	%r4201, %r4198, %r4199, 13;
	mov.b64 	%rd5536, {%r4201, %r4200};
	mov.b64 	{%r4202, %r4203}, %rd5517;
	shf.l.wrap.b32 	%r4204, %r4203, %r4202, 23;
	shf.l.wrap.b32 	%r4205, %r4202, %r4203, 23;
	mov.b64 	%rd5537, {%r4205, %r4204};
	mov.b64 	{%r4206, %r4207}, %rd5506;
	shf.l.wrap.b32 	%r4208, %r4206, %r4207, 2;
	shf.l.wrap.b32 	%r4209, %r4207, %r4206, 2;
	mov.b64 	%rd5538, {%r4209, %r4208};
	mov.b64 	{%r4210, %r4211}, %rd5527;
	shf.l.wrap.b32 	%r4212, %r4210, %r4211, 14;
	shf.l.wrap.b32 	%r4213, %r4211, %r4210, 14;
	mov.b64 	%rd5539, {%r4213, %r4212};
	mov.b64 	{%r4214, %r4215}, %rd5523;
	shf.l.wrap.b32 	%r4216, %r4214, %r4215, 27;
	shf.l.wrap.b32 	%r4217, %r4215, %r4214, 27;
	mov.b64 	%rd5540, {%r4217, %r4216};
	mov.b64 	{%r4218, %r4219}, %rd5498;
	shf.l.wrap.b32 	%r4220, %r4219, %r4218, 9;
	shf.l.wrap.b32 	%r4221, %r4218, %r4219, 9;
	mov.b64 	%rd5541, {%r4221, %r4220};
	mov.b64 	{%r4222, %r4223}, %rd5520;
	shf.l.wrap.b32 	%r4224, %r4223, %r4222, 24;
	shf.l.wrap.b32 	%r4225, %r4222, %r4223, 24;
	mov.b64 	%rd5542, {%r4225, %r4224};
	mov.b64 	{%r4226, %r4227}, %rd5526;
	shf.l.wrap.b32 	%r4228, %r4226, %r4227, 8;
	shf.l.wrap.b32 	%r4229, %r4227, %r4226, 8;
	mov.b64 	%rd5543, {%r4229, %r4228};
	mov.b64 	{%r4230, %r4231}, %rd5518;
	shf.l.wrap.b32 	%r4232, %r4230, %r4231, 25;
	shf.l.wrap.b32 	%r4233, %r4231, %r4230, 25;
	mov.b64 	%rd5544, {%r4233, %r4232};
	mov.b64 	{%r4234, %r4235}, %rd5511;
	shf.l.wrap.b32 	%r4236, %r4235, %r4234, 11;
	shf.l.wrap.b32 	%r4237, %r4234, %r4235, 11;
	mov.b64 	%rd5545, {%r4237, %r4236};
	mov.b64 	{%r4238, %r4239}, %rd5509;
	shf.l.wrap.b32 	%r4240, %r4239, %r4238, 30;
	shf.l.wrap.b32 	%r4241, %r4238, %r4239, 30;
	mov.b64 	%rd5546, {%r4241, %r4240};
	mov.b64 	{%r4242, %r4243}, %rd5499;
	shf.l.wrap.b32 	%r4244, %r4242, %r4243, 18;
	shf.l.wrap.b32 	%r4245, %r4243, %r4242, 18;
	mov.b64 	%rd5547, {%r4245, %r4244};
	mov.b64 	{%r4246, %r4247}, %rd5525;
	shf.l.wrap.b32 	%r4248, %r4247, %r4246, 7;
	shf.l.wrap.b32 	%r4249, %r4246, %r4247, 7;
	mov.b64 	%rd5548, {%r4249, %r4248};
	mov.b64 	{%r4250, %r4251}, %rd5513;
	shf.l.wrap.b32 	%r4252, %r4251, %r4250, 29;
	shf.l.wrap.b32 	%r4253, %r4250, %r4251, 29;
	mov.b64 	%rd5549, {%r4253, %r4252};
	mov.b64 	{%r4254, %r4255}, %rd5524;
	shf.l.wrap.b32 	%r4256, %r4254, %r4255, 20;
	shf.l.wrap.b32 	%r4257, %r4255, %r4254, 20;
	mov.b64 	%rd5550, {%r4257, %r4256};
	mov.b64 	{%r4258, %r4259}, %rd5503;
	shf.l.wrap.b32 	%r4260, %r4259, %r4258, 12;
	shf.l.wrap.b32 	%r4261, %r4258, %r4259, 12;
	mov.b64 	%rd5551, {%r4261, %r4260};
	not.b64 	%rd5552, %rd5551;
	and.b64  	%rd5553, %rd5545, %rd5552;
	xor.b64  	%rd5554, %rd5495, %rd5553;
	not.b64 	%rd5555, %rd5545;
	and.b64  	%rd5556, %rd5533, %rd5555;
	xor.b64  	%rd5557, %rd5551, %rd5556;
	not.b64 	%rd5558, %rd5533;
	and.b64  	%rd5559, %rd5539, %rd5558;
	xor.b64  	%rd5560, %rd5545, %rd5559;
	not.b64 	%rd5561, %rd5539;
	and.b64  	%rd5562, %rd5495, %rd5561;
	xor.b64  	%rd5563, %rd5533, %rd5562;
	not.b64 	%rd5564, %rd5495;
	and.b64  	%rd5565, %rd5551, %rd5564;
	xor.b64  	%rd5566, %rd5539, %rd5565;
	not.b64 	%rd5567, %rd5550;
	and.b64  	%rd5568, %rd5529, %rd5567;
	xor.b64  	%rd5569, %rd5534, %rd5568;
	not.b64 	%rd5570, %rd5529;
	and.b64  	%rd5571, %rd5536, %rd5570;
	xor.b64  	%rd5572, %rd5550, %rd5571;
	not.b64 	%rd5573, %rd5536;
	and.b64  	%rd5574, %rd5549, %rd5573;
	xor.b64  	%rd5575, %rd5529, %rd5574;
	not.b64 	%rd5576, %rd5549;
	and.b64  	%rd5577, %rd5534, %rd5576;
	xor.b64  	%rd5578, %rd5536, %rd5577;
	not.b64 	%rd5579, %rd5534;
	and.b64  	%rd5580, %rd5550, %rd5579;
	xor.b64  	%rd5581, %rd5549, %rd5580;
	not.b64 	%rd5582, %rd5530;
	and.b64  	%rd5583, %rd5544, %rd5582;
	xor.b64  	%rd5584, %rd5528, %rd5583;
	not.b64 	%rd5585, %rd5544;
	and.b64  	%rd5586, %rd5543, %rd5585;
	xor.b64  	%rd5587, %rd5530, %rd5586;
	not.b64 	%rd5588, %rd5543;
	and.b64  	%rd5589, %rd5547, %rd5588;
	xor.b64  	%rd5590, %rd5544, %rd5589;
	not.b64 	%rd5591, %rd5547;
	and.b64  	%rd5592, %rd5528, %rd5591;
	xor.b64  	%rd5593, %rd5543, %rd5592;
	not.b64 	%rd5594, %rd5528;
	and.b64  	%rd5595, %rd5530, %rd5594;
	xor.b64  	%rd5596, %rd5547, %rd5595;
	not.b64 	%rd5597, %rd5535;
	and.b64  	%rd5598, %rd5531, %rd5597;
	xor.b64  	%rd5599, %rd5540, %rd5598;
	not.b64 	%rd5600, %rd5531;
	and.b64  	%rd5601, %rd5532, %rd5600;
	xor.b64  	%rd5602, %rd5535, %rd5601;
	not.b64 	%rd5603, %rd5532;
	and.b64  	%rd5604, %rd5542, %rd5603;
	xor.b64  	%rd5605, %rd5531, %rd5604;
	not.b64 	%rd5606, %rd5542;
	and.b64  	%rd5607, %rd5540, %rd5606;
	xor.b64  	%rd5608, %rd5532, %rd5607;
	not.b64 	%rd5609, %rd5540;
	and.b64  	%rd5610, %rd5535, %rd5609;
	xor.b64  	%rd5611, %rd5542, %rd5610;
	not.b64 	%rd5612, %rd5537;
	and.b64  	%rd5613, %rd5548, %rd5612;
	xor.b64  	%rd5614, %rd5546, %rd5613;
	not.b64 	%rd5615, %rd5548;
	and.b64  	%rd5616, %rd5541, %rd5615;
	xor.b64  	%rd5617, %rd5537, %rd5616;
	not.b64 	%rd5618, %rd5541;
	and.b64  	%rd5619, %rd5538, %rd5618;
	xor.b64  	%rd5620, %rd5548, %rd5619;
	not.b64 	%rd5621, %rd5538;
	and.b64  	%rd5622, %rd5546, %rd5621;
	xor.b64  	%rd5623, %rd5541, %rd5622;
	not.b64 	%rd5624, %rd5546;
	and.b64  	%rd5625, %rd5537, %rd5624;
	xor.b64  	%rd5626, %rd5538, %rd5625;
	xor.b64  	%rd5627, %rd5554, 2147516555;
	xor.b64  	%rd5628, %rd5569, %rd5627;
	xor.b64  	%rd5629, %rd5628, %rd5584;
	xor.b64  	%rd5630, %rd5629, %rd5599;
	xor.b64  	%rd5631, %rd5630, %rd5614;
	xor.b64  	%rd5632, %rd5572, %rd5557;
	xor.b64  	%rd5633, %rd5632, %rd5587;
	xor.b64  	%rd5634, %rd5633, %rd5602;
	xor.b64  	%rd5635, %rd5634, %rd5617;
	xor.b64  	%rd5636, %rd5575, %rd5560;
	xor.b64  	%rd5637, %rd5636, %rd5590;
	xor.b64  	%rd5638, %rd5637, %rd5605;
	xor.b64  	%rd5639, %rd5638, %rd5620;
	xor.b64  	%rd5640, %rd5578, %rd5563;
	xor.b64  	%rd5641, %rd5640, %rd5593;
	xor.b64  	%rd5642, %rd5641, %rd5608;
	xor.b64  	%rd5643, %rd5642, %rd5623;
	xor.b64  	%rd5644, %rd5581, %rd5566;
	xor.b64  	%rd5645, %rd5644, %rd5596;
	xor.b64  	%rd5646, %rd5645, %rd5611;
	xor.b64  	%rd5647, %rd5646, %rd5626;
	mov.b64 	{%r4262, %r4263}, %rd5635;
	shf.l.wrap.b32 	%r4264, %r4262, %r4263, 1;
	shf.l.wrap.b32 	%r4265, %r4263, %r4262, 1;
	mov.b64 	%rd5648, {%r4265, %r4264};
	xor.b64  	%rd5649, %rd5648, %rd5647;
	xor.b64  	%rd5650, %rd5649, %rd5627;
	xor.b64  	%rd5651, %rd5649, %rd5569;
	xor.b64  	%rd5652, %rd5649, %rd5584;
	xor.b64  	%rd5653, %rd5649, %rd5599;
	xor.b64  	%rd5654, %rd5649, %rd5614;
	mov.b64 	{%r4266, %r4267}, %rd5639;
	shf.l.wrap.b32 	%r4268, %r4266, %r4267, 1;
	shf.l.wrap.b32 	%r4269, %r4267, %r4266, 1;
	mov.b64 	%rd5655, {%r4269, %r4268};
	xor.b64  	%rd5656, %rd5655, %rd5631;
	xor.b64  	%rd5657, %rd5656, %rd5557;
	xor.b64  	%rd5658, %rd5656, %rd5572;
	xor.b64  	%rd5659, %rd5656, %rd5587;
	xor.b64  	%rd5660, %rd5656, %rd5602;
	xor.b64  	%rd5661, %rd5656, %rd5617;
	mov.b64 	{%r4270, %r4271}, %rd5643;
	shf.l.wrap.b32 	%r4272, %r4270, %r4271, 1;
	shf.l.wrap.b32 	%r4273, %r4271, %r4270, 1;
	mov.b64 	%rd5662, {%r4273, %r4272};
	xor.b64  	%rd5663, %rd5662, %rd5635;
	xor.b64  	%rd5664, %rd5663, %rd5560;
	xor.b64  	%rd5665, %rd5663, %rd5575;
	xor.b64  	%rd5666, %rd5663, %rd5590;
	xor.b64  	%rd5667, %rd5663, %rd5605;
	xor.b64  	%rd5668, %rd5663, %rd5620;
	mov.b64 	{%r4274, %r4275}, %rd5647;
	shf.l.wrap.b32 	%r4276, %r4274, %r4275, 1;
	shf.l.wrap.b32 	%r4277, %r4275, %r4274, 1;
	mov.b64 	%rd5669, {%r4277, %r4276};
	xor.b64  	%rd5670, %rd5669, %rd5639;
	xor.b64  	%rd5671, %rd5670, %rd5563;
	xor.b64  	%rd5672, %rd5670, %rd5578;
	xor.b64  	%rd5673, %rd5670, %rd5593;
	xor.b64  	%rd5674, %rd5670, %rd5608;
	xor.b64  	%rd5675, %rd5670, %rd5623;
	mov.b64 	{%r4278, %r4279}, %rd5631;
	shf.l.wrap.b32 	%r4280, %r4278, %r4279, 1;
	shf.l.wrap.b32 	%r4281, %r4279, %r4278, 1;
	mov.b64 	%rd5676, {%r4281, %r4280};
	xor.b64  	%rd5677, %rd5676, %rd5643;
	xor.b64  	%rd5678, %rd5677, %rd5566;
	xor.b64  	%rd5679, %rd5677, %rd5581;
	xor.b64  	%rd5680, %rd5677, %rd5596;
	xor.b64  	%rd5681, %rd5677, %rd5611;
	xor.b64  	%rd5682, %rd5677, %rd5626;
	mov.b64 	{%r4282, %r4283}, %rd5657;
	shf.l.wrap.b32 	%r4284, %r4282, %r4283, 1;
	shf.l.wrap.b32 	%r4285, %r4283, %r4282, 1;
	mov.b64 	%rd5683, {%r4285, %r4284};
	mov.b64 	{%r4286, %r4287}, %rd5652;
	shf.l.wrap.b32 	%r4288, %r4286, %r4287, 3;
	shf.l.wrap.b32 	%r4289, %r4287, %r4286, 3;
	mov.b64 	%rd5684, {%r4289, %r4288};
	mov.b64 	{%r4290, %r4291}, %rd5665;
	shf.l.wrap.b32 	%r4292, %r4290, %r4291, 6;
	shf.l.wrap.b32 	%r4293, %r4291, %r4290, 6;
	mov.b64 	%rd5685, {%r4293, %r4292};
	mov.b64 	{%r4294, %r4295}, %rd5659;
	shf.l.wrap.b32 	%r4296, %r4294, %r4295, 10;
	shf.l.wrap.b32 	%r4297, %r4295, %r4294, 10;
	mov.b64 	%rd5686, {%r4297, %r4296};
	mov.b64 	{%r4298, %r4299}, %rd5667;
	shf.l.wrap.b32 	%r4300, %r4298, %r4299, 15;
	shf.l.wrap.b32 	%r4301, %r4299, %r4298, 15;
	mov.b64 	%rd5687, {%r4301, %r4300};
	mov.b64 	{%r4302, %r4303}, %rd5674;
	shf.l.wrap.b32 	%r4304, %r4302, %r4303, 21;
	shf.l.wrap.b32 	%r4305, %r4303, %r4302, 21;
	mov.b64 	%rd5688, {%r4305, %r4304};
	mov.b64 	{%r4306, %r4307}, %rd5671;
	shf.l.wrap.b32 	%r4308, %r4306, %r4307, 28;
	shf.l.wrap.b32 	%r4309, %r4307, %r4306, 28;
	mov.b64 	%rd5689, {%r4309, %r4308};
	mov.b64 	{%r4310, %r4311}, %rd5651;
	shf.l.wrap.b32 	%r4312, %r4311, %r4310, 4;
	shf.l.wrap.b32 	%r4313, %r4310, %r4311, 4;
	mov.b64 	%rd5690, {%r4313, %r4312};
	mov.b64 	{%r4314, %r4315}, %rd5660;
	shf.l.wrap.b32 	%r4316, %r4315, %r4314, 13;
	shf.l.wrap.b32 	%r4317, %r4314, %r4315, 13;
	mov.b64 	%rd5691, {%r4317, %r4316};
	mov.b64 	{%r4318, %r4319}, %rd5672;
	shf.l.wrap.b32 	%r4320, %r4319, %r4318, 23;
	shf.l.wrap.b32 	%r4321, %r4318, %r4319, 23;
	mov.b64 	%rd5692, {%r4321, %r4320};
	mov.b64 	{%r4322, %r4323}, %rd5661;
	shf.l.wrap.b32 	%r4324, %r4322, %r4323, 2;
	shf.l.wrap.b32 	%r4325, %r4323, %r4322, 2;
	mov.b64 	%rd5693, {%r4325, %r4324};
	mov.b64 	{%r4326, %r4327}, %rd5682;
	shf.l.wrap.b32 	%r4328, %r4326, %r4327, 14;
	shf.l.wrap.b32 	%r4329, %r4327, %r4326, 14;
	mov.b64 	%rd5694, {%r4329, %r4328};
	mov.b64 	{%r4330, %r4331}, %rd5678;
	shf.l.wrap.b32 	%r4332, %r4330, %r4331, 27;
	shf.l.wrap.b32 	%r4333, %r4331, %r4330, 27;
	mov.b64 	%rd5695, {%r4333, %r4332};
	mov.b64 	{%r4334, %r4335}, %rd5653;
	shf.l.wrap.b32 	%r4336, %r4335, %r4334, 9;
	shf.l.wrap.b32 	%r4337, %r4334, %r4335, 9;
	mov.b64 	%rd5696, {%r4337, %r4336};
	mov.b64 	{%r4338, %r4339}, %rd5675;
	shf.l.wrap.b32 	%r4340, %r4339, %r4338, 24;
	shf.l.wrap.b32 	%r4341, %r4338, %r4339, 24;
	mov.b64 	%rd5697, {%r4341, %r4340};
	mov.b64 	{%r4342, %r4343}, %rd5681;
	shf.l.wrap.b32 	%r4344, %r4342, %r4343, 8;
	shf.l.wrap.b32 	%r4345, %r4343, %r4342, 8;
	mov.b64 	%rd5698, {%r4345, %r4344};
	mov.b64 	{%r4346, %r4347}, %rd5673;
	shf.l.wrap.b32 	%r4348, %r4346, %r4347, 25;
	shf.l.wrap.b32 	%r4349, %r4347, %r4346, 25;
	mov.b64 	%rd5699, {%r4349, %r4348};
	mov.b64 	{%r4350, %r4351}, %rd5666;
	shf.l.wrap.b32 	%r4352, %r4351, %r4350, 11;
	shf.l.wrap.b32 	%r4353, %r4350, %r4351, 11;
	mov.b64 	%rd5700, {%r4353, %r4352};
	mov.b64 	{%r4354, %r4355}, %rd5664;
	shf.l.wrap.b32 	%r4356, %r4355, %r4354, 30;
	shf.l.wrap.b32 	%r4357, %r4354, %r4355, 30;
	mov.b64 	%rd5701, {%r4357, %r4356};
	mov.b64 	{%r4358, %r4359}, %rd5654;
	shf.l.wrap.b32 	%r4360, %r4358, %r4359, 18;
	shf.l.wrap.b32 	%r4361, %r4359, %r4358, 18;
	mov.b64 	%rd5702, {%r4361, %r4360};
	mov.b64 	{%r4362, %r4363}, %rd5680;
	shf.l.wrap.b32 	%r4364, %r4363, %r4362, 7;
	shf.l.wrap.b32 	%r4365, %r4362, %r4363, 7;
	mov.b64 	%rd5703, {%r4365, %r4364};
	mov.b64 	{%r4366, %r4367}, %rd5668;
	shf.l.wrap.b32 	%r4368, %r4367, %r4366, 29;
	shf.l.wrap.b32 	%r4369, %r4366, %r4367, 29;
	mov.b64 	%rd5704, {%r4369, %r4368};
	mov.b64 	{%r4370, %r4371}, %rd5679;
	shf.l.wrap.b32 	%r4372, %r4370, %r4371, 20;
	shf.l.wrap.b32 	%r4373, %r4371, %r4370, 20;
	mov.b64 	%rd5705, {%r4373, %r4372};
	mov.b64 	{%r4374, %r4375}, %rd5658;
	shf.l.wrap.b32 	%r4376, %r4375, %r4374, 12;
	shf.l.wrap.b32 	%r4377, %r4374, %r4375, 12;
	mov.b64 	%rd5706, {%r4377, %r4376};
	not.b64 	%rd5707, %rd5706;
	and.b64  	%rd5708, %rd5700, %rd5707;
	xor.b64  	%rd5709, %rd5650, %rd5708;
	not.b64 	%rd5710, %rd5700;
	and.b64  	%rd5711, %rd5688, %rd5710;
	xor.b64  	%rd5712, %rd5706, %rd5711;
	not.b64 	%rd5713, %rd5688;
	and.b64  	%rd5714, %rd5694, %rd5713;
	xor.b64  	%rd5715, %rd5700, %rd5714;
	not.b64 	%rd5716, %rd5694;
	and.b64  	%rd5717, %rd5650, %rd5716;
	xor.b64  	%rd5718, %rd5688, %rd5717;
	not.b64 	%rd5719, %rd5650;
	and.b64  	%rd5720, %rd5706, %rd5719;
	xor.b64  	%rd5721, %rd5694, %rd5720;
	not.b64 	%rd5722, %rd5705;
	and.b64  	%rd5723, %rd5684, %rd5722;
	xor.b64  	%rd5724, %rd5689, %rd5723;
	not.b64 	%rd5725, %rd5684;
	and.b64  	%rd5726, %rd5691, %rd5725;
	xor.b64  	%rd5727, %rd5705, %rd5726;
	not.b64 	%rd5728, %rd5691;
	and.b64  	%rd5729, %rd5704, %rd5728;
	xor.b64  	%rd5730, %rd5684, %rd5729;
	not.b64 	%rd5731, %rd5704;
	and.b64  	%rd5732, %rd5689, %rd5731;
	xor.b64  	%rd5733, %rd5691, %rd5732;
	not.b64 	%rd5734, %rd5689;
	and.b64  	%rd5735, %rd5705, %rd5734;
	xor.b64  	%rd5736, %rd5704, %rd5735;
	not.b64 	%rd5737, %rd5685;
	and.b64  	%rd5738, %rd5699, %rd5737;
	xor.b64  	%rd5739, %rd5683, %rd5738;
	not.b64 	%rd5740, %rd5699;
	and.b64  	%rd5741, %rd5698, %rd5740;
	xor.b64  	%rd5742, %rd5685, %rd5741;
	not.b64 	%rd5743, %rd5698;
	and.b64  	%rd5744, %rd5702, %rd5743;
	xor.b64  	%rd5745, %rd5699, %rd5744;
	not.b64 	%rd5746, %rd5702;
	and.b64  	%rd5747, %rd5683, %rd5746;
	xor.b64  	%rd5748, %rd5698, %rd5747;
	not.b64 	%rd5749, %rd5683;
	and.b64  	%rd5750, %rd5685, %rd5749;
	xor.b64  	%rd5751, %rd5702, %rd5750;
	not.b64 	%rd5752, %rd5690;
	and.b64  	%rd5753, %rd5686, %rd5752;
	xor.b64  	%rd5754, %rd5695, %rd5753;
	not.b64 	%rd5755, %rd5686;
	and.b64  	%rd5756, %rd5687, %rd5755;
	xor.b64  	%rd5757, %rd5690, %rd5756;
	not.b64 	%rd5758, %rd5687;
	and.b64  	%rd5759, %rd5697, %rd5758;
	xor.b64  	%rd5760, %rd5686, %rd5759;
	not.b64 	%rd5761, %rd5697;
	and.b64  	%rd5762, %rd5695, %rd5761;
	xor.b64  	%rd5763, %rd5687, %rd5762;
	not.b64 	%rd5764, %rd5695;
	and.b64  	%rd5765, %rd5690, %rd5764;
	xor.b64  	%rd5766, %rd5697, %rd5765;
	not.b64 	%rd5767, %rd5692;
	and.b64  	%rd5768, %rd5703, %rd5767;
	xor.b64  	%rd5769, %rd5701, %rd5768;
	not.b64 	%rd5770, %rd5703;
	and.b64  	%rd5771, %rd5696, %rd5770;
	xor.b64  	%rd5772, %rd5692, %rd5771;
	not.b64 	%rd5773, %rd5696;
	and.b64  	%rd5774, %rd5693, %rd5773;
	xor.b64  	%rd5775, %rd5703, %rd5774;
	not.b64 	%rd5776, %rd5693;
	and.b64  	%rd5777, %rd5701, %rd5776;
	xor.b64  	%rd5778, %rd5696, %rd5777;
	not.b64 	%rd5779, %rd5701;
	and.b64  	%rd5780, %rd5692, %rd5779;
	xor.b64  	%rd5781, %rd5693, %rd5780;
	xor.b64  	%rd5782, %rd5709, -9223372036854775669;
	xor.b64  	%rd5783, %rd5724, %rd5782;
	xor.b64  	%rd5784, %rd5783, %rd5739;
	xor.b64  	%rd5785, %rd5784, %rd5754;
	xor.b64  	%rd5786, %rd5785, %rd5769;
	xor.b64  	%rd5787, %rd5727, %rd5712;
	xor.b64  	%rd5788, %rd5787, %rd5742;
	xor.b64  	%rd5789, %rd5788, %rd5757;
	xor.b64  	%rd5790, %rd5789, %rd5772;
	xor.b64  	%rd5791, %rd5730, %rd5715;
	xor.b64  	%rd5792, %rd5791, %rd5745;
	xor.b64  	%rd5793, %rd5792, %rd5760;
	xor.b64  	%rd5794, %rd5793, %rd5775;
	xor.b64  	%rd5795, %rd5733, %rd5718;
	xor.b64  	%rd5796, %rd5795, %rd5748;
	xor.b64  	%rd5797, %rd5796, %rd5763;
	xor.b64  	%rd5798, %rd5797, %rd5778;
	xor.b64  	%rd5799, %rd5736, %rd5721;
	xor.b64  	%rd5800, %rd5799, %rd5751;
	xor.b64  	%rd5801, %rd5800, %rd5766;
	xor.b64  	%rd5802, %rd5801, %rd5781;
	mov.b64 	{%r4378, %r4379}, %rd5790;
	shf.l.wrap.b32 	%r4380, %r4378, %r4379, 1;
	shf.l.wrap.b32 	%r4381, %r4379, %r4378, 1;
	mov.b64 	%rd5803, {%r4381, %r4380};
	xor.b64  	%rd5804, %rd5803, %rd5802;
	xor.b64  	%rd5805, %rd5804, %rd5782;
	xor.b64  	%rd5806, %rd5804, %rd5724;
	xor.b64  	%rd5807, %rd5804, %rd5739;
	xor.b64  	%rd5808, %rd5804, %rd5754;
	xor.b64  	%rd5809, %rd5804, %rd5769;
	mov.b64 	{%r4382, %r4383}, %rd5794;
	shf.l.wrap.b32 	%r4384, %r4382, %r4383, 1;
	shf.l.wrap.b32 	%r4385, %r4383, %r4382, 1;
	mov.b64 	%rd5810, {%r4385, %r4384};
	xor.b64  	%rd5811, %rd5810, %rd5786;
	xor.b64  	%rd5812, %rd5811, %rd5712;
	xor.b64  	%rd5813, %rd5811, %rd5727;
	xor.b64  	%rd5814, %rd5811, %rd5742;
	xor.b64  	%rd5815, %rd5811, %rd5757;
	xor.b64  	%rd5816, %rd5811, %rd5772;
	mov.b64 	{%r4386, %r4387}, %rd5798;
	shf.l.wrap.b32 	%r4388, %r4386, %r4387, 1;
	shf.l.wrap.b32 	%r4389, %r4387, %r4386, 1;
	mov.b64 	%rd5817, {%r4389, %r4388};
	xor.b64  	%rd5818, %rd5817, %rd5790;
	xor.b64  	%rd5819, %rd5818, %rd5715;
	xor.b64  	%rd5820, %rd5818, %rd5730;
	xor.b64  	%rd5821, %rd5818, %rd5745;
	xor.b64  	%rd5822, %rd5818, %rd5760;
	xor.b64  	%rd5823, %rd5818, %rd5775;
	mov.b64 	{%r4390, %r4391}, %rd5802;
	shf.l.wrap.b32 	%r4392, %r4390, %r4391, 1;
	shf.l.wrap.b32 	%r4393, %r4391, %r4390, 1;
	mov.b64 	%rd5824, {%r4393, %r4392};
	xor.b64  	%rd5825, %rd5824, %rd5794;
	xor.b64  	%rd5826, %rd5825, %rd5718;
	xor.b64  	%rd5827, %rd5825, %rd5733;
	xor.b64  	%rd5828, %rd5825, %rd5748;
	xor.b64  	%rd5829, %rd5825, %rd5763;
	xor.b64  	%rd5830, %rd5825, %rd5778;
	mov.b64 	{%r4394, %r4395}, %rd5786;
	shf.l.wrap.b32 	%r4396, %r4394, %r4395, 1;
	shf.l.wrap.b32 	%r4397, %r4395, %r4394, 1;
	mov.b64 	%rd5831, {%r4397, %r4396};
	xor.b64  	%rd5832, %rd5831, %rd5798;
	xor.b64  	%rd5833, %rd5832, %rd5721;
	xor.b64  	%rd5834, %rd5832, %rd5736;
	xor.b64  	%rd5835, %rd5832, %rd5751;
	xor.b64  	%rd5836, %rd5832, %rd5766;
	xor.b64  	%rd5837, %rd5832, %rd5781;
	mov.b64 	{%r4398, %r4399}, %rd5812;
	shf.l.wrap.b32 	%r4400, %r4398, %r4399, 1;
	shf.l.wrap.b32 	%r4401, %r4399, %r4398, 1;
	mov.b64 	%rd5838, {%r4401, %r4400};
	mov.b64 	{%r4402, %r4403}, %rd5807;
	shf.l.wrap.b32 	%r4404, %r4402, %r4403, 3;
	shf.l.wrap.b32 	%r4405, %r4403, %r4402, 3;
	mov.b64 	%rd5839, {%r4405, %r4404};
	mov.b64 	{%r4406, %r4407}, %rd5820;
	shf.l.wrap.b32 	%r4408, %r4406, %r4407, 6;
	shf.l.wrap.b32 	%r4409, %r4407, %r4406, 6;
	mov.b64 	%rd5840, {%r4409, %r4408};
	mov.b64 	{%r4410, %r4411}, %rd5814;
	shf.l.wrap.b32 	%r4412, %r4410, %r4411, 10;
	shf.l.wrap.b32 	%r4413, %r4411, %r4410, 10;
	mov.b64 	%rd5841, {%r4413, %r4412};
	mov.b64 	{%r4414, %r4415}, %rd5822;
	shf.l.wrap.b32 	%r4416, %r4414, %r4415, 15;
	shf.l.wrap.b32 	%r4417, %r4415, %r4414, 15;
	mov.b64 	%rd5842, {%r4417, %r4416};
	mov.b64 	{%r4418, %r4419}, %rd5829;
	shf.l.wrap.b32 	%r4420, %r4418, %r4419, 21;
	shf.l.wrap.b32 	%r4421, %r4419, %r4418, 21;
	mov.b64 	%rd5843, {%r4421, %r4420};
	mov.b64 	{%r4422, %r4423}, %rd5826;
	shf.l.wrap.b32 	%r4424, %r4422, %r4423, 28;
	shf.l.wrap.b32 	%r4425, %r4423, %r4422, 28;
	mov.b64 	%rd5844, {%r4425, %r4424};
	mov.b64 	{%r4426, %r4427}, %rd5806;
	shf.l.wrap.b32 	%r4428, %r4427, %r4426, 4;
	shf.l.wrap.b32 	%r4429, %r4426, %r4427, 4;
	mov.b64 	%rd5845, {%r4429, %r4428};
	mov.b64 	{%r4430, %r4431}, %rd5815;
	shf.l.wrap.b32 	%r4432, %r4431, %r4430, 13;
	shf.l.wrap.b32 	%r4433, %r4430, %r4431, 13;
	mov.b64 	%rd5846, {%r4433, %r4432};
	mov.b64 	{%r4434, %r4435}, %rd5827;
	shf.l.wrap.b32 	%r4436, %r4435, %r4434, 23;
	shf.l.wrap.b32 	%r4437, %r4434, %r4435, 23;
	mov.b64 	%rd5847, {%r4437, %r4436};
	mov.b64 	{%r4438, %r4439}, %rd5816;
	shf.l.wrap.b32 	%r4440, %r4438, %r4439, 2;
	shf.l.wrap.b32 	%r4441, %r4439, %r4438, 2;
	mov.b64 	%rd5848, {%r4441, %r4440};
	mov.b64 	{%r4442, %r4443}, %rd5837;
	shf.l.wrap.b32 	%r4444, %r4442, %r4443, 14;
	shf.l.wrap.b32 	%r4445, %r4443, %r4442, 14;
	mov.b64 	%rd5849, {%r4445, %r4444};
	mov.b64 	{%r4446, %r4447}, %rd5833;
	shf.l.wrap.b32 	%r4448, %r4446, %r4447, 27;
	shf.l.wrap.b32 	%r4449, %r4447, %r4446, 27;
	mov.b64 	%rd5850, {%r4449, %r4448};
	mov.b64 	{%r4450, %r4451}, %rd5808;
	shf.l.wrap.b32 	%r4452, %r4451, %r4450, 9;
	shf.l.wrap.b32 	%r4453, %r4450, %r4451, 9;
	mov.b64 	%rd5851, {%r4453, %r4452};
	mov.b64 	{%r4454, %r4455}, %rd5830;
	shf.l.wrap.b32 	%r4456, %r4455, %r4454, 24;
	shf.l.wrap.b32 	%r4457, %r4454, %r4455, 24;
	mov.b64 	%rd5852, {%r4457, %r4456};
	mov.b64 	{%r4458, %r4459}, %rd5836;
	shf.l.wrap.b32 	%r4460, %r4458, %r4459, 8;
	shf.l.wrap.b32 	%r4461, %r4459, %r4458, 8;
	mov.b64 	%rd5853, {%r4461, %r4460};
	mov.b64 	{%r4462, %r4463}, %rd5828;
	shf.l.wrap.b32 	%r4464, %r4462, %r4463, 25;
	shf.l.wrap.b32 	%r4465, %r4463, %r4462, 25;
	mov.b64 	%rd5854, {%r4465, %r4464};
	mov.b64 	{%r4466, %r4467}, %rd5821;
	shf.l.wrap.b32 	%r4468, %r4467, %r4466, 11;
	shf.l.wrap.b32 	%r4469, %r4466, %r4467, 11;
	mov.b64 	%rd5855, {%r4469, %r4468};
	mov.b64 	{%r4470, %r4471}, %rd5819;
	shf.l.wrap.b32 	%r4472, %r4471, %r4470, 30;
	shf.l.wrap.b32 	%r4473, %r4470, %r4471, 30;
	mov.b64 	%rd5856, {%r4473, %r4472};
	mov.b64 	{%r4474, %r4475}, %rd5809;
	shf.l.wrap.b32 	%r4476, %r4474, %r4475, 18;
	shf.l.wrap.b32 	%r4477, %r4475, %r4474, 18;
	mov.b64 	%rd5857, {%r4477, %r4476};
	mov.b64 	{%r4478, %r4479}, %rd5835;
	shf.l.wrap.b32 	%r4480, %r4479, %r4478, 7;
	shf.l.wrap.b32 	%r4481, %r4478, %r4479, 7;
	mov.b64 	%rd5858, {%r4481, %r4480};
	mov.b64 	{%r4482, %r4483}, %rd5823;
	shf.l.wrap.b32 	%r4484, %r4483, %r4482, 29;
	shf.l.wrap.b32 	%r4485, %r4482, %r4483, 29;
	mov.b64 	%rd5859, {%r4485, %r4484};
	mov.b64 	{%r4486, %r4487}, %rd5834;
	shf.l.wrap.b32 	%r4488, %r4486, %r4487, 20;
	shf.l.wrap.b32 	%r4489, %r4487, %r4486, 20;
	mov.b64 	%rd5860, {%r4489, %r4488};
	mov.b64 	{%r4490, %r4491}, %rd5813;
	shf.l.wrap.b32 	%r4492, %r4491, %r4490, 12;
	shf.l.wrap.b32 	%r4493, %r4490, %r4491, 12;
	mov.b64 	%rd5861, {%r4493, %r4492};
	not.b64 	%rd5862, %rd5861;
	and.b64  	%rd5863, %rd5855, %rd5862;
	xor.b64  	%rd5864, %rd5805, %rd5863;
	not.b64 	%rd5865, %rd5855;
	and.b64  	%rd5866, %rd5843, %rd5865;
	xor.b64  	%rd5867, %rd5861, %rd5866;
	not.b64 	%rd5868, %rd5843;
	and.b64  	%rd5869, %rd5849, %rd5868;
	xor.b64  	%rd5870, %rd5855, %rd5869;
	not.b64 	%rd5871, %rd5849;
	and.b64  	%rd5872, %rd5805, %rd5871;
	xor.b64  	%rd5873, %rd5843, %rd5872;
	not.b64 	%rd5874, %rd5805;
	and.b64  	%rd5875, %rd5861, %rd5874;
	xor.b64  	%rd5876, %rd5849, %rd5875;
	not.b64 	%rd5877, %rd5860;
	and.b64  	%rd5878, %rd5839, %rd5877;
	xor.b64  	%rd5879, %rd5844, %rd5878;
	not.b64 	%rd5880, %rd5839;
	and.b64  	%rd5881, %rd5846, %rd5880;
	xor.b64  	%rd5882, %rd5860, %rd5881;
	not.b64 	%rd5883, %rd5846;
	and.b64  	%rd5884, %rd5859, %rd5883;
	xor.b64  	%rd5885, %rd5839, %rd5884;
	not.b64 	%rd5886, %rd5859;
	and.b64  	%rd5887, %rd5844, %rd5886;
	xor.b64  	%rd5888, %rd5846, %rd5887;
	not.b64 	%rd5889, %rd5844;
	and.b64  	%rd5890, %rd5860, %rd5889;
	xor.b64  	%rd5891, %rd5859, %rd5890;
	not.b64 	%rd5892, %rd5840;
	and.b64  	%rd5893, %rd5854, %rd5892;
	xor.b64  	%rd5894, %rd5838, %rd5893;
	not.b64 	%rd5895, %rd5854;
	and.b64  	%rd5896, %rd5853, %rd5895;
	xor.b64  	%rd5897, %rd5840, %rd5896;
	not.b64 	%rd5898, %rd5853;
	and.b64  	%rd5899, %rd5857, %rd5898;
	xor.b64  	%rd5900, %rd5854, %rd5899;
	not.b64 	%rd5901, %rd5857;
	and.b64  	%rd5902, %rd5838, %rd5901;
	xor.b64  	%rd5903, %rd5853, %rd5902;
	not.b64 	%rd5904, %rd5838;
	and.b64  	%rd5905, %rd5840, %rd5904;
	xor.b64  	%rd5906, %rd5857, %rd5905;
	not.b64 	%rd5907, %rd5845;
	and.b64  	%rd5908, %rd5841, %rd5907;
	xor.b64  	%rd5909, %rd5850, %rd5908;
	not.b64 	%rd5910, %rd5841;
	and.b64  	%rd5911, %rd5842, %rd5910;
	xor.b64  	%rd5912, %rd5845, %rd5911;
	not.b64 	%rd5913, %rd5842;
	and.b64  	%rd5914, %rd5852, %rd5913;
	xor.b64  	%rd5915, %rd5841, %rd5914;
	not.b64 	%rd5916, %rd5852;
	and.b64  	%rd5917, %rd5850, %rd5916;
	xor.b64  	%rd5918, %rd5842, %rd5917;
	not.b64 	%rd5919, %rd5850;
	and.b64  	%rd5920, %rd5845, %rd5919;
	xor.b64  	%rd5921, %rd5852, %rd5920;
	not.b64 	%rd5922, %rd5847;
	and.b64  	%rd5923, %rd5858, %rd5922;
	xor.b64  	%rd5924, %rd5856, %rd5923;
	not.b64 	%rd5925, %rd5858;
	and.b64  	%rd5926, %rd5851, %rd5925;
	xor.b64  	%rd5927, %rd5847, %rd5926;
	not.b64 	%rd5928, %rd5851;
	and.b64  	%rd5929, %rd5848, %rd5928;
	xor.b64  	%rd5930, %rd5858, %rd5929;
	not.b64 	%rd5931, %rd5848;
	and.b64  	%rd5932, %rd5856, %rd5931;
	xor.b64  	%rd5933, %rd5851, %rd5932;
	not.b64 	%rd5934, %rd5856;
	and.b64  	%rd5935, %rd5847, %rd5934;
	xor.b64  	%rd5936, %rd5848, %rd5935;
	xor.b64  	%rd5937, %rd5864, -9223372036854742903;
	xor.b64  	%rd5938, %rd5879, %rd5937;
	xor.b64  	%rd5939, %rd5938, %rd5894;
	xor.b64  	%rd5940, %rd5939, %rd5909;
	xor.b64  	%rd5941, %rd5940, %rd5924;
	xor.b64  	%rd5942, %rd5882, %rd5867;
	xor.b64  	%rd5943, %rd5942, %rd5897;
	xor.b64  	%rd5944, %rd5943, %rd5912;
	xor.b64  	%rd5945, %rd5944, %rd5927;
	xor.b64  	%rd5946, %rd5885, %rd5870;
	xor.b64  	%rd5947, %rd5946, %rd5900;
	xor.b64  	%rd5948, %rd5947, %rd5915;
	xor.b64  	%rd5949, %rd5948, %rd5930;
	xor.b64  	%rd5950, %rd5888, %rd5873;
	xor.b64  	%rd5951, %rd5950, %rd5903;
	xor.b64  	%rd5952, %rd5951, %rd5918;
	xor.b64  	%rd5953, %rd5952, %rd5933;
	xor.b64  	%rd5954, %rd5891, %rd5876;
	xor.b64  	%rd5955, %rd5954, %rd5906;
	xor.b64  	%rd5956, %rd5955, %rd5921;
	xor.b64  	%rd5957, %rd5956, %rd5936;
	mov.b64 	{%r4494, %r4495}, %rd5945;
	shf.l.wrap.b32 	%r4496, %r4494, %r4495, 1;
	shf.l.wrap.b32 	%r4497, %r4495, %r4494, 1;
	mov.b64 	%rd5958, {%r4497, %r4496};
	xor.b64  	%rd5959, %rd5958, %rd5957;
	xor.b64  	%rd5960, %rd5959, %rd5937;
	xor.b64  	%rd5961, %rd5959, %rd5879;
	xor.b64  	%rd5962, %rd5959, %rd5894;
	xor.b64  	%rd5963, %rd5959, %rd5909;
	xor.b64  	%rd5964, %rd5959, %rd5924;
	mov.b64 	{%r4498, %r4499}, %rd5949;
	shf.l.wrap.b32 	%r4500, %r4498, %r4499, 1;
	shf.l.wrap.b32 	%r4501, %r4499, %r4498, 1;
	mov.b64 	%rd5965, {%r4501, %r4500};
	xor.b64  	%rd5966, %rd5965, %rd5941;
	xor.b64  	%rd5967, %rd5966, %rd5867;
	xor.b64  	%rd5968, %rd5966, %rd5882;
	xor.b64  	%rd5969, %rd5966, %rd5897;
	xor.b64  	%rd5970, %rd5966, %rd5912;
	xor.b64  	%rd5971, %rd5966, %rd5927;
	mov.b64 	{%r4502, %r4503}, %rd5953;
	shf.l.wrap.b32 	%r4504, %r4502, %r4503, 1;
	shf.l.wrap.b32 	%r4505, %r4503, %r4502, 1;
	mov.b64 	%rd5972, {%r4505, %r4504};
	xor.b64  	%rd5973, %rd5972, %rd5945;
	xor.b64  	%rd5974, %rd5973, %rd5870;
	xor.b64  	%rd5975, %rd5973, %rd5885;
	xor.b64  	%rd5976, %rd5973, %rd5900;
	xor.b64  	%rd5977, %rd5973, %rd5915;
	xor.b64  	%rd5978, %rd5973, %rd5930;
	mov.b64 	{%r4506, %r4507}, %rd5957;
	shf.l.wrap.b32 	%r4508, %r4506, %r4507, 1;
	shf.l.wrap.b32 	%r4509, %r4507, %r4506, 1;
	mov.b64 	%rd5979, {%r4509, %r4508};
	xor.b64  	%rd5980, %rd5979, %rd5949;
	xor.b64  	%rd5981, %rd5980, %rd5873;
	xor.b64  	%rd5982, %rd5980, %rd5888;
	xor.b64  	%rd5983, %rd5980, %rd5903;
	xor.b64  	%rd5984, %rd5980, %rd5918;
	xor.b64  	%rd5985, %rd5980, %rd5933;
	mov.b64 	{%r4510, %r4511}, %rd5941;
	shf.l.wrap.b32 	%r4512, %r4510, %r4511, 1;
	shf.l.wrap.b32 	%r4513, %r4511, %r4510, 1;
	mov.b64 	%rd5986, {%r4513, %r4512};
	xor.b64  	%rd5987, %rd5986, %rd5953;
	xor.b64  	%rd5988, %rd5987, %rd5876;
	xor.b64  	%rd5989, %rd5987, %rd5891;
	xor.b64  	%rd5990, %rd5987, %rd5906;
	xor.b64  	%rd5991, %rd5987, %rd5921;
	xor.b64  	%rd5992, %rd5987, %rd5936;
	mov.b64 	{%r4514, %r4515}, %rd5967;
	shf.l.wrap.b32 	%r4516, %r4514, %r4515, 1;
	shf.l.wrap.b32 	%r4517, %r4515, %r4514, 1;
	mov.b64 	%rd5993, {%r4517, %r4516};
	mov.b64 	{%r4518, %r4519}, %rd5962;
	shf.l.wrap.b32 	%r4520, %r4518, %r4519, 3;
	shf.l.wrap.b32 	%r4521, %r4519, %r4518, 3;
	mov.b64 	%rd5994, {%r4521, %r4520};
	mov.b64 	{%r4522, %r4523}, %rd5975;
	shf.l.wrap.b32 	%r4524, %r4522, %r4523, 6;
	shf.l.wrap.b32 	%r4525, %r4523, %r4522, 6;
	mov.b64 	%rd5995, {%r4525, %r4524};
	mov.b64 	{%r4526, %r4527}, %rd5969;
	shf.l.wrap.b32 	%r4528, %r4526, %r4527, 10;
	shf.l.wrap.b32 	%r4529, %r4527, %r4526, 10;
	mov.b64 	%rd5996, {%r4529, %r4528};
	mov.b64 	{%r4530, %r4531}, %rd5977;
	shf.l.wrap.b32 	%r4532, %r4530, %r4531, 15;
	shf.l.wrap.b32 	%r4533, %r4531, %r4530, 15;
	mov.b64 	%rd5997, {%r4533, %r4532};
	mov.b64 	{%r4534, %r4535}, %rd5984;
	shf.l.wrap.b32 	%r4536, %r4534, %r4535, 21;
	shf.l.wrap.b32 	%r4537, %r4535, %r4534, 21;
	mov.b64 	%rd5998, {%r4537, %r4536};
	mov.b64 	{%r4538, %r4539}, %rd5981;
	shf.l.wrap.b32 	%r4540, %r4538, %r4539, 28;
	shf.l.wrap.b32 	%r4541, %r4539, %r4538, 28;
	mov.b64 	%rd5999, {%r4541, %r4540};
	mov.b64 	{%r4542, %r4543}, %rd5961;
	shf.l.wrap.b32 	%r4544, %r4543, %r4542, 4;
	shf.l.wrap.b32 	%r4545, %r4542, %r4543, 4;
	mov.b64 	%rd6000, {%r4545, %r4544};
	mov.b64 	{%r4546, %r4547}, %rd5970;
	shf.l.wrap.b32 	%r4548, %r4547, %r4546, 13;
	shf.l.wrap.b32 	%r4549, %r4546, %r4547, 13;
	mov.b64 	%rd6001, {%r4549, %r4548};
	mov.b64 	{%r4550, %r4551}, %rd5982;
	shf.l.wrap.b32 	%r4552, %r4551, %r4550, 23;
	shf.l.wrap.b32 	%r4553, %r4550, %r4551, 23;
	mov.b64 	%rd6002, {%r4553, %r4552};
	mov.b64 	{%r4554, %r4555}, %rd5971;
	shf.l.wrap.b32 	%r4556, %r4554, %r4555, 2;
	shf.l.wrap.b32 	%r4557, %r4555, %r4554, 2;
	mov.b64 	%rd6003, {%r4557, %r4556};
	mov.b64 	{%r4558, %r4559}, %rd5992;
	shf.l.wrap.b32 	%r4560, %r4558, %r4559, 14;
	shf.l.wrap.b32 	%r4561, %r4559, %r4558, 14;
	mov.b64 	%rd6004, {%r4561, %r4560};
	mov.b64 	{%r4562, %r4563}, %rd5988;
	shf.l.wrap.b32 	%r4564, %r4562, %r4563, 27;
	shf.l.wrap.b32 	%r4565, %r4563, %r4562, 27;
	mov.b64 	%rd6005, {%r4565, %r4564};
	mov.b64 	{%r4566, %r4567}, %rd5963;
	shf.l.wrap.b32 	%r4568, %r4567, %r4566, 9;
	shf.l.wrap.b32 	%r4569, %r4566, %r4567, 9;
	mov.b64 	%rd6006, {%r4569, %r4568};
	mov.b64 	{%r4570, %r4571}, %rd5985;
	shf.l.wrap.b32 	%r4572, %r4571, %r4570, 24;
	shf.l.wrap.b32 	%r4573, %r4570, %r4571, 24;
	mov.b64 	%rd6007, {%r4573, %r4572};
	mov.b64 	{%r4574, %r4575}, %rd5991;
	shf.l.wrap.b32 	%r4576, %r4574, %r4575, 8;
	shf.l.wrap.b32 	%r4577, %r4575, %r4574, 8;
	mov.b64 	%rd6008, {%r4577, %r4576};
	mov.b64 	{%r4578, %r4579}, %rd5983;
	shf.l.wrap.b32 	%r4580, %r4578, %r4579, 25;
	shf.l.wrap.b32 	%r4581, %r4579, %r4578, 25;
	mov.b64 	%rd6009, {%r4581, %r4580};
	mov.b64 	{%r4582, %r4583}, %rd5976;
	shf.l.wrap.b32 	%r4584, %r4583, %r4582, 11;
	shf.l.wrap.b32 	%r4585, %r4582, %r4583, 11;
	mov.b64 	%rd6010, {%r4585, %r4584};
	mov.b64 	{%r4586, %r4587}, %rd5974;
	shf.l.wrap.b32 	%r4588, %r4587, %r4586, 30;
	shf.l.wrap.b32 	%r4589, %r4586, %r4587, 30;
	mov.b64 	%rd6011, {%r4589, %r4588};
	mov.b64 	{%r4590, %r4591}, %rd5964;
	shf.l.wrap.b32 	%r4592, %r4590, %r4591, 18;
	shf.l.wrap.b32 	%r4593, %r4591, %r4590, 18;
	mov.b64 	%rd6012, {%r4593, %r4592};
	mov.b64 	{%r4594, %r4595}, %rd5990;
	shf.l.wrap.b32 	%r4596, %r4595, %r4594, 7;
	shf.l.wrap.b32 	%r4597, %r4594, %r4595, 7;
	mov.b64 	%rd6013, {%r4597, %r4596};
	mov.b64 	{%r4598, %r4599}, %rd5978;
	shf.l.wrap.b32 	%r4600, %r4599, %r4598, 29;
	shf.l.wrap.b32 	%r4601, %r4598, %r4599, 29;
	mov.b64 	%rd6014, {%r4601, %r4600};
	mov.b64 	{%r4602, %r4603}, %rd5989;
	shf.l.wrap.b32 	%r4604, %r4602, %r4603, 20;
	shf.l.wrap.b32 	%r4605, %r4603, %r4602, 20;
	mov.b64 	%rd6015, {%r4605, %r4604};
	mov.b64 	{%r4606, %r4607}, %rd5968;
	shf.l.wrap.b32 	%r4608, %r4607, %r4606, 12;
	shf.l.wrap.b32 	%r4609, %r4606, %r4607, 12;
	mov.b64 	%rd6016, {%r4609, %r4608};
	not.b64 	%rd6017, %rd6016;
	and.b64  	%rd6018, %rd6010, %rd6017;
	xor.b64  	%rd6019, %rd5960, %rd6018;
	not.b64 	%rd6020, %rd6010;
	and.b64  	%rd6021, %rd5998, %rd6020;
	xor.b64  	%rd6022, %rd6016, %rd6021;
	not.b64 	%rd6023, %rd5998;
	and.b64  	%rd6024, %rd6004, %rd6023;
	xor.b64  	%rd6025, %rd6010, %rd6024;
	not.b64 	%rd6026, %rd6004;
	and.b64  	%rd6027, %rd5960, %rd6026;
	xor.b64  	%rd6028, %rd5998, %rd6027;
	not.b64 	%rd6029, %rd5960;
	and.b64  	%rd6030, %rd6016, %rd6029;
	xor.b64  	%rd6031, %rd6004, %rd6030;
	not.b64 	%rd6032, %rd6015;
	and.b64  	%rd6033, %rd5994, %rd6032;
	xor.b64  	%rd6034, %rd5999, %rd6033;
	not.b64 	%rd6035, %rd5994;
	and.b64  	%rd6036, %rd6001, %rd6035;
	xor.b64  	%rd6037, %rd6015, %rd6036;
	not.b64 	%rd6038, %rd6001;
	and.b64  	%rd6039, %rd6014, %rd6038;
	xor.b64  	%rd6040, %rd5994, %rd6039;
	not.b64 	%rd6041, %rd6014;
	and.b64  	%rd6042, %rd5999, %rd6041;
	xor.b64  	%rd6043, %rd6001, %rd6042;
	not.b64 	%rd6044, %rd5999;
	and.b64  	%rd6045, %rd6015, %rd6044;
	xor.b64  	%rd6046, %rd6014, %rd6045;
	not.b64 	%rd6047, %rd5995;
	and.b64  	%rd6048, %rd6009, %rd6047;
	xor.b64  	%rd6049, %rd5993, %rd6048;
	not.b64 	%rd6050, %rd6009;
	and.b64  	%rd6051, %rd6008, %rd6050;
	xor.b64  	%rd6052, %rd5995, %rd6051;
	not.b64 	%rd6053, %rd6008;
	and.b64  	%rd6054, %rd6012, %rd6053;
	xor.b64  	%rd6055, %rd6009, %rd6054;
	not.b64 	%rd6056, %rd6012;
	and.b64  	%rd6057, %rd5993, %rd6056;
	xor.b64  	%rd6058, %rd6008, %rd6057;
	not.b64 	%rd6059, %rd5993;
	and.b64  	%rd6060, %rd5995, %rd6059;
	xor.b64  	%rd6061, %rd6012, %rd6060;
	not.b64 	%rd6062, %rd6000;
	and.b64  	%rd6063, %rd5996, %rd6062;
	xor.b64  	%rd6064, %rd6005, %rd6063;
	not.b64 	%rd6065, %rd5996;
	and.b64  	%rd6066, %rd5997, %rd6065;
	xor.b64  	%rd6067, %rd6000, %rd6066;
	not.b64 	%rd6068, %rd5997;
	and.b64  	%rd6069, %rd6007, %rd6068;
	xor.b64  	%rd6070, %rd5996, %rd6069;
	not.b64 	%rd6071, %rd6007;
	and.b64  	%rd6072, %rd6005, %rd6071;
	xor.b64  	%rd6073, %rd5997, %rd6072;
	not.b64 	%rd6074, %rd6005;
	and.b64  	%rd6075, %rd6000, %rd6074;
	xor.b64  	%rd6076, %rd6007, %rd6075;
	not.b64 	%rd6077, %rd6002;
	and.b64  	%rd6078, %rd6013, %rd6077;
	xor.b64  	%rd6079, %rd6011, %rd6078;
	not.b64 	%rd6080, %rd6013;
	and.b64  	%rd6081, %rd6006, %rd6080;
	xor.b64  	%rd6082, %rd6002, %rd6081;
	not.b64 	%rd6083, %rd6006;
	and.b64  	%rd6084, %rd6003, %rd6083;
	xor.b64  	%rd6085, %rd6013, %rd6084;
	not.b64 	%rd6086, %rd6003;
	and.b64  	%rd6087, %rd6011, %rd6086;
	xor.b64  	%rd6088, %rd6006, %rd6087;
	not.b64 	%rd6089, %rd6011;
	and.b64  	%rd6090, %rd6002, %rd6089;
	xor.b64  	%rd6091, %rd6003, %rd6090;
	xor.b64  	%rd6092, %rd6019, -9223372036854743037;
	xor.b64  	%rd6093, %rd6034, %rd6092;
	xor.b64  	%rd6094, %rd6093, %rd6049;
	xor.b64  	%rd6095, %rd6094, %rd6064;
	xor.b64  	%rd6096, %rd6095, %rd6079;
	xor.b64  	%rd6097, %rd6037, %rd6022;
	xor.b64  	%rd6098, %rd6097, %rd6052;
	xor.b64  	%rd6099, %rd6098, %rd6067;
	xor.b64  	%rd6100, %rd6099, %rd6082;
	xor.b64  	%rd6101, %rd6040, %rd6025;
	xor.b64  	%rd6102, %rd6101, %rd6055;
	xor.b64  	%rd6103, %rd6102, %rd6070;
	xor.b64  	%rd6104, %rd6103, %rd6085;
	xor.b64  	%rd6105, %rd6043, %rd6028;
	xor.b64  	%rd6106, %rd6105, %rd6058;
	xor.b64  	%rd6107, %rd6106, %rd6073;
	xor.b64  	%rd6108, %rd6107, %rd6088;
	xor.b64  	%rd6109, %rd6046, %rd6031;
	xor.b64  	%rd6110, %rd6109, %rd6061;
	xor.b64  	%rd6111, %rd6110, %rd6076;
	xor.b64  	%rd6112, %rd6111, %rd6091;
	mov.b64 	{%r4610, %r4611}, %rd6100;
	shf.l.wrap.b32 	%r4612, %r4610, %r4611, 1;
	shf.l.wrap.b32 	%r4613, %r4611, %r4610, 1;
	mov.b64 	%rd6113, {%r4613, %r4612};
	xor.b64  	%rd6114, %rd6113, %rd6112;
	xor.b64  	%rd6115, %rd6114, %rd6092;
	xor.b64  	%rd6116, %rd6114, %rd6034;
	xor.b64  	%rd6117, %rd6114, %rd6049;
	xor.b64  	%rd6118, %rd6114, %rd6064;
	xor.b64  	%rd6119, %rd6114, %rd6079;
	mov.b64 	{%r4614, %r4615}, %rd6104;
	shf.l.wrap.b32 	%r4616, %r4614, %r4615, 1;
	shf.l.wrap.b32 	%r4617, %r4615, %r4614, 1;
	mov.b64 	%rd6120, {%r4617, %r4616};
	xor.b64  	%rd6121, %rd6120, %rd6096;
	xor.b64  	%rd6122, %rd6121, %rd6022;
	xor.b64  	%rd6123, %rd6121, %rd6037;
	xor.b64  	%rd6124, %rd6121, %rd6052;
	xor.b64  	%rd6125, %rd6121, %rd6067;
	xor.b64  	%rd6126, %rd6121, %rd6082;
	mov.b64 	{%r4618, %r4619}, %rd6108;
	shf.l.wrap.b32 	%r4620, %r4618, %r4619, 1;
	shf.l.wrap.b32 	%r4621, %r4619, %r4618, 1;
	mov.b64 	%rd6127, {%r4621, %r4620};
	xor.b64  	%rd6128, %rd6127, %rd6100;
	xor.b64  	%rd6129, %rd6128, %rd6025;
	xor.b64  	%rd6130, %rd6128, %rd6040;
	xor.b64  	%rd6131, %rd6128, %rd6055;
	xor.b64  	%rd6132, %rd6128, %rd6070;
	xor.b64  	%rd6133, %rd6128, %rd6085;
	mov.b64 	{%r4622, %r4623}, %rd6112;
	shf.l.wrap.b32 	%r4624, %r4622, %r4623, 1;
	shf.l.wrap.b32 	%r4625, %r4623, %r4622, 1;
	mov.b64 	%rd6134, {%r4625, %r4624};
	xor.b64  	%rd6135, %rd6134, %rd6104;
	xor.b64  	%rd6136, %rd6135, %rd6028;
	xor.b64  	%rd6137, %rd6135, %rd6043;
	xor.b64  	%rd6138, %rd6135, %rd6058;
	xor.b64  	%rd6139, %rd6135, %rd6073;
	xor.b64  	%rd6140, %rd6135, %rd6088;
	mov.b64 	{%r4626, %r4627}, %rd6096;
	shf.l.wrap.b32 	%r4628, %r4626, %r4627, 1;
	shf.l.wrap.b32 	%r4629, %r4627, %r4626, 1;
	mov.b64 	%rd6141, {%r4629, %r4628};
	xor.b64  	%rd6142, %rd6141, %rd6108;
	xor.b64  	%rd6143, %rd6142, %rd6031;
	xor.b64  	%rd6144, %rd6142, %rd6046;
	xor.b64  	%rd6145, %rd6142, %rd6061;
	xor.b64  	%rd6146, %rd6142, %rd6076;
	xor.b64  	%rd6147, %rd6142, %rd6091;
	mov.b64 	{%r4630, %r4631}, %rd6122;
	shf.l.wrap.b32 	%r4632, %r4630, %r4631, 1;
	shf.l.wrap.b32 	%r4633, %r4631, %r4630, 1;
	mov.b64 	%rd6148, {%r4633, %r4632};
	mov.b64 	{%r4634, %r4635}, %rd6117;
	shf.l.wrap.b32 	%r4636, %r4634, %r4635, 3;
	shf.l.wrap.b32 	%r4637, %r4635, %r4634, 3;
	mov.b64 	%rd6149, {%r4637, %r4636};
	mov.b64 	{%r4638, %r4639}, %rd6130;
	shf.l.wrap.b32 	%r4640, %r4638, %r4639, 6;
	shf.l.wrap.b32 	%r4641, %r4639, %r4638, 6;
	mov.b64 	%rd6150, {%r4641, %r4640};
	mov.b64 	{%r4642, %r4643}, %rd6124;
	shf.l.wrap.b32 	%r4644, %r4642, %r4643, 10;
	shf.l.wrap.b32 	%r4645, %r4643, %r4642, 10;
	mov.b64 	%rd6151, {%r4645, %r4644};
	mov.b64 	{%r4646, %r4647}, %rd6132;
	shf.l.wrap.b32 	%r4648, %r4646, %r4647, 15;
	shf.l.wrap.b32 	%r4649, %r4647, %r4646, 15;
	mov.b64 	%rd6152, {%r4649, %r4648};
	mov.b64 	{%r4650, %r4651}, %rd6139;
	shf.l.wrap.b32 	%r4652, %r4650, %r4651, 21;
	shf.l.wrap.b32 	%r4653, %r4651, %r4650, 21;
	mov.b64 	%rd6153, {%r4653, %r4652};
	mov.b64 	{%r4654, %r4655}, %rd6136;
	shf.l.wrap.b32 	%r4656, %r4654, %r4655, 28;
	shf.l.wrap.b32 	%r4657, %r4655, %r4654, 28;
	mov.b64 	%rd6154, {%r4657, %r4656};
	mov.b64 	{%r4658, %r4659}, %rd6116;
	shf.l.wrap.b32 	%r4660, %r4659, %r4658, 4;
	shf.l.wrap.b32 	%r4661, %r4658, %r4659, 4;
	mov.b64 	%rd6155, {%r4661, %r4660};
	mov.b64 	{%r4662, %r4663}, %rd6125;
	shf.l.wrap.b32 	%r4664, %r4663, %r4662, 13;
	shf.l.wrap.b32 	%r4665, %r4662, %r4663, 13;
	mov.b64 	%rd6156, {%r4665, %r4664};
	mov.b64 	{%r4666, %r4667}, %rd6137;
	shf.l.wrap.b32 	%r4668, %r4667, %r4666, 23;
	shf.l.wrap.b32 	%r4669, %r4666, %r4667, 23;
	mov.b64 	%rd6157, {%r4669, %r4668};
	mov.b64 	{%r4670, %r4671}, %rd6126;
	shf.l.wrap.b32 	%r4672, %r4670, %r4671, 2;
	shf.l.wrap.b32 	%r4673, %r4671, %r4670, 2;
	mov.b64 	%rd6158, {%r4673, %r4672};
	mov.b64 	{%r4674, %r4675}, %rd6147;
	shf.l.wrap.b32 	%r4676, %r4674, %r4675, 14;
	shf.l.wrap.b32 	%r4677, %r4675, %r4674, 14;
	mov.b64 	%rd6159, {%r4677, %r4676};
	mov.b64 	{%r4678, %r4679}, %rd6143;
	shf.l.wrap.b32 	%r4680, %r4678, %r4679, 27;
	shf.l.wrap.b32 	%r4681, %r4679, %r4678, 27;
	mov.b64 	%rd6160, {%r4681, %r4680};
	mov.b64 	{%r4682, %r4683}, %rd6118;
	shf.l.wrap.b32 	%r4684, %r4683, %r4682, 9;
	shf.l.wrap.b32 	%r4685, %r4682, %r4683, 9;
	mov.b64 	%rd6161, {%r4685, %r4684};
	mov.b64 	{%r4686, %r4687}, %rd6140;
	shf.l.wrap.b32 	%r4688, %r4687, %r4686, 24;
	shf.l.wrap.b32 	%r4689, %r4686, %r4687, 24;
	mov.b64 	%rd6162, {%r4689, %r4688};
	mov.b64 	{%r4690, %r4691}, %rd6146;
	shf.l.wrap.b32 	%r4692, %r4690, %r4691, 8;
	shf.l.wrap.b32 	%r4693, %r4691, %r4690, 8;
	mov.b64 	%rd6163, {%r4693, %r4692};
	mov.b64 	{%r4694, %r4695}, %rd6138;
	shf.l.wrap.b32 	%r4696, %r4694, %r4695, 25;
	shf.l.wrap.b32 	%r4697, %r4695, %r4694, 25;
	mov.b64 	%rd6164, {%r4697, %r4696};
	mov.b64 	{%r4698, %r4699}, %rd6131;
	shf.l.wrap.b32 	%r4700, %r4699, %r4698, 11;
	shf.l.wrap.b32 	%r4701, %r4698, %r4699, 11;
	mov.b64 	%rd6165, {%r4701, %r4700};
	mov.b64 	{%r4702, %r4703}, %rd6129;
	shf.l.wrap.b32 	%r4704, %r4703, %r4702, 30;
	shf.l.wrap.b32 	%r4705, %r4702, %r4703, 30;
	mov.b64 	%rd6166, {%r4705, %r4704};
	mov.b64 	{%r4706, %r4707}, %rd6119;
	shf.l.wrap.b32 	%r4708, %r4706, %r4707, 18;
	shf.l.wrap.b32 	%r4709, %r4707, %r4706, 18;
	mov.b64 	%rd6167, {%r4709, %r4708};
	mov.b64 	{%r4710, %r4711}, %rd6145;
	shf.l.wrap.b32 	%r4712, %r4711, %r4710, 7;
	shf.l.wrap.b32 	%r4713, %r4710, %r4711, 7;
	mov.b64 	%rd6168, {%r4713, %r4712};
	mov.b64 	{%r4714, %r4715}, %rd6133;
	shf.l.wrap.b32 	%r4716, %r4715, %r4714, 29;
	shf.l.wrap.b32 	%r4717, %r4714, %r4715, 29;
	mov.b64 	%rd6169, {%r4717, %r4716};
	mov.b64 	{%r4718, %r4719}, %rd6144;
	shf.l.wrap.b32 	%r4720, %r4718, %r4719, 20;
	shf.l.wrap.b32 	%r4721, %r4719, %r4718, 20;
	mov.b64 	%rd6170, {%r4721, %r4720};
	mov.b64 	{%r4722, %r4723}, %rd6123;
	shf.l.wrap.b32 	%r4724, %r4723, %r4722, 12;
	shf.l.wrap.b32 	%r4725, %r4722, %r4723, 12;
	mov.b64 	%rd6171, {%r4725, %r4724};
	not.b64 	%rd6172, %rd6171;
	and.b64  	%rd6173, %rd6165, %rd6172;
	xor.b64  	%rd6174, %rd6115, %rd6173;
	not.b64 	%rd6175, %rd6165;
	and.b64  	%rd6176, %rd6153, %rd6175;
	xor.b64  	%rd6177, %rd6171, %rd6176;
	not.b64 	%rd6178, %rd6153;
	and.b64  	%rd6179, %rd6159, %rd6178;
	xor.b64  	%rd6180, %rd6165, %rd6179;
	not.b64 	%rd6181, %rd6159;
	and.b64  	%rd6182, %rd6115, %rd6181;
	xor.b64  	%rd6183, %rd6153, %rd6182;
	not.b64 	%rd6184, %rd6115;
	and.b64  	%rd6185, %rd6171, %rd6184;
	xor.b64  	%rd6186, %rd6159, %rd6185;
	not.b64 	%rd6187, %rd6170;
	and.b64  	%rd6188, %rd6149, %rd6187;
	xor.b64  	%rd6189, %rd6154, %rd6188;
	not.b64 	%rd6190, %rd6149;
	and.b64  	%rd6191, %rd6156, %rd6190;
	xor.b64  	%rd6192, %rd6170, %rd6191;
	not.b64 	%rd6193, %rd6156;
	and.b64  	%rd6194, %rd6169, %rd6193;
	xor.b64  	%rd6195, %rd6149, %rd6194;
	not.b64 	%rd6196, %rd6169;
	and.b64  	%rd6197, %rd6154, %rd6196;
	xor.b64  	%rd6198, %rd6156, %rd6197;
	not.b64 	%rd6199, %rd6154;
	and.b64  	%rd6200, %rd6170, %rd6199;
	xor.b64  	%rd6201, %rd6169, %rd6200;
	not.b64 	%rd6202, %rd6150;
	and.b64  	%rd6203, %rd6164, %rd6202;
	xor.b64  	%rd6204, %rd6148, %rd6203;
	not.b64 	%rd6205, %rd6164;
	and.b64  	%rd6206, %rd6163, %rd6205;
	xor.b64  	%rd6207, %rd6150, %rd6206;
	not.b64 	%rd6208, %rd6163;
	and.b64  	%rd6209, %rd6167, %rd6208;
	xor.b64  	%rd6210, %rd6164, %rd6209;
	not.b64 	%rd6211, %rd6167;
	and.b64  	%rd6212, %rd6148, %rd6211;
	xor.b64  	%rd6213, %rd6163, %rd6212;
	not.b64 	%rd6214, %rd6148;
	and.b64  	%rd6215, %rd6150, %rd6214;
	xor.b64  	%rd6216, %rd6167, %rd6215;
	not.b64 	%rd6217, %rd6155;
	and.b64  	%rd6218, %rd6151, %rd6217;
	xor.b64  	%rd6219, %rd6160, %rd6218;
	not.b64 	%rd6220, %rd6151;
	and.b64  	%rd6221, %rd6152, %rd6220;
	xor.b64  	%rd6222, %rd6155, %rd6221;
	not.b64 	%rd6223, %rd6152;
	and.b64  	%rd6224, %rd6162, %rd6223;
	xor.b64  	%rd6225, %rd6151, %rd6224;
	not.b64 	%rd6226, %rd6162;
	and.b64  	%rd6227, %rd6160, %rd6226;
	xor.b64  	%rd6228, %rd6152, %rd6227;
	not.b64 	%rd6229, %rd6160;
	and.b64  	%rd6230, %rd6155, %rd6229;
	xor.b64  	%rd6231, %rd6162, %rd6230;
	not.b64 	%rd6232, %rd6157;
	and.b64  	%rd6233, %rd6168, %rd6232;
	xor.b64  	%rd6234, %rd6166, %rd6233;
	not.b64 	%rd6235, %rd6168;
	and.b64  	%rd6236, %rd6161, %rd6235;
	xor.b64  	%rd6237, %rd6157, %rd6236;
	not.b64 	%rd6238, %rd6161;
	and.b64  	%rd6239, %rd6158, %rd6238;
	xor.b64  	%rd6240, %rd6168, %rd6239;
	not.b64 	%rd6241, %rd6158;
	and.b64  	%rd6242, %rd6166, %rd6241;
	xor.b64  	%rd6243, %rd6161, %rd6242;
	not.b64 	%rd6244, %rd6166;
	and.b64  	%rd6245, %rd6157, %rd6244;
	xor.b64  	%rd6246, %rd6158, %rd6245;
	xor.b64  	%rd6247, %rd6174, -9223372036854743038;
	xor.b64  	%rd6248, %rd6189, %rd6247;
	xor.b64  	%rd6249, %rd6248, %rd6204;
	xor.b64  	%rd6250, %rd6249, %rd6219;
	xor.b64  	%rd6251, %rd6250, %rd6234;
	xor.b64  	%rd6252, %rd6192, %rd6177;
	xor.b64  	%rd6253, %rd6252, %rd6207;
	xor.b64  	%rd6254, %rd6253, %rd6222;
	xor.b64  	%rd6255, %rd6254, %rd6237;
	xor.b64  	%rd6256, %rd6195, %rd6180;
	xor.b64  	%rd6257, %rd6256, %rd6210;
	xor.b64  	%rd6258, %rd6257, %rd6225;
	xor.b64  	%rd6259, %rd6258, %rd6240;
	xor.b64  	%rd6260, %rd6198, %rd6183;
	xor.b64  	%rd6261, %rd6260, %rd6213;
	xor.b64  	%rd6262, %rd6261, %rd6228;
	xor.b64  	%rd6263, %rd6262, %rd6243;
	xor.b64  	%rd6264, %rd6201, %rd6186;
	xor.b64  	%rd6265, %rd6264, %rd6216;
	xor.b64  	%rd6266, %rd6265, %rd6231;
	xor.b64  	%rd6267, %rd6266, %rd6246;
	mov.b64 	{%r4726, %r4727}, %rd6255;
	shf.l.wrap.b32 	%r4728, %r4726, %r4727, 1;
	shf.l.wrap.b32 	%r4729, %r4727, %r4726, 1;
	mov.b64 	%rd6268, {%r4729, %r4728};
	xor.b64  	%rd6269, %rd6268, %rd6267;
	xor.b64  	%rd6270, %rd6269, %rd6247;
	xor.b64  	%rd6271, %rd6269, %rd6189;
	xor.b64  	%rd6272, %rd6269, %rd6204;
	xor.b64  	%rd6273, %rd6269, %rd6219;
	xor.b64  	%rd6274, %rd6269, %rd6234;
	mov.b64 	{%r4730, %r4731}, %rd6259;
	shf.l.wrap.b32 	%r4732, %r4730, %r4731, 1;
	shf.l.wrap.b32 	%r4733, %r4731, %r4730, 1;
	mov.b64 	%rd6275, {%r4733, %r4732};
	xor.b64  	%rd6276, %rd6275, %rd6251;
	xor.b64  	%rd6277, %rd6276, %rd6177;
	xor.b64  	%rd6278, %rd6276, %rd6192;
	xor.b64  	%rd6279, %rd6276, %rd6207;
	xor.b64  	%rd6280, %rd6276, %rd6222;
	xor.b64  	%rd6281, %rd6276, %rd6237;
	mov.b64 	{%r4734, %r4735}, %rd6263;
	shf.l.wrap.b32 	%r4736, %r4734, %r4735, 1;
	shf.l.wrap.b32 	%r4737, %r4735, %r4734, 1;
	mov.b64 	%rd6282, {%r4737, %r4736};
	xor.b64  	%rd6283, %rd6282, %rd6255;
	xor.b64  	%rd6284, %rd6283, %rd6180;
	xor.b64  	%rd6285, %rd6283, %rd6195;
	xor.b64  	%rd6286, %rd6283, %rd6210;
	xor.b64  	%rd6287, %rd6283, %rd6225;
	xor.b64  	%rd6288, %rd6283, %rd6240;
	mov.b64 	{%r4738, %r4739}, %rd6267;
	shf.l.wrap.b32 	%r4740, %r4738, %r4739, 1;
	shf.l.wrap.b32 	%r4741, %r4739, %r4738, 1;
	mov.b64 	%rd6289, {%r4741, %r4740};
	xor.b64  	%rd6290, %rd6289, %rd6259;
	xor.b64  	%rd6291, %rd6290, %rd6183;
	xor.b64  	%rd6292, %rd6290, %rd6198;
	xor.b64  	%rd6293, %rd6290, %rd6213;
	xor.b64  	%rd6294, %rd6290, %rd6228;
	xor.b64  	%rd6295, %rd6290, %rd6243;
	mov.b64 	{%r4742, %r4743}, %rd6251;
	shf.l.wrap.b32 	%r4744, %r4742, %r4743, 1;
	shf.l.wrap.b32 	%r4745, %r4743, %r4742, 1;
	mov.b64 	%rd6296, {%r4745, %r4744};
	xor.b64  	%rd6297, %rd6296, %rd6263;
	xor.b64  	%rd6298, %rd6297, %rd6186;
	xor.b64  	%rd6299, %rd6297, %rd6201;
	xor.b64  	%rd6300, %rd6297, %rd6216;
	xor.b64  	%rd6301, %rd6297, %rd6231;
	xor.b64  	%rd6302, %rd6297, %rd6246;
	mov.b64 	{%r4746, %r4747}, %rd6277;
	shf.l.wrap.b32 	%r4748, %r4746, %r4747, 1;
	shf.l.wrap.b32 	%r4749, %r4747, %r4746, 1;
	mov.b64 	%rd6303, {%r4749, %r4748};
	mov.b64 	{%r4750, %r4751}, %rd6272;
	shf.l.wrap.b32 	%r4752, %r4750, %r4751, 3;
	shf.l.wrap.b32 	%r4753, %r4751, %r4750, 3;
	mov.b64 	%rd6304, {%r4753, %r4752};
	mov.b64 	{%r4754, %r4755}, %rd6285;
	shf.l.wrap.b32 	%r4756, %r4754, %r4755, 6;
	shf.l.wrap.b32 	%r4757, %r4755, %r4754, 6;
	mov.b64 	%rd6305, {%r4757, %r4756};
	mov.b64 	{%r4758, %r4759}, %rd6279;
	shf.l.wrap.b32 	%r4760, %r4758, %r4759, 10;
	shf.l.wrap.b32 	%r4761, %r4759, %r4758, 10;
	mov.b64 	%rd6306, {%r4761, %r4760};
	mov.b64 	{%r4762, %r4763}, %rd6287;
	shf.l.wrap.b32 	%r4764, %r4762, %r4763, 15;
	shf.l.wrap.b32 	%r4765, %r4763, %r4762, 15;
	mov.b64 	%rd6307, {%r4765, %r4764};
	mov.b64 	{%r4766, %r4767}, %rd6294;
	shf.l.wrap.b32 	%r4768, %r4766, %r4767, 21;
	shf.l.wrap.b32 	%r4769, %r4767, %r4766, 21;
	mov.b64 	%rd6308, {%r4769, %r4768};
	mov.b64 	{%r4770, %r4771}, %rd6291;
	shf.l.wrap.b32 	%r4772, %r4770, %r4771, 28;
	shf.l.wrap.b32 	%r4773, %r4771, %r4770, 28;
	mov.b64 	%rd6309, {%r4773, %r4772};
	mov.b64 	{%r4774, %r4775}, %rd6271;
	shf.l.wrap.b32 	%r4776, %r4775, %r4774, 4;
	shf.l.wrap.b32 	%r4777, %r4774, %r4775, 4;
	mov.b64 	%rd6310, {%r4777, %r4776};
	mov.b64 	{%r4778, %r4779}, %rd6280;
	shf.l.wrap.b32 	%r4780, %r4779, %r4778, 13;
	shf.l.wrap.b32 	%r4781, %r4778, %r4779, 13;
	mov.b64 	%rd6311, {%r4781, %r4780};
	mov.b64 	{%r4782, %r4783}, %rd6292;
	shf.l.wrap.b32 	%r4784, %r4783, %r4782, 23;
	shf.l.wrap.b32 	%r4785, %r4782, %r4783, 23;
	mov.b64 	%rd6312, {%r4785, %r4784};
	mov.b64 	{%r4786, %r4787}, %rd6281;
	shf.l.wrap.b32 	%r4788, %r4786, %r4787, 2;
	shf.l.wrap.b32 	%r4789, %r4787, %r4786, 2;
	mov.b64 	%rd6313, {%r4789, %r4788};
	mov.b64 	{%r4790, %r4791}, %rd6302;
	shf.l.wrap.b32 	%r4792, %r4790, %r4791, 14;
	shf.l.wrap.b32 	%r4793, %r4791, %r4790, 14;
	mov.b64 	%rd6314, {%r4793, %r4792};
	mov.b64 	{%r4794, %r4795}, %rd6298;
	shf.l.wrap.b32 	%r4796, %r4794, %r4795, 27;
	shf.l.wrap.b32 	%r4797, %r4795, %r4794, 27;
	mov.b64 	%rd6315, {%r4797, %r4796};
	mov.b64 	{%r4798, %r4799}, %rd6273;
	shf.l.wrap.b32 	%r4800, %r4799, %r4798, 9;
	shf.l.wrap.b32 	%r4801, %r4798, %r4799, 9;
	mov.b64 	%rd6316, {%r4801, %r4800};
	mov.b64 	{%r4802, %r4803}, %rd6295;
	shf.l.wrap.b32 	%r4804, %r4803, %r4802, 24;
	shf.l.wrap.b32 	%r4805, %r4802, %r4803, 24;
	mov.b64 	%rd6317, {%r4805, %r4804};
	mov.b64 	{%r4806, %r4807}, %rd6301;
	shf.l.wrap.b32 	%r4808, %r4806, %r4807, 8;
	shf.l.wrap.b32 	%r4809, %r4807, %r4806, 8;
	mov.b64 	%rd6318, {%r4809, %r4808};
	mov.b64 	{%r4810, %r4811}, %rd6293;
	shf.l.wrap.b32 	%r4812, %r4810, %r4811, 25;
	shf.l.wrap.b32 	%r4813, %r4811, %r4810, 25;
	mov.b64 	%rd6319, {%r4813, %r4812};
	mov.b64 	{%r4814, %r4815}, %rd6286;
	shf.l.wrap.b32 	%r4816, %r4815, %r4814, 11;
	shf.l.wrap.b32 	%r4817, %r4814, %r4815, 11;
	mov.b64 	%rd6320, {%r4817, %r4816};
	mov.b64 	{%r4818, %r4819}, %rd6284;
	shf.l.wrap.b32 	%r4820, %r4819, %r4818, 30;
	shf.l.wrap.b32 	%r4821, %r4818, %r4819, 30;
	mov.b64 	%rd6321, {%r4821, %r4820};
	mov.b64 	{%r4822, %r4823}, %rd6274;
	shf.l.wrap.b32 	%r4824, %r4822, %r4823, 18;
	shf.l.wrap.b32 	%r4825, %r4823, %r4822, 18;
	mov.b64 	%rd6322, {%r4825, %r4824};
	mov.b64 	{%r4826, %r4827}, %rd6300;
	shf.l.wrap.b32 	%r4828, %r4827, %r4826, 7;
	shf.l.wrap.b32 	%r4829, %r4826, %r4827, 7;
	mov.b64 	%rd6323, {%r4829, %r4828};
	mov.b64 	{%r4830, %r4831}, %rd6288;
	shf.l.wrap.b32 	%r4832, %r4831, %r4830, 29;
	shf.l.wrap.b32 	%r4833, %r4830, %r4831, 29;
	mov.b64 	%rd6324, {%r4833, %r4832};
	mov.b64 	{%r4834, %r4835}, %rd6299;
	shf.l.wrap.b32 	%r4836, %r4834, %r4835, 20;
	shf.l.wrap.b32 	%r4837, %r4835, %r4834, 20;
	mov.b64 	%rd6325, {%r4837, %r4836};
	mov.b64 	{%r4838, %r4839}, %rd6278;
	shf.l.wrap.b32 	%r4840, %r4839, %r4838, 12;
	shf.l.wrap.b32 	%r4841, %r4838, %r4839, 12;
	mov.b64 	%rd6326, {%r4841, %r4840};
	not.b64 	%rd6327, %rd6326;
	and.b64  	%rd6328, %rd6320, %rd6327;
	xor.b64  	%rd6329, %rd6270, %rd6328;
	not.b64 	%rd6330, %rd6320;
	and.b64  	%rd6331, %rd6308, %rd6330;
	xor.b64  	%rd6332, %rd6326, %rd6331;
	not.b64 	%rd6333, %rd6308;
	and.b64  	%rd6334, %rd6314, %rd6333;
	xor.b64  	%rd6335, %rd6320, %rd6334;
	not.b64 	%rd6336, %rd6314;
	and.b64  	%rd6337, %rd6270, %rd6336;
	xor.b64  	%rd6338, %rd6308, %rd6337;
	not.b64 	%rd6339, %rd6270;
	and.b64  	%rd6340, %rd6326, %rd6339;
	xor.b64  	%rd6341, %rd6314, %rd6340;
	not.b64 	%rd6342, %rd6325;
	and.b64  	%rd6343, %rd6304, %rd6342;
	xor.b64  	%rd6344, %rd6309, %rd6343;
	not.b64 	%rd6345, %rd6304;
	and.b64  	%rd6346, %rd6311, %rd6345;
	xor.b64  	%rd6347, %rd6325, %rd6346;
	not.b64 	%rd6348, %rd6311;
	and.b64  	%rd6349, %rd6324, %rd6348;
	xor.b64  	%rd6350, %rd6304, %rd6349;
	not.b64 	%rd6351, %rd6324;
	and.b64  	%rd6352, %rd6309, %rd6351;
	xor.b64  	%rd6353, %rd6311, %rd6352;
	not.b64 	%rd6354, %rd6309;
	and.b64  	%rd6355, %rd6325, %rd6354;
	xor.b64  	%rd6356, %rd6324, %rd6355;
	not.b64 	%rd6357, %rd6305;
	and.b64  	%rd6358, %rd6319, %rd6357;
	xor.b64  	%rd6359, %rd6303, %rd6358;
	not.b64 	%rd6360, %rd6319;
	and.b64  	%rd6361, %rd6318, %rd6360;
	xor.b64  	%rd6362, %rd6305, %rd6361;
	not.b64 	%rd6363, %rd6318;
	and.b64  	%rd6364, %rd6322, %rd6363;
	xor.b64  	%rd6365, %rd6319, %rd6364;
	not.b64 	%rd6366, %rd6322;
	and.b64  	%rd6367, %rd6303, %rd6366;
	xor.b64  	%rd6368, %rd6318, %rd6367;
	not.b64 	%rd6369, %rd6303;
	and.b64  	%rd6370, %rd6305, %rd6369;
	xor.b64  	%rd6371, %rd6322, %rd6370;
	not.b64 	%rd6372, %rd6310;
	and.b64  	%rd6373, %rd6306, %rd6372;
	xor.b64  	%rd6374, %rd6315, %rd6373;
	not.b64 	%rd6375, %rd6306;
	and.b64  	%rd6376, %rd6307, %rd6375;
	xor.b64  	%rd6377, %rd6310, %rd6376;
	not.b64 	%rd6378, %rd6307;
	and.b64  	%rd6379, %rd6317, %rd6378;
	xor.b64  	%rd6380, %rd6306, %rd6379;
	not.b64 	%rd6381, %rd6317;
	and.b64  	%rd6382, %rd6315, %rd6381;
	xor.b64  	%rd6383, %rd6307, %rd6382;
	not.b64 	%rd6384, %rd6315;
	and.b64  	%rd6385, %rd6310, %rd6384;
	xor.b64  	%rd6386, %rd6317, %rd6385;
	not.b64 	%rd6387, %rd6312;
	and.b64  	%rd6388, %rd6323, %rd6387;
	xor.b64  	%rd6389, %rd6321, %rd6388;
	not.b64 	%rd6390, %rd6323;
	and.b64  	%rd6391, %rd6316, %rd6390;
	xor.b64  	%rd6392, %rd6312, %rd6391;
	not.b64 	%rd6393, %rd6316;
	and.b64  	%rd6394, %rd6313, %rd6393;
	xor.b64  	%rd6395, %rd6323, %rd6394;
	not.b64 	%rd6396, %rd6313;
	and.b64  	%rd6397, %rd6321, %rd6396;
	xor.b64  	%rd6398, %rd6316, %rd6397;
	not.b64 	%rd6399, %rd6321;
	and.b64  	%rd6400, %rd6312, %rd6399;
	xor.b64  	%rd6401, %rd6313, %rd6400;
	xor.b64  	%rd6402, %rd6329, -9223372036854775680;
	xor.b64  	%rd6403, %rd6344, %rd6402;
	xor.b64  	%rd6404, %rd6403, %rd6359;
	xor.b64  	%rd6405, %rd6404, %rd6374;
	xor.b64  	%rd6406, %rd6405, %rd6389;
	xor.b64  	%rd6407, %rd6347, %rd6332;
	xor.b64  	%rd6408, %rd6407, %rd6362;
	xor.b64  	%rd6409, %rd6408, %rd6377;
	xor.b64  	%rd6410, %rd6409, %rd6392;
	xor.b64  	%rd6411, %rd6350, %rd6335;
	xor.b64  	%rd6412, %rd6411, %rd6365;
	xor.b64  	%rd6413, %rd6412, %rd6380;
	xor.b64  	%rd6414, %rd6413, %rd6395;
	xor.b64  	%rd6415, %rd6353, %rd6338;
	xor.b64  	%rd6416, %rd6415, %rd6368;
	xor.b64  	%rd6417, %rd6416, %rd6383;
	xor.b64  	%rd6418, %rd6417, %rd6398;
	xor.b64  	%rd6419, %rd6356, %rd6341;
	xor.b64  	%rd6420, %rd6419, %rd6371;
	xor.b64  	%rd6421, %rd6420, %rd6386;
	xor.b64  	%rd6422, %rd6421, %rd6401;
	mov.b64 	{%r4842, %r4843}, %rd6410;
	shf.l.wrap.b32 	%r4844, %r4842, %r4843, 1;
	shf.l.wrap.b32 	%r4845, %r4843, %r4842, 1;
	mov.b64 	%rd6423, {%r4845, %r4844};
	xor.b64  	%rd6424, %rd6423, %rd6422;
	xor.b64  	%rd6425, %rd6424, %rd6402;
	xor.b64  	%rd6426, %rd6424, %rd6344;
	xor.b64  	%rd6427, %rd6424, %rd6359;
	xor.b64  	%rd6428, %rd6424, %rd6374;
	xor.b64  	%rd6429, %rd6424, %rd6389;
	mov.b64 	{%r4846, %r4847}, %rd6414;
	shf.l.wrap.b32 	%r4848, %r4846, %r4847, 1;
	shf.l.wrap.b32 	%r4849, %r4847, %r4846, 1;
	mov.b64 	%rd6430, {%r4849, %r4848};
	xor.b64  	%rd6431, %rd6430, %rd6406;
	xor.b64  	%rd6432, %rd6431, %rd6332;
	xor.b64  	%rd6433, %rd6431, %rd6347;
	xor.b64  	%rd6434, %rd6431, %rd6362;
	xor.b64  	%rd6435, %rd6431, %rd6377;
	xor.b64  	%rd6436, %rd6431, %rd6392;
	mov.b64 	{%r4850, %r4851}, %rd6418;
	shf.l.wrap.b32 	%r4852, %r4850, %r4851, 1;
	shf.l.wrap.b32 	%r4853, %r4851, %r4850, 1;
	mov.b64 	%rd6437, {%r4853, %r4852};
	xor.b64  	%rd6438, %rd6437, %rd6410;
	xor.b64  	%rd6439, %rd6438, %rd6335;
	xor.b64  	%rd6440, %rd6438, %rd6350;
	xor.b64  	%rd6441, %rd6438, %rd6365;
	xor.b64  	%rd6442, %rd6438, %rd6380;
	xor.b64  	%rd6443, %rd6438, %rd6395;
	mov.b64 	{%r4854, %r4855}, %rd6422;
	shf.l.wrap.b32 	%r4856, %r4854, %r4855, 1;
	shf.l.wrap.b32 	%r4857, %r4855, %r4854, 1;
	mov.b64 	%rd6444, {%r4857, %r4856};
	xor.b64  	%rd6445, %rd6444, %rd6414;
	xor.b64  	%rd6446, %rd6445, %rd6338;
	xor.b64  	%rd6447, %rd6445, %rd6353;
	xor.b64  	%rd6448, %rd6445, %rd6368;
	xor.b64  	%rd6449, %rd6445, %rd6383;
	xor.b64  	%rd6450, %rd6445, %rd6398;
	mov.b64 	{%r4858, %r4859}, %rd6406;
	shf.l.wrap.b32 	%r4860, %r4858, %r4859, 1;
	shf.l.wrap.b32 	%r4861, %r4859, %r4858, 1;
	mov.b64 	%rd6451, {%r4861, %r4860};
	xor.b64  	%rd6452, %rd6451, %rd6418;
	xor.b64  	%rd6453, %rd6452, %rd6341;
	xor.b64  	%rd6454, %rd6452, %rd6356;
	xor.b64  	%rd6455, %rd6452, %rd6371;
	xor.b64  	%rd6456, %rd6452, %rd6386;
	xor.b64  	%rd6457, %rd6452, %rd6401;
	mov.b64 	{%r4862, %r4863}, %rd6432;
	shf.l.wrap.b32 	%r4864, %r4862, %r4863, 1;
	shf.l.wrap.b32 	%r4865, %r4863, %r4862, 1;
	mov.b64 	%rd6458, {%r4865, %r4864};
	mov.b64 	{%r4866, %r4867}, %rd6427;
	shf.l.wrap.b32 	%r4868, %r4866, %r4867, 3;
	shf.l.wrap.b32 	%r4869, %r4867, %r4866, 3;
	mov.b64 	%rd6459, {%r4869, %r4868};
	mov.b64 	{%r4870, %r4871}, %rd6440;
	shf.l.wrap.b32 	%r4872, %r4870, %r4871, 6;
	shf.l.wrap.b32 	%r4873, %r4871, %r4870, 6;
	mov.b64 	%rd6460, {%r4873, %r4872};
	mov.b64 	{%r4874, %r4875}, %rd6434;
	shf.l.wrap.b32 	%r4876, %r4874, %r4875, 10;
	shf.l.wrap.b32 	%r4877, %r4875, %r4874, 10;
	mov.b64 	%rd6461, {%r4877, %r4876};
	mov.b64 	{%r4878, %r4879}, %rd6442;
	shf.l.wrap.b32 	%r4880, %r4878, %r4879, 15;
	shf.l.wrap.b32 	%r4881, %r4879, %r4878, 15;
	mov.b64 	%rd6462, {%r4881, %r4880};
	mov.b64 	{%r4882, %r4883}, %rd6449;
	shf.l.wrap.b32 	%r4884, %r4882, %r4883, 21;
	shf.l.wrap.b32 	%r4885, %r4883, %r4882, 21;
	mov.b64 	%rd6463, {%r4885, %r4884};
	mov.b64 	{%r4886, %r4887}, %rd6446;
	shf.l.wrap.b32 	%r4888, %r4886, %r4887, 28;
	shf.l.wrap.b32 	%r4889, %r4887, %r4886, 28;
	mov.b64 	%rd6464, {%r4889, %r4888};
	mov.b64 	{%r4890, %r4891}, %rd6426;
	shf.l.wrap.b32 	%r4892, %r4891, %r4890, 4;
	shf.l.wrap.b32 	%r4893, %r4890, %r4891, 4;
	mov.b64 	%rd6465, {%r4893, %r4892};
	mov.b64 	{%r4894, %r4895}, %rd6435;
	shf.l.wrap.b32 	%r4896, %r4895, %r4894, 13;
	shf.l.wrap.b32 	%r4897, %r4894, %r4895, 13;
	mov.b64 	%rd6466, {%r4897, %r4896};
	mov.b64 	{%r4898, %r4899}, %rd6447;
	shf.l.wrap.b32 	%r4900, %r4899, %r4898, 23;
	shf.l.wrap.b32 	%r4901, %r4898, %r4899, 23;
	mov.b64 	%rd6467, {%r4901, %r4900};
	mov.b64 	{%r4902, %r4903}, %rd6436;
	shf.l.wrap.b32 	%r4904, %r4902, %r4903, 2;
	shf.l.wrap.b32 	%r4905, %r4903, %r4902, 2;
	mov.b64 	%rd6468, {%r4905, %r4904};
	mov.b64 	{%r4906, %r4907}, %rd6457;
	shf.l.wrap.b32 	%r4908, %r4906, %r4907, 14;
	shf.l.wrap.b32 	%r4909, %r4907, %r4906, 14;
	mov.b64 	%rd6469, {%r4909, %r4908};
	mov.b64 	{%r4910, %r4911}, %rd6453;
	shf.l.wrap.b32 	%r4912, %r4910, %r4911, 27;
	shf.l.wrap.b32 	%r4913, %r4911, %r4910, 27;
	mov.b64 	%rd6470, {%r4913, %r4912};
	mov.b64 	{%r4914, %r4915}, %rd6428;
	shf.l.wrap.b32 	%r4916, %r4915, %r4914, 9;
	shf.l.wrap.b32 	%r4917, %r4914, %r4915, 9;
	mov.b64 	%rd6471, {%r4917, %r4916};
	mov.b64 	{%r4918, %r4919}, %rd6450;
	shf.l.wrap.b32 	%r4920, %r4919, %r4918, 24;
	shf.l.wrap.b32 	%r4921, %r4918, %r4919, 24;
	mov.b64 	%rd6472, {%r4921, %r4920};
	mov.b64 	{%r4922, %r4923}, %rd6456;
	shf.l.wrap.b32 	%r4924, %r4922, %r4923, 8;
	shf.l.wrap.b32 	%r4925, %r4923, %r4922, 8;
	mov.b64 	%rd6473, {%r4925, %r4924};
	mov.b64 	{%r4926, %r4927}, %rd6448;
	shf.l.wrap.b32 	%r4928, %r4926, %r4927, 25;
	shf.l.wrap.b32 	%r4929, %r4927, %r4926, 25;
	mov.b64 	%rd6474, {%r4929, %r4928};
	mov.b64 	{%r4930, %r4931}, %rd6441;
	shf.l.wrap.b32 	%r4932, %r4931, %r4930, 11;
	shf.l.wrap.b32 	%r4933, %r4930, %r4931, 11;
	mov.b64 	%rd6475, {%r4933, %r4932};
	mov.b64 	{%r4934, %r4935}, %rd6439;
	shf.l.wrap.b32 	%r4936, %r4935, %r4934, 30;
	shf.l.wrap.b32 	%r4937, %r4934, %r4935, 30;
	mov.b64 	%rd6476, {%r4937, %r4936};
	mov.b64 	{%r4938, %r4939}, %rd6429;
	shf.l.wrap.b32 	%r4940, %r4938, %r4939, 18;
	shf.l.wrap.b32 	%r4941, %r4939, %r4938, 18;
	mov.b64 	%rd6477, {%r4941, %r4940};
	mov.b64 	{%r4942, %r4943}, %rd6455;
	shf.l.wrap.b32 	%r4944, %r4943, %r4942, 7;
	shf.l.wrap.b32 	%r4945, %r4942, %r4943, 7;
	mov.b64 	%rd6478, {%r4945, %r4944};
	mov.b64 	{%r4946, %r4947}, %rd6443;
	shf.l.wrap.b32 	%r4948, %r4947, %r4946, 29;
	shf.l.wrap.b32 	%r4949, %r4946, %r4947, 29;
	mov.b64 	%rd6479, {%r4949, %r4948};
	mov.b64 	{%r4950, %r4951}, %rd6454;
	shf.l.wrap.b32 	%r4952, %r4950, %r4951, 20;
	shf.l.wrap.b32 	%r4953, %r4951, %r4950, 20;
	mov.b64 	%rd6480, {%r4953, %r4952};
	mov.b64 	{%r4954, %r4955}, %rd6433;
	shf.l.wrap.b32 	%r4956, %r4955, %r4954, 12;
	shf.l.wrap.b32 	%r4957, %r4954, %r4955, 12;
	mov.b64 	%rd6481, {%r4957, %r4956};
	not.b64 	%rd6482, %rd6481;
	and.b64  	%rd6483, %rd6475, %rd6482;
	xor.b64  	%rd6484, %rd6425, %rd6483;
	not.b64 	%rd6485, %rd6475;
	and.b64  	%rd6486, %rd6463, %rd6485;
	xor.b64  	%rd6487, %rd6481, %rd6486;
	not.b64 	%rd6488, %rd6463;
	and.b64  	%rd6489, %rd6469, %rd6488;
	xor.b64  	%rd6490, %rd6475, %rd6489;
	not.b64 	%rd6491, %rd6469;
	and.b64  	%rd6492, %rd6425, %rd6491;
	xor.b64  	%rd6493, %rd6463, %rd6492;
	not.b64 	%rd6494, %rd6425;
	and.b64  	%rd6495, %rd6481, %rd6494;
	xor.b64  	%rd6496, %rd6469, %rd6495;
	not.b64 	%rd6497, %rd6480;
	and.b64  	%rd6498, %rd6459, %rd6497;
	xor.b64  	%rd6499, %rd6464, %rd6498;
	not.b64 	%rd6500, %rd6459;
	and.b64  	%rd6501, %rd6466, %rd6500;
	xor.b64  	%rd6502, %rd6480, %rd6501;
	not.b64 	%rd6503, %rd6466;
	and.b64  	%rd6504, %rd6479, %rd6503;
	xor.b64  	%rd6505, %rd6459, %rd6504;
	not.b64 	%rd6506, %rd6479;
	and.b64  	%rd6507, %rd6464, %rd6506;
	xor.b64  	%rd6508, %rd6466, %rd6507;
	not.b64 	%rd6509, %rd6464;
	and.b64  	%rd6510, %rd6480, %rd6509;
	xor.b64  	%rd6511, %rd6479, %rd6510;
	not.b64 	%rd6512, %rd6460;
	and.b64  	%rd6513, %rd6474, %rd6512;
	xor.b64  	%rd6514, %rd6458, %rd6513;
	not.b64 	%rd6515, %rd6474;
	and.b64  	%rd6516, %rd6473, %rd6515;
	xor.b64  	%rd6517, %rd6460, %rd6516;
	not.b64 	%rd6518, %rd6473;
	and.b64  	%rd6519, %rd6477, %rd6518;
	xor.b64  	%rd6520, %rd6474, %rd6519;
	not.b64 	%rd6521, %rd6477;
	and.b64  	%rd6522, %rd6458, %rd6521;
	xor.b64  	%rd6523, %rd6473, %rd6522;
	not.b64 	%rd6524, %rd6458;
	and.b64  	%rd6525, %rd6460, %rd6524;
	xor.b64  	%rd6526, %rd6477, %rd6525;
	not.b64 	%rd6527, %rd6465;
	and.b64  	%rd6528, %rd6461, %rd6527;
	xor.b64  	%rd6529, %rd6470, %rd6528;
	not.b64 	%rd6530, %rd6461;
	and.b64  	%rd6531, %rd6462, %rd6530;
	xor.b64  	%rd6532, %rd6465, %rd6531;
	not.b64 	%rd6533, %rd6462;
	and.b64  	%rd6534, %rd6472, %rd6533;
	xor.b64  	%rd6535, %rd6461, %rd6534;
	not.b64 	%rd6536, %rd6472;
	and.b64  	%rd6537, %rd6470, %rd6536;
	xor.b64  	%rd6538, %rd6462, %rd6537;
	not.b64 	%rd6539, %rd6470;
	and.b64  	%rd6540, %rd6465, %rd6539;
	xor.b64  	%rd6541, %rd6472, %rd6540;
	not.b64 	%rd6542, %rd6467;
	and.b64  	%rd6543, %rd6478, %rd6542;
	xor.b64  	%rd6544, %rd6476, %rd6543;
	not.b64 	%rd6545, %rd6478;
	and.b64  	%rd6546, %rd6471, %rd6545;
	xor.b64  	%rd6547, %rd6467, %rd6546;
	not.b64 	%rd6548, %rd6471;
	and.b64  	%rd6549, %rd6468, %rd6548;
	xor.b64  	%rd6550, %rd6478, %rd6549;
	not.b64 	%rd6551, %rd6468;
	and.b64  	%rd6552, %rd6476, %rd6551;
	xor.b64  	%rd6553, %rd6471, %rd6552;
	not.b64 	%rd6554, %rd6476;
	and.b64  	%rd6555, %rd6467, %rd6554;
	xor.b64  	%rd6556, %rd6468, %rd6555;
	xor.b64  	%rd6557, %rd6484, 32778;
	xor.b64  	%rd6558, %rd6499, %rd6557;
	xor.b64  	%rd6559, %rd6558, %rd6514;
	xor.b64  	%rd6560, %rd6559, %rd6529;
	xor.b64  	%rd6561, %rd6560, %rd6544;
	xor.b64  	%rd6562, %rd6502, %rd6487;
	xor.b64  	%rd6563, %rd6562, %rd6517;
	xor.b64  	%rd6564, %rd6563, %rd6532;
	xor.b64  	%rd6565, %rd6564, %rd6547;
	xor.b64  	%rd6566, %rd6505, %rd6490;
	xor.b64  	%rd6567, %rd6566, %rd6520;
	xor.b64  	%rd6568, %rd6567, %rd6535;
	xor.b64  	%rd6569, %rd6568, %rd6550;
	xor.b64  	%rd6570, %rd6508, %rd6493;
	xor.b64  	%rd6571, %rd6570, %rd6523;
	xor.b64  	%rd6572, %rd6571, %rd6538;
	xor.b64  	%rd6573, %rd6572, %rd6553;
	xor.b64  	%rd6574, %rd6511, %rd6496;
	xor.b64  	%rd6575, %rd6574, %rd6526;
	xor.b64  	%rd6576, %rd6575, %rd6541;
	xor.b64  	%rd6577, %rd6576, %rd6556;
	mov.b64 	{%r4958, %r4959}, %rd6565;
	shf.l.wrap.b32 	%r4960, %r4958, %r4959, 1;
	shf.l.wrap.b32 	%r4961, %r4959, %r4958, 1;
	mov.b64 	%rd6578, {%r4961, %r4960};
	xor.b64  	%rd6579, %rd6578, %rd6577;
	xor.b64  	%rd6580, %rd6579, %rd6557;
	xor.b64  	%rd6581, %rd6579, %rd6499;
	xor.b64  	%rd6582, %rd6579, %rd6514;
	xor.b64  	%rd6583, %rd6579, %rd6529;
	xor.b64  	%rd6584, %rd6579, %rd6544;
	mov.b64 	{%r4962, %r4963}, %rd6569;
	shf.l.wrap.b32 	%r4964, %r4962, %r4963, 1;
	shf.l.wrap.b32 	%r4965, %r4963, %r4962, 1;
	mov.b64 	%rd6585, {%r4965, %r4964};
	xor.b64  	%rd6586, %rd6585, %rd6561;
	xor.b64  	%rd6587, %rd6586, %rd6487;
	xor.b64  	%rd6588, %rd6586, %rd6502;
	xor.b64  	%rd6589, %rd6586, %rd6517;
	xor.b64  	%rd6590, %rd6586, %rd6532;
	xor.b64  	%rd6591, %rd6586, %rd6547;
	mov.b64 	{%r4966, %r4967}, %rd6573;
	shf.l.wrap.b32 	%r4968, %r4966, %r4967, 1;
	shf.l.wrap.b32 	%r4969, %r4967, %r4966, 1;
	mov.b64 	%rd6592, {%r4969, %r4968};
	xor.b64  	%rd6593, %rd6592, %rd6565;
	xor.b64  	%rd6594, %rd6593, %rd6490;
	xor.b64  	%rd6595, %rd6593, %rd6505;
	xor.b64  	%rd6596, %rd6593, %rd6520;
	xor.b64  	%rd6597, %rd6593, %rd6535;
	xor.b64  	%rd6598, %rd6593, %rd6550;
	mov.b64 	{%r4970, %r4971}, %rd6577;
	shf.l.wrap.b32 	%r4972, %r4970, %r4971, 1;
	shf.l.wrap.b32 	%r4973, %r4971, %r4970, 1;
	mov.b64 	%rd6599, {%r4973, %r4972};
	xor.b64  	%rd6600, %rd6599, %rd6569;
	xor.b64  	%rd6601, %rd6600, %rd6493;
	xor.b64  	%rd6602, %rd6600, %rd6508;
	xor.b64  	%rd6603, %rd6600, %rd6523;
	xor.b64  	%rd6604, %rd6600, %rd6538;
	xor.b64  	%rd6605, %rd6600, %rd6553;
	mov.b64 	{%r4974, %r4975}, %rd6561;
	shf.l.wrap.b32 	%r4976, %r4974, %r4975, 1;
	shf.l.wrap.b32 	%r4977, %r4975, %r4974, 1;
	mov.b64 	%rd6606, {%r4977, %r4976};
	xor.b64  	%rd6607, %rd6606, %rd6573;
	xor.b64  	%rd6608, %rd6607, %rd6496;
	xor.b64  	%rd6609, %rd6607, %rd6511;
	xor.b64  	%rd6610, %rd6607, %rd6526;
	xor.b64  	%rd6611, %rd6607, %rd6541;
	xor.b64  	%rd6612, %rd6607, %rd6556;
	mov.b64 	{%r4978, %r4979}, %rd6587;
	shf.l.wrap.b32 	%r4980, %r4978, %r4979, 1;
	shf.l.wrap.b32 	%r4981, %r4979, %r4978, 1;
	mov.b64 	%rd6613, {%r4981, %r4980};
	mov.b64 	{%r4982, %r4983}, %rd6582;
	shf.l.wrap.b32 	%r4984, %r4982, %r4983, 3;
	shf.l.wrap.b32 	%r4985, %r4983, %r4982, 3;
	mov.b64 	%rd6614, {%r4985, %r4984};
	mov.b64 	{%r4986, %r4987}, %rd6595;
	shf.l.wrap.b32 	%r4988, %r4986, %r4987, 6;
	shf.l.wrap.b32 	%r4989, %r4987, %r4986, 6;
	mov.b64 	%rd6615, {%r4989, %r4988};
	mov.b64 	{%r4990, %r4991}, %rd6589;
	shf.l.wrap.b32 	%r4992, %r4990, %r4991, 10;
	shf.l.wrap.b32 	%r4993, %r4991, %r4990, 10;
	mov.b64 	%rd6616, {%r4993, %r4992};
	mov.b64 	{%r4994, %r4995}, %rd6597;
	shf.l.wrap.b32 	%r4996, %r4994, %r4995, 15;
	shf.l.wrap.b32 	%r4997, %r4995, %r4994, 15;
	mov.b64 	%rd6617, {%r4997, %r4996};
	mov.b64 	{%r4998, %r4999}, %rd6604;
	shf.l.wrap.b32 	%r5000, %r4998, %r4999, 21;
	shf.l.wrap.b32 	%r5001, %r4999, %r4998, 21;
	mov.b64 	%rd6618, {%r5001, %r5000};
	mov.b64 	{%r5002, %r5003}, %rd6601;
	shf.l.wrap.b32 	%r5004, %r5002, %r5003, 28;
	shf.l.wrap.b32 	%r5005, %r5003, %r5002, 28;
	mov.b64 	%rd6619, {%r5005, %r5004};
	mov.b64 	{%r5006, %r5007}, %rd6581;
	shf.l.wrap.b32 	%r5008, %r5007, %r5006, 4;
	shf.l.wrap.b32 	%r5009, %r5006, %r5007, 4;
	mov.b64 	%rd6620, {%r5009, %r5008};
	mov.b64 	{%r5010, %r5011}, %rd6590;
	shf.l.wrap.b32 	%r5012, %r5011, %r5010, 13;
	shf.l.wrap.b32 	%r5013, %r5010, %r5011, 13;
	mov.b64 	%rd6621, {%r5013, %r5012};
	mov.b64 	{%r5014, %r5015}, %rd6602;
	shf.l.wrap.b32 	%r5016, %r5015, %r5014, 23;
	shf.l.wrap.b32 	%r5017, %r5014, %r5015, 23;
	mov.b64 	%rd6622, {%r5017, %r5016};
	mov.b64 	{%r5018, %r5019}, %rd6591;
	shf.l.wrap.b32 	%r5020, %r5018, %r5019, 2;
	shf.l.wrap.b32 	%r5021, %r5019, %r5018, 2;
	mov.b64 	%rd6623, {%r5021, %r5020};
	mov.b64 	{%r5022, %r5023}, %rd6612;
	shf.l.wrap.b32 	%r5024, %r5022, %r5023, 14;
	shf.l.wrap.b32 	%r5025, %r5023, %r5022, 14;
	mov.b64 	%rd6624, {%r5025, %r5024};
	mov.b64 	{%r5026, %r5027}, %rd6608;
	shf.l.wrap.b32 	%r5028, %r5026, %r5027, 27;
	shf.l.wrap.b32 	%r5029, %r5027, %r5026, 27;
	mov.b64 	%rd6625, {%r5029, %r5028};
	mov.b64 	{%r5030, %r5031}, %rd6583;
	shf.l.wrap.b32 	%r5032, %r5031, %r5030, 9;
	shf.l.wrap.b32 	%r5033, %r5030, %r5031, 9;
	mov.b64 	%rd6626, {%r5033, %r5032};
	mov.b64 	{%r5034, %r5035}, %rd6605;
	shf.l.wrap.b32 	%r5036, %r5035, %r5034, 24;
	shf.l.wrap.b32 	%r5037, %r5034, %r5035, 24;
	mov.b64 	%rd6627, {%r5037, %r5036};
	mov.b64 	{%r5038, %r5039}, %rd6611;
	shf.l.wrap.b32 	%r5040, %r5038, %r5039, 8;
	shf.l.wrap.b32 	%r5041, %r5039, %r5038, 8;
	mov.b64 	%rd6628, {%r5041, %r5040};
	mov.b64 	{%r5042, %r5043}, %rd6603;
	shf.l.wrap.b32 	%r5044, %r5042, %r5043, 25;
	shf.l.wrap.b32 	%r5045, %r5043, %r5042, 25;
	mov.b64 	%rd6629, {%r5045, %r5044};
	mov.b64 	{%r5046, %r5047}, %rd6596;
	shf.l.wrap.b32 	%r5048, %r5047, %r5046, 11;
	shf.l.wrap.b32 	%r5049, %r5046, %r5047, 11;
	mov.b64 	%rd6630, {%r5049, %r5048};
	mov.b64 	{%r5050, %r5051}, %rd6594;
	shf.l.wrap.b32 	%r5052, %r5051, %r5050, 30;
	shf.l.wrap.b32 	%r5053, %r5050, %r5051, 30;
	mov.b64 	%rd6631, {%r5053, %r5052};
	mov.b64 	{%r5054, %r5055}, %rd6584;
	shf.l.wrap.b32 	%r5056, %r5054, %r5055, 18;
	shf.l.wrap.b32 	%r5057, %r5055, %r5054, 18;
	mov.b64 	%rd6632, {%r5057, %r5056};
	mov.b64 	{%r5058, %r5059}, %rd6610;
	shf.l.wrap.b32 	%r5060, %r5059, %r5058, 7;
	shf.l.wrap.b32 	%r5061, %r5058, %r5059, 7;
	mov.b64 	%rd6633, {%r5061, %r5060};
	mov.b64 	{%r5062, %r5063}, %rd6598;
	shf.l.wrap.b32 	%r5064, %r5063, %r5062, 29;
	shf.l.wrap.b32 	%r5065, %r5062, %r5063, 29;
	mov.b64 	%rd6634, {%r5065, %r5064};
	mov.b64 	{%r5066, %r5067}, %rd6609;
	shf.l.wrap.b32 	%r5068, %r5066, %r5067, 20;
	shf.l.wrap.b32 	%r5069, %r5067, %r5066, 20;
	mov.b64 	%rd6635, {%r5069, %r5068};
	mov.b64 	{%r5070, %r5071}, %rd6588;
	shf.l.wrap.b32 	%r5072, %r5071, %r5070, 12;
	shf.l.wrap.b32 	%r5073, %r5070, %r5071, 12;
	mov.b64 	%rd6636, {%r5073, %r5072};
	not.b64 	%rd6637, %rd6636;
	and.b64  	%rd6638, %rd6630, %rd6637;
	xor.b64  	%rd6639, %rd6580, %rd6638;
	not.b64 	%rd6640, %rd6630;
	and.b64  	%rd6641, %rd6618, %rd6640;
	xor.b64  	%rd6642, %rd6636, %rd6641;
	not.b64 	%rd6643, %rd6618;
	and.b64  	%rd6644, %rd6624, %rd6643;
	xor.b64  	%rd6645, %rd6630, %rd6644;
	not.b64 	%rd6646, %rd6624;
	and.b64  	%rd6647, %rd6580, %rd6646;
	xor.b64  	%rd6648, %rd6618, %rd6647;
	not.b64 	%rd6649, %rd6580;
	and.b64  	%rd6650, %rd6636, %rd6649;
	xor.b64  	%rd6651, %rd6624, %rd6650;
	not.b64 	%rd6652, %rd6635;
	and.b64  	%rd6653, %rd6614, %rd6652;
	xor.b64  	%rd6654, %rd6619, %rd6653;
	not.b64 	%rd6655, %rd6614;
	and.b64  	%rd6656, %rd6621, %rd6655;
	xor.b64  	%rd6657, %rd6635, %rd6656;
	not.b64 	%rd6658, %rd6621;
	and.b64  	%rd6659, %rd6634, %rd6658;
	xor.b64  	%rd6660, %rd6614, %rd6659;
	not.b64 	%rd6661, %rd6634;
	and.b64  	%rd6662, %rd6619, %rd6661;
	xor.b64  	%rd6663, %rd6621, %rd6662;
	not.b64 	%rd6664, %rd6619;
	and.b64  	%rd6665, %rd6635, %rd6664;
	xor.b64  	%rd6666, %rd6634, %rd6665;
	not.b64 	%rd6667, %rd6615;
	and.b64  	%rd6668, %rd6629, %rd6667;
	xor.b64  	%rd6669, %rd6613, %rd6668;
	not.b64 	%rd6670, %rd6629;
	and.b64  	%rd6671, %rd6628, %rd6670;
	xor.b64  	%rd6672, %rd6615, %rd6671;
	not.b64 	%rd6673, %rd6628;
	and.b64  	%rd6674, %rd6632, %rd6673;
	xor.b64  	%rd6675, %rd6629, %rd6674;
	not.b64 	%rd6676, %rd6632;
	and.b64  	%rd6677, %rd6613, %rd6676;
	xor.b64  	%rd6678, %rd6628, %rd6677;
	not.b64 	%rd6679, %rd6613;
	and.b64  	%rd6680, %rd6615, %rd6679;
	xor.b64  	%rd6681, %rd6632, %rd6680;
	not.b64 	%rd6682, %rd6620;
	and.b64  	%rd6683, %rd6616, %rd6682;
	xor.b64  	%rd6684, %rd6625, %rd6683;
	not.b64 	%rd6685, %rd6616;
	and.b64  	%rd6686, %rd6617, %rd6685;
	xor.b64  	%rd6687, %rd6620, %rd6686;
	not.b64 	%rd6688, %rd6617;
	and.b64  	%rd6689, %rd6627, %rd6688;
	xor.b64  	%rd6690, %rd6616, %rd6689;
	not.b64 	%rd6691, %rd6627;
	and.b64  	%rd6692, %rd6625, %rd6691;
	xor.b64  	%rd6693, %rd6617, %rd6692;
	not.b64 	%rd6694, %rd6625;
	and.b64  	%rd6695, %rd6620, %rd6694;
	xor.b64  	%rd6696, %rd6627, %rd6695;
	not.b64 	%rd6697, %rd6622;
	and.b64  	%rd6698, %rd6633, %rd6697;
	xor.b64  	%rd6699, %rd6631, %rd6698;
	not.b64 	%rd6700, %rd6633;
	and.b64  	%rd6701, %rd6626, %rd6700;
	xor.b64  	%rd6702, %rd6622, %rd6701;
	not.b64 	%rd6703, %rd6626;
	and.b64  	%rd6704, %rd6623, %rd6703;
	xor.b64  	%rd6705, %rd6633, %rd6704;
	not.b64 	%rd6706, %rd6623;
	and.b64  	%rd6707, %rd6631, %rd6706;
	xor.b64  	%rd6708, %rd6626, %rd6707;
	not.b64 	%rd6709, %rd6631;
	and.b64  	%rd6710, %rd6622, %rd6709;
	xor.b64  	%rd6711, %rd6623, %rd6710;
	xor.b64  	%rd6712, %rd6639, -9223372034707292150;
	xor.b64  	%rd6713, %rd6654, %rd6712;
	xor.b64  	%rd6714, %rd6713, %rd6669;
	xor.b64  	%rd6715, %rd6714, %rd6684;
	xor.b64  	%rd6716, %rd6715, %rd6699;
	xor.b64  	%rd6717, %rd6657, %rd6642;
	xor.b64  	%rd6718, %rd6717, %rd6672;
	xor.b64  	%rd6719, %rd6718, %rd6687;
	xor.b64  	%rd6720, %rd6719, %rd6702;
	xor.b64  	%rd6721, %rd6660, %rd6645;
	xor.b64  	%rd6722, %rd6721, %rd6675;
	xor.b64  	%rd6723, %rd6722, %rd6690;
	xor.b64  	%rd6724, %rd6723, %rd6705;
	xor.b64  	%rd6725, %rd6663, %rd6648;
	xor.b64  	%rd6726, %rd6725, %rd6678;
	xor.b64  	%rd6727, %rd6726, %rd6693;
	xor.b64  	%rd6728, %rd6727, %rd6708;
	xor.b64  	%rd6729, %rd6666, %rd6651;
	xor.b64  	%rd6730, %rd6729, %rd6681;
	xor.b64  	%rd6731, %rd6730, %rd6696;
	xor.b64  	%rd6732, %rd6731, %rd6711;
	mov.b64 	{%r5074, %r5075}, %rd6720;
	shf.l.wrap.b32 	%r5076, %r5074, %r5075, 1;
	shf.l.wrap.b32 	%r5077, %r5075, %r5074, 1;
	mov.b64 	%rd6733, {%r5077, %r5076};
	xor.b64  	%rd6734, %rd6733, %rd6732;
	xor.b64  	%rd6735, %rd6734, %rd6712;
	xor.b64  	%rd6736, %rd6734, %rd6654;
	xor.b64  	%rd6737, %rd6734, %rd6669;
	xor.b64  	%rd6738, %rd6734, %rd6684;
	xor.b64  	%rd6739, %rd6734, %rd6699;
	mov.b64 	{%r5078, %r5079}, %rd6724;
	shf.l.wrap.b32 	%r5080, %r5078, %r5079, 1;
	shf.l.wrap.b32 	%r5081, %r5079, %r5078, 1;
	mov.b64 	%rd6740, {%r5081, %r5080};
	xor.b64  	%rd6741, %rd6740, %rd6716;
	xor.b64  	%rd6742, %rd6741, %rd6642;
	xor.b64  	%rd6743, %rd6741, %rd6657;
	xor.b64  	%rd6744, %rd6741, %rd6672;
	xor.b64  	%rd6745, %rd6741, %rd6687;
	xor.b64  	%rd6746, %rd6741, %rd6702;
	mov.b64 	{%r5082, %r5083}, %rd6728;
	shf.l.wrap.b32 	%r5084, %r5082, %r5083, 1;
	shf.l.wrap.b32 	%r5085, %r5083, %r5082, 1;
	mov.b64 	%rd6747, {%r5085, %r5084};
	xor.b64  	%rd6748, %rd6747, %rd6720;
	xor.b64  	%rd6749, %rd6748, %rd6645;
	xor.b64  	%rd6750, %rd6748, %rd6660;
	xor.b64  	%rd6751, %rd6748, %rd6675;
	xor.b64  	%rd6752, %rd6748, %rd6690;
	xor.b64  	%rd6753, %rd6748, %rd6705;
	mov.b64 	{%r5086, %r5087}, %rd6732;
	shf.l.wrap.b32 	%r5088, %r5086, %r5087, 1;
	shf.l.wrap.b32 	%r5089, %r5087, %r5086, 1;
	mov.b64 	%rd6754, {%r5089, %r5088};
	xor.b64  	%rd6755, %rd6754, %rd6724;
	xor.b64  	%rd6756, %rd6755, %rd6648;
	xor.b64  	%rd6757, %rd6755, %rd6663;
	xor.b64  	%rd6758, %rd6755, %rd6678;
	xor.b64  	%rd6759, %rd6755, %rd6693;
	xor.b64  	%rd6760, %rd6755, %rd6708;
	mov.b64 	{%r5090, %r5091}, %rd6716;
	shf.l.wrap.b32 	%r5092, %r5090, %r5091, 1;
	shf.l.wrap.b32 	%r5093, %r5091, %r5090, 1;
	mov.b64 	%rd6761, {%r5093, %r5092};
	xor.b64  	%rd6762, %rd6761, %rd6728;
	xor.b64  	%rd6763, %rd6762, %rd6651;
	xor.b64  	%rd6764, %rd6762, %rd6666;
	xor.b64  	%rd6765, %rd6762, %rd6681;
	xor.b64  	%rd6766, %rd6762, %rd6696;
	xor.b64  	%rd6767, %rd6762, %rd6711;
	mov.b64 	{%r5094, %r5095}, %rd6742;
	shf.l.wrap.b32 	%r5096, %r5094, %r5095, 1;
	shf.l.wrap.b32 	%r5097, %r5095, %r5094, 1;
	mov.b64 	%rd6768, {%r5097, %r5096};
	mov.b64 	{%r5098, %r5099}, %rd6737;
	shf.l.wrap.b32 	%r5100, %r5098, %r5099, 3;
	shf.l.wrap.b32 	%r5101, %r5099, %r5098, 3;
	mov.b64 	%rd6769, {%r5101, %r5100};
	mov.b64 	{%r5102, %r5103}, %rd6750;
	shf.l.wrap.b32 	%r5104, %r5102, %r5103, 6;
	shf.l.wrap.b32 	%r5105, %r5103, %r5102, 6;
	mov.b64 	%rd6770, {%r5105, %r5104};
	mov.b64 	{%r5106, %r5107}, %rd6744;
	shf.l.wrap.b32 	%r5108, %r5106, %r5107, 10;
	shf.l.wrap.b32 	%r5109, %r5107, %r5106, 10;
	mov.b64 	%rd6771, {%r5109, %r5108};
	mov.b64 	{%r5110, %r5111}, %rd6752;
	shf.l.wrap.b32 	%r5112, %r5110, %r5111, 15;
	shf.l.wrap.b32 	%r5113, %r5111, %r5110, 15;
	mov.b64 	%rd6772, {%r5113, %r5112};
	mov.b64 	{%r5114, %r5115}, %rd6759;
	shf.l.wrap.b32 	%r5116, %r5114, %r5115, 21;
	shf.l.wrap.b32 	%r5117, %r5115, %r5114, 21;
	mov.b64 	%rd6773, {%r5117, %r5116};
	mov.b64 	{%r5118, %r5119}, %rd6756;
	shf.l.wrap.b32 	%r5120, %r5118, %r5119, 28;
	shf.l.wrap.b32 	%r5121, %r5119, %r5118, 28;
	mov.b64 	%rd6774, {%r5121, %r5120};
	mov.b64 	{%r5122, %r5123}, %rd6736;
	shf.l.wrap.b32 	%r5124, %r5123, %r5122, 4;
	shf.l.wrap.b32 	%r5125, %r5122, %r5123, 4;
	mov.b64 	%rd6775, {%r5125, %r5124};
	mov.b64 	{%r5126, %r5127}, %rd6745;
	shf.l.wrap.b32 	%r5128, %r5127, %r5126, 13;
	shf.l.wrap.b32 	%r5129, %r5126, %r5127, 13;
	mov.b64 	%rd6776, {%r5129, %r5128};
	mov.b64 	{%r5130, %r5131}, %rd6757;
	shf.l.wrap.b32 	%r5132, %r5131, %r5130, 23;
	shf.l.wrap.b32 	%r5133, %r5130, %r5131, 23;
	mov.b64 	%rd6777, {%r5133, %r5132};
	mov.b64 	{%r5134, %r5135}, %rd6746;
	shf.l.wrap.b32 	%r5136, %r5134, %r5135, 2;
	shf.l.wrap.b32 	%r5137, %r5135, %r5134, 2;
	mov.b64 	%rd6778, {%r5137, %r5136};
	mov.b64 	{%r5138, %r5139}, %rd6767;
	shf.l.wrap.b32 	%r5140, %r5138, %r5139, 14;
	shf.l.wrap.b32 	%r5141, %r5139, %r5138, 14;
	mov.b64 	%rd6779, {%r5141, %r5140};
	mov.b64 	{%r5142, %r5143}, %rd6763;
	shf.l.wrap.b32 	%r5144, %r5142, %r5143, 27;
	shf.l.wrap.b32 	%r5145, %r5143, %r5142, 27;
	mov.b64 	%rd6780, {%r5145, %r5144};
	mov.b64 	{%r5146, %r5147}, %rd6738;
	shf.l.wrap.b32 	%r5148, %r5147, %r5146, 9;
	shf.l.wrap.b32 	%r5149, %r5146, %r5147, 9;
	mov.b64 	%rd6781, {%r5149, %r5148};
	mov.b64 	{%r5150, %r5151}, %rd6760;
	shf.l.wrap.b32 	%r5152, %r5151, %r5150, 24;
	shf.l.wrap.b32 	%r5153, %r5150, %r5151, 24;
	mov.b64 	%rd6782, {%r5153, %r5152};
	mov.b64 	{%r5154, %r5155}, %rd6766;
	shf.l.wrap.b32 	%r5156, %r5154, %r5155, 8;
	shf.l.wrap.b32 	%r5157, %r5155, %r5154, 8;
	mov.b64 	%rd6783, {%r5157, %r5156};
	mov.b64 	{%r5158, %r5159}, %rd6758;
	shf.l.wrap.b32 	%r5160, %r5158, %r5159, 25;
	shf.l.wrap.b32 	%r5161, %r5159, %r5158, 25;
	mov.b64 	%rd6784, {%r5161, %r5160};
	mov.b64 	{%r5162, %r5163}, %rd6751;
	shf.l.wrap.b32 	%r5164, %r5163, %r5162, 11;
	shf.l.wrap.b32 	%r5165, %r5162, %r5163, 11;
	mov.b64 	%rd6785, {%r5165, %r5164};
	mov.b64 	{%r5166, %r5167}, %rd6749;
	shf.l.wrap.b32 	%r5168, %r5167, %r5166, 30;
	shf.l.wrap.b32 	%r5169, %r5166, %r5167, 30;
	mov.b64 	%rd6786, {%r5169, %r5168};
	mov.b64 	{%r5170, %r5171}, %rd6739;
	shf.l.wrap.b32 	%r5172, %r5170, %r5171, 18;
	shf.l.wrap.b32 	%r5173, %r5171, %r5170, 18;
	mov.b64 	%rd6787, {%r5173, %r5172};
	mov.b64 	{%r5174, %r5175}, %rd6765;
	shf.l.wrap.b32 	%r5176, %r5175, %r5174, 7;
	shf.l.wrap.b32 	%r5177, %r5174, %r5175, 7;
	mov.b64 	%rd6788, {%r5177, %r5176};
	mov.b64 	{%r5178, %r5179}, %rd6753;
	shf.l.wrap.b32 	%r5180, %r5179, %r5178, 29;
	shf.l.wrap.b32 	%r5181, %r5178, %r5179, 29;
	mov.b64 	%rd6789, {%r5181, %r5180};
	mov.b64 	{%r5182, %r5183}, %rd6764;
	shf.l.wrap.b32 	%r5184, %r5182, %r5183, 20;
	shf.l.wrap.b32 	%r5185, %r5183, %r5182, 20;
	mov.b64 	%rd6790, {%r5185, %r5184};
	mov.b64 	{%r5186, %r5187}, %rd6743;
	shf.l.wrap.b32 	%r5188, %r5187, %r5186, 12;
	shf.l.wrap.b32 	%r5189, %r5186, %r5187, 12;
	mov.b64 	%rd6791, {%r5189, %r5188};
	not.b64 	%rd6792, %rd6791;
	and.b64  	%rd6793, %rd6785, %rd6792;
	xor.b64  	%rd6794, %rd6735, %rd6793;
	not.b64 	%rd6795, %rd6785;
	and.b64  	%rd6796, %rd6773, %rd6795;
	xor.b64  	%rd6797, %rd6791, %rd6796;
	not.b64 	%rd6798, %rd6773;
	and.b64  	%rd6799, %rd6779, %rd6798;
	xor.b64  	%rd6800, %rd6785, %rd6799;
	not.b64 	%rd6801, %rd6779;
	and.b64  	%rd6802, %rd6735, %rd6801;
	xor.b64  	%rd6803, %rd6773, %rd6802;
	not.b64 	%rd6804, %rd6735;
	and.b64  	%rd6805, %rd6791, %rd6804;
	xor.b64  	%rd6806, %rd6779, %rd6805;
	not.b64 	%rd6807, %rd6790;
	and.b64  	%rd6808, %rd6769, %rd6807;
	xor.b64  	%rd6809, %rd6774, %rd6808;
	not.b64 	%rd6810, %rd6769;
	and.b64  	%rd6811, %rd6776, %rd6810;
	xor.b64  	%rd6812, %rd6790, %rd6811;
	not.b64 	%rd6813, %rd6776;
	and.b64  	%rd6814, %rd6789, %rd6813;
	xor.b64  	%rd6815, %rd6769, %rd6814;
	not.b64 	%rd6816, %rd6789;
	and.b64  	%rd6817, %rd6774, %rd6816;
	xor.b64  	%rd6818, %rd6776, %rd6817;
	not.b64 	%rd6819, %rd6774;
	and.b64  	%rd6820, %rd6790, %rd6819;
	xor.b64  	%rd6821, %rd6789, %rd6820;
	not.b64 	%rd6822, %rd6770;
	and.b64  	%rd6823, %rd6784, %rd6822;
	xor.b64  	%rd6824, %rd6768, %rd6823;
	not.b64 	%rd6825, %rd6784;
	and.b64  	%rd6826, %rd6783, %rd6825;
	xor.b64  	%rd6827, %rd6770, %rd6826;
	not.b64 	%rd6828, %rd6783;
	and.b64  	%rd6829, %rd6787, %rd6828;
	xor.b64  	%rd6830, %rd6784, %rd6829;
	not.b64 	%rd6831, %rd6787;
	and.b64  	%rd6832, %rd6768, %rd6831;
	xor.b64  	%rd6833, %rd6783, %rd6832;
	not.b64 	%rd6834, %rd6768;
	and.b64  	%rd6835, %rd6770, %rd6834;
	xor.b64  	%rd6836, %rd6787, %rd6835;
	not.b64 	%rd6837, %rd6775;
	and.b64  	%rd6838, %rd6771, %rd6837;
	xor.b64  	%rd6839, %rd6780, %rd6838;
	not.b64 	%rd6840, %rd6771;
	and.b64  	%rd6841, %rd6772, %rd6840;
	xor.b64  	%rd6842, %rd6775, %rd6841;
	not.b64 	%rd6843, %rd6772;
	and.b64  	%rd6844, %rd6782, %rd6843;
	xor.b64  	%rd6845, %rd6771, %rd6844;
	not.b64 	%rd6846, %rd6782;
	and.b64  	%rd6847, %rd6780, %rd6846;
	xor.b64  	%rd6848, %rd6772, %rd6847;
	not.b64 	%rd6849, %rd6780;
	and.b64  	%rd6850, %rd6775, %rd6849;
	xor.b64  	%rd6851, %rd6782, %rd6850;
	not.b64 	%rd6852, %rd6777;
	and.b64  	%rd6853, %rd6788, %rd6852;
	xor.b64  	%rd6854, %rd6786, %rd6853;
	not.b64 	%rd6855, %rd6788;
	and.b64  	%rd6856, %rd6781, %rd6855;
	xor.b64  	%rd6857, %rd6777, %rd6856;
	not.b64 	%rd6858, %rd6781;
	and.b64  	%rd6859, %rd6778, %rd6858;
	xor.b64  	%rd6860, %rd6788, %rd6859;
	not.b64 	%rd6861, %rd6778;
	and.b64  	%rd6862, %rd6786, %rd6861;
	xor.b64  	%rd6863, %rd6781, %rd6862;
	not.b64 	%rd6864, %rd6786;
	and.b64  	%rd6865, %rd6777, %rd6864;
	xor.b64  	%rd6866, %rd6778, %rd6865;
	xor.b64  	%rd6867, %rd6794, -9223372034707259263;
	xor.b64  	%rd6868, %rd6809, %rd6867;
	xor.b64  	%rd6869, %rd6868, %rd6824;
	xor.b64  	%rd6870, %rd6869, %rd6839;
	xor.b64  	%rd6871, %rd6870, %rd6854;
	xor.b64  	%rd6872, %rd6812, %rd6797;
	xor.b64  	%rd6873, %rd6872, %rd6827;
	xor.b64  	%rd6874, %rd6873, %rd6842;
	xor.b64  	%rd6875, %rd6874, %rd6857;
	xor.b64  	%rd6876, %rd6815, %rd6800;
	xor.b64  	%rd6877, %rd6876, %rd6830;
	xor.b64  	%rd6878, %rd6877, %rd6845;
	xor.b64  	%rd6879, %rd6878, %rd6860;
	xor.b64  	%rd6880, %rd6818, %rd6803;
	xor.b64  	%rd6881, %rd6880, %rd6833;
	xor.b64  	%rd6882, %rd6881, %rd6848;
	xor.b64  	%rd6883, %rd6882, %rd6863;
	xor.b64  	%rd6884, %rd6821, %rd6806;
	xor.b64  	%rd6885, %rd6884, %rd6836;
	xor.b64  	%rd6886, %rd6885, %rd6851;
	xor.b64  	%rd6887, %rd6886, %rd6866;
	mov.b64 	{%r5190, %r5191}, %rd6875;
	shf.l.wrap.b32 	%r5192, %r5190, %r5191, 1;
	shf.l.wrap.b32 	%r5193, %r5191, %r5190, 1;
	mov.b64 	%rd6888, {%r5193, %r5192};
	xor.b64  	%rd6889, %rd6888, %rd6887;
	xor.b64  	%rd6890, %rd6889, %rd6867;
	xor.b64  	%rd6891, %rd6889, %rd6809;
	xor.b64  	%rd6892, %rd6889, %rd6824;
	xor.b64  	%rd6893, %rd6889, %rd6839;
	xor.b64  	%rd6894, %rd6889, %rd6854;
	mov.b64 	{%r5194, %r5195}, %rd6879;
	shf.l.wrap.b32 	%r5196, %r5194, %r5195, 1;
	shf.l.wrap.b32 	%r5197, %r5195, %r5194, 1;
	mov.b64 	%rd6895, {%r5197, %r5196};
	xor.b64  	%rd6896, %rd6895, %rd6871;
	xor.b64  	%rd6897, %rd6896, %rd6797;
	xor.b64  	%rd6898, %rd6896, %rd6812;
	xor.b64  	%rd6899, %rd6896, %rd6827;
	xor.b64  	%rd6900, %rd6896, %rd6842;
	xor.b64  	%rd6901, %rd6896, %rd6857;
	mov.b64 	{%r5198, %r5199}, %rd6883;
	shf.l.wrap.b32 	%r5200, %r5198, %r5199, 1;
	shf.l.wrap.b32 	%r5201, %r5199, %r5198, 1;
	mov.b64 	%rd6902, {%r5201, %r5200};
	xor.b64  	%rd6903, %rd6902, %rd6875;
	xor.b64  	%rd6904, %rd6903, %rd6800;
	xor.b64  	%rd6905, %rd6903, %rd6815;
	xor.b64  	%rd6906, %rd6903, %rd6830;
	xor.b64  	%rd6907, %rd6903, %rd6845;
	xor.b64  	%rd6908, %rd6903, %rd6860;
	mov.b64 	{%r5202, %r5203}, %rd6887;
	shf.l.wrap.b32 	%r5204, %r5202, %r5203, 1;
	shf.l.wrap.b32 	%r5205, %r5203, %r5202, 1;
	mov.b64 	%rd6909, {%r5205, %r5204};
	xor.b64  	%rd6910, %rd6909, %rd6879;
	xor.b64  	%rd6911, %rd6910, %rd6803;
	xor.b64  	%rd6912, %rd6910, %rd6818;
	xor.b64  	%rd6913, %rd6910, %rd6833;
	xor.b64  	%rd6914, %rd6910, %rd6848;
	xor.b64  	%rd6915, %rd6910, %rd6863;
	mov.b64 	{%r5206, %r5207}, %rd6871;
	shf.l.wrap.b32 	%r5208, %r5206, %r5207, 1;
	shf.l.wrap.b32 	%r5209, %r5207, %r5206, 1;
	mov.b64 	%rd6916, {%r5209, %r5208};
	xor.b64  	%rd6917, %rd6916, %rd6883;
	xor.b64  	%rd6918, %rd6917, %rd6806;
	xor.b64  	%rd6919, %rd6917, %rd6821;
	xor.b64  	%rd6920, %rd6917, %rd6836;
	xor.b64  	%rd6921, %rd6917, %rd6851;
	xor.b64  	%rd6922, %rd6917, %rd6866;
	mov.b64 	{%r5210, %r5211}, %rd6897;
	shf.l.wrap.b32 	%r5212, %r5210, %r5211, 1;
	shf.l.wrap.b32 	%r5213, %r5211, %r5210, 1;
	mov.b64 	%rd6923, {%r5213, %r5212};
	mov.b64 	{%r5214, %r5215}, %rd6892;
	shf.l.wrap.b32 	%r5216, %r5214, %r5215, 3;
	shf.l.wrap.b32 	%r5217, %r5215, %r5214, 3;
	mov.b64 	%rd6924, {%r5217, %r5216};
	mov.b64 	{%r5218, %r5219}, %rd6905;
	shf.l.wrap.b32 	%r5220, %r5218, %r5219, 6;
	shf.l.wrap.b32 	%r5221, %r5219, %r5218, 6;
	mov.b64 	%rd6925, {%r5221, %r5220};
	mov.b64 	{%r5222, %r5223}, %rd6899;
	shf.l.wrap.b32 	%r5224, %r5222, %r5223, 10;
	shf.l.wrap.b32 	%r5225, %r5223, %r5222, 10;
	mov.b64 	%rd6926, {%r5225, %r5224};
	mov.b64 	{%r5226, %r5227}, %rd6907;
	shf.l.wrap.b32 	%r5228, %r5226, %r5227, 15;
	shf.l.wrap.b32 	%r5229, %r5227, %r5226, 15;
	mov.b64 	%rd6927, {%r5229, %r5228};
	mov.b64 	{%r5230, %r5231}, %rd6914;
	shf.l.wrap.b32 	%r5232, %r5230, %r5231, 21;
	shf.l.wrap.b32 	%r5233, %r5231, %r5230, 21;
	mov.b64 	%rd6928, {%r5233, %r5232};
	mov.b64 	{%r5234, %r5235}, %rd6911;
	shf.l.wrap.b32 	%r5236, %r5234, %r5235, 28;
	shf.l.wrap.b32 	%r5237, %r5235, %r5234, 28;
	mov.b64 	%rd6929, {%r5237, %r5236};
	mov.b64 	{%r5238, %r5239}, %rd6891;
	shf.l.wrap.b32 	%r5240, %r5239, %r5238, 4;
	shf.l.wrap.b32 	%r5241, %r5238, %r5239, 4;
	mov.b64 	%rd6930, {%r5241, %r5240};
	mov.b64 	{%r5242, %r5243}, %rd6900;
	shf.l.wrap.b32 	%r5244, %r5243, %r5242, 13;
	shf.l.wrap.b32 	%r5245, %r5242, %r5243, 13;
	mov.b64 	%rd6931, {%r5245, %r5244};
	mov.b64 	{%r5246, %r5247}, %rd6912;
	shf.l.wrap.b32 	%r5248, %r5247, %r5246, 23;
	shf.l.wrap.b32 	%r5249, %r5246, %r5247, 23;
	mov.b64 	%rd6932, {%r5249, %r5248};
	mov.b64 	{%r5250, %r5251}, %rd6901;
	shf.l.wrap.b32 	%r5252, %r5250, %r5251, 2;
	shf.l.wrap.b32 	%r5253, %r5251, %r5250, 2;
	mov.b64 	%rd6933, {%r5253, %r5252};
	mov.b64 	{%r5254, %r5255}, %rd6922;
	shf.l.wrap.b32 	%r5256, %r5254, %r5255, 14;
	shf.l.wrap.b32 	%r5257, %r5255, %r5254, 14;
	mov.b64 	%rd6934, {%r5257, %r5256};
	mov.b64 	{%r5258, %r5259}, %rd6918;
	shf.l.wrap.b32 	%r5260, %r5258, %r5259, 27;
	shf.l.wrap.b32 	%r5261, %r5259, %r5258, 27;
	mov.b64 	%rd6935, {%r5261, %r5260};
	mov.b64 	{%r5262, %r5263}, %rd6893;
	shf.l.wrap.b32 	%r5264, %r5263, %r5262, 9;
	shf.l.wrap.b32 	%r5265, %r5262, %r5263, 9;
	mov.b64 	%rd6936, {%r5265, %r5264};
	mov.b64 	{%r5266, %r5267}, %rd6915;
	shf.l.wrap.b32 	%r5268, %r5267, %r5266, 24;
	shf.l.wrap.b32 	%r5269, %r5266, %r5267, 24;
	mov.b64 	%rd6937, {%r5269, %r5268};
	mov.b64 	{%r5270, %r5271}, %rd6921;
	shf.l.wrap.b32 	%r5272, %r5270, %r5271, 8;
	shf.l.wrap.b32 	%r5273, %r5271, %r5270, 8;
	mov.b64 	%rd6938, {%r5273, %r5272};
	mov.b64 	{%r5274, %r5275}, %rd6913;
	shf.l.wrap.b32 	%r5276, %r5274, %r5275, 25;
	shf.l.wrap.b32 	%r5277, %r5275, %r5274, 25;
	mov.b64 	%rd6939, {%r5277, %r5276};
	mov.b64 	{%r5278, %r5279}, %rd6906;
	shf.l.wrap.b32 	%r5280, %r5279, %r5278, 11;
	shf.l.wrap.b32 	%r5281, %r5278, %r5279, 11;
	mov.b64 	%rd6940, {%r5281, %r5280};
	mov.b64 	{%r5282, %r5283}, %rd6904;
	shf.l.wrap.b32 	%r5284, %r5283, %r5282, 30;
	shf.l.wrap.b32 	%r5285, %r5282, %r5283, 30;
	mov.b64 	%rd6941, {%r5285, %r5284};
	mov.b64 	{%r5286, %r5287}, %rd6894;
	shf.l.wrap.b32 	%r5288, %r5286, %r5287, 18;
	shf.l.wrap.b32 	%r5289, %r5287, %r5286, 18;
	mov.b64 	%rd6942, {%r5289, %r5288};
	mov.b64 	{%r5290, %r5291}, %rd6920;
	shf.l.wrap.b32 	%r5292, %r5291, %r5290, 7;
	shf.l.wrap.b32 	%r5293, %r5290, %r5291, 7;
	mov.b64 	%rd6943, {%r5293, %r5292};
	mov.b64 	{%r5294, %r5295}, %rd6908;
	shf.l.wrap.b32 	%r5296, %r5295, %r5294, 29;
	shf.l.wrap.b32 	%r5297, %r5294, %r5295, 29;
	mov.b64 	%rd6944, {%r5297, %r5296};
	mov.b64 	{%r5298, %r5299}, %rd6919;
	shf.l.wrap.b32 	%r5300, %r5298, %r5299, 20;
	shf.l.wrap.b32 	%r5301, %r5299, %r5298, 20;
	mov.b64 	%rd6945, {%r5301, %r5300};
	mov.b64 	{%r5302, %r5303}, %rd6898;
	shf.l.wrap.b32 	%r5304, %r5303, %r5302, 12;
	shf.l.wrap.b32 	%r5305, %r5302, %r5303, 12;
	mov.b64 	%rd6946, {%r5305, %r5304};
	not.b64 	%rd6947, %rd6946;
	and.b64  	%rd6948, %rd6940, %rd6947;
	xor.b64  	%rd6949, %rd6890, %rd6948;
	not.b64 	%rd6950, %rd6940;
	and.b64  	%rd6951, %rd6928, %rd6950;
	xor.b64  	%rd6952, %rd6946, %rd6951;
	not.b64 	%rd6953, %rd6928;
	and.b64  	%rd6954, %rd6934, %rd6953;
	xor.b64  	%rd6955, %rd6940, %rd6954;
	not.b64 	%rd6956, %rd6934;
	and.b64  	%rd6957, %rd6890, %rd6956;
	xor.b64  	%rd6958, %rd6928, %rd6957;
	not.b64 	%rd6959, %rd6890;
	and.b64  	%rd6960, %rd6946, %rd6959;
	xor.b64  	%rd6961, %rd6934, %rd6960;
	not.b64 	%rd6962, %rd6945;
	and.b64  	%rd6963, %rd6924, %rd6962;
	xor.b64  	%rd6964, %rd6929, %rd6963;
	not.b64 	%rd6965, %rd6924;
	and.b64  	%rd6966, %rd6931, %rd6965;
	xor.b64  	%rd6967, %rd6945, %rd6966;
	not.b64 	%rd6968, %rd6931;
	and.b64  	%rd6969, %rd6944, %rd6968;
	xor.b64  	%rd6970, %rd6924, %rd6969;
	not.b64 	%rd6971, %rd6944;
	and.b64  	%rd6972, %rd6929, %rd6971;
	xor.b64  	%rd6973, %rd6931, %rd6972;
	not.b64 	%rd6974, %rd6929;
	and.b64  	%rd6975, %rd6945, %rd6974;
	xor.b64  	%rd6976, %rd6944, %rd6975;
	not.b64 	%rd6977, %rd6925;
	and.b64  	%rd6978, %rd6939, %rd6977;
	xor.b64  	%rd6979, %rd6923, %rd6978;
	not.b64 	%rd6980, %rd6939;
	and.b64  	%rd6981, %rd6938, %rd6980;
	xor.b64  	%rd6982, %rd6925, %rd6981;
	not.b64 	%rd6983, %rd6938;
	and.b64  	%rd6984, %rd6942, %rd6983;
	xor.b64  	%rd6985, %rd6939, %rd6984;
	not.b64 	%rd6986, %rd6942;
	and.b64  	%rd6987, %rd6923, %rd6986;
	xor.b64  	%rd6988, %rd6938, %rd6987;
	not.b64 	%rd6989, %rd6923;
	and.b64  	%rd6990, %rd6925, %rd6989;
	xor.b64  	%rd6991, %rd6942, %rd6990;
	not.b64 	%rd6992, %rd6930;
	and.b64  	%rd6993, %rd6926, %rd6992;
	xor.b64  	%rd6994, %rd6935, %rd6993;
	not.b64 	%rd6995, %rd6926;
	and.b64  	%rd6996, %rd6927, %rd6995;
	xor.b64  	%rd6997, %rd6930, %rd6996;
	not.b64 	%rd6998, %rd6927;
	and.b64  	%rd6999, %rd6937, %rd6998;
	xor.b64  	%rd7000, %rd6926, %rd6999;
	not.b64 	%rd7001, %rd6937;
	and.b64  	%rd7002, %rd6935, %rd7001;
	xor.b64  	%rd7003, %rd6927, %rd7002;
	not.b64 	%rd7004, %rd6935;
	and.b64  	%rd7005, %rd6930, %rd7004;
	xor.b64  	%rd7006, %rd6937, %rd7005;
	not.b64 	%rd7007, %rd6932;
	and.b64  	%rd7008, %rd6943, %rd7007;
	xor.b64  	%rd7009, %rd6941, %rd7008;
	not.b64 	%rd7010, %rd6943;
	and.b64  	%rd7011, %rd6936, %rd7010;
	xor.b64  	%rd7012, %rd6932, %rd7011;
	not.b64 	%rd7013, %rd6936;
	and.b64  	%rd7014, %rd6933, %rd7013;
	xor.b64  	%rd7015, %rd6943, %rd7014;
	not.b64 	%rd7016, %rd6933;
	and.b64  	%rd7017, %rd6941, %rd7016;
	xor.b64  	%rd7018, %rd6936, %rd7017;
	not.b64 	%rd7019, %rd6941;
	and.b64  	%rd7020, %rd6932, %rd7019;
	xor.b64  	%rd7021, %rd6933, %rd7020;
	xor.b64  	%rd7022, %rd6949, -9223372036854742912;
	xor.b64  	%rd7023, %rd6964, %rd7022;
	xor.b64  	%rd7024, %rd7023, %rd6979;
	xor.b64  	%rd7025, %rd7024, %rd6994;
	xor.b64  	%rd7026, %rd7025, %rd7009;
	xor.b64  	%rd7027, %rd6967, %rd6952;
	xor.b64  	%rd7028, %rd7027, %rd6982;
	xor.b64  	%rd7029, %rd7028, %rd6997;
	xor.b64  	%rd7030, %rd7029, %rd7012;
	xor.b64  	%rd7031, %rd6970, %rd6955;
	xor.b64  	%rd7032, %rd7031, %rd6985;
	xor.b64  	%rd7033, %rd7032, %rd7000;
	xor.b64  	%rd7034, %rd7033, %rd7015;
	xor.b64  	%rd7035, %rd6973, %rd6958;
	xor.b64  	%rd7036, %rd7035, %rd6988;
	xor.b64  	%rd7037, %rd7036, %rd7003;
	xor.b64  	%rd7038, %rd7037, %rd7018;
	xor.b64  	%rd7039, %rd6976, %rd6961;
	xor.b64  	%rd7040, %rd7039, %rd6991;
	xor.b64  	%rd7041, %rd7040, %rd7006;
	xor.b64  	%rd7042, %rd7041, %rd7021;
	mov.b64 	{%r5306, %r5307}, %rd7030;
	shf.l.wrap.b32 	%r5308, %r5306, %r5307, 1;
	shf.l.wrap.b32 	%r5309, %r5307, %r5306, 1;
	mov.b64 	%rd7043, {%r5309, %r5308};
	xor.b64  	%rd7044, %rd7043, %rd7042;
	xor.b64  	%rd7045, %rd7044, %rd7022;
	xor.b64  	%rd7046, %rd7044, %rd6964;
	xor.b64  	%rd7047, %rd7044, %rd6979;
	xor.b64  	%rd7048, %rd7044, %rd6994;
	xor.b64  	%rd7049, %rd7044, %rd7009;
	mov.b64 	{%r5310, %r5311}, %rd7034;
	shf.l.wrap.b32 	%r5312, %r5310, %r5311, 1;
	shf.l.wrap.b32 	%r5313, %r5311, %r5310, 1;
	mov.b64 	%rd7050, {%r5313, %r5312};
	xor.b64  	%rd7051, %rd7050, %rd7026;
	xor.b64  	%rd7052, %rd7051, %rd6952;
	xor.b64  	%rd7053, %rd7051, %rd6967;
	xor.b64  	%rd7054, %rd7051, %rd6982;
	xor.b64  	%rd7055, %rd7051, %rd6997;
	xor.b64  	%rd7056, %rd7051, %rd7012;
	mov.b64 	{%r5314, %r5315}, %rd7038;
	shf.l.wrap.b32 	%r5316, %r5314, %r5315, 1;
	shf.l.wrap.b32 	%r5317, %r5315, %r5314, 1;
	mov.b64 	%rd7057, {%r5317, %r5316};
	xor.b64  	%rd7058, %rd7057, %rd7030;
	xor.b64  	%rd7059, %rd7058, %rd6955;
	xor.b64  	%rd7060, %rd7058, %rd6970;
	xor.b64  	%rd7061, %rd7058, %rd6985;
	xor.b64  	%rd7062, %rd7058, %rd7000;
	xor.b64  	%rd7063, %rd7058, %rd7015;
	mov.b64 	{%r5318, %r5319}, %rd7042;
	shf.l.wrap.b32 	%r5320, %r5318, %r5319, 1;
	shf.l.wrap.b32 	%r5321, %r5319, %r5318, 1;
	mov.b64 	%rd7064, {%r5321, %r5320};
	xor.b64  	%rd7065, %rd7064, %rd7034;
	xor.b64  	%rd7066, %rd7065, %rd6958;
	xor.b64  	%rd7067, %rd7065, %rd6973;
	xor.b64  	%rd7068, %rd7065, %rd6988;
	xor.b64  	%rd7069, %rd7065, %rd7003;
	xor.b64  	%rd7070, %rd7065, %rd7018;
	mov.b64 	{%r5322, %r5323}, %rd7026;
	shf.l.wrap.b32 	%r5324, %r5322, %r5323, 1;
	shf.l.wrap.b32 	%r5325, %r5323, %r5322, 1;
	mov.b64 	%rd7071, {%r5325, %r5324};
	xor.b64  	%rd7072, %rd7071, %rd7038;
	xor.b64  	%rd7073, %rd7072, %rd6961;
	xor.b64  	%rd7074, %rd7072, %rd6976;
	xor.b64  	%rd7075, %rd7072, %rd6991;
	xor.b64  	%rd7076, %rd7072, %rd7006;
	xor.b64  	%rd7077, %rd7072, %rd7021;
	mov.b64 	{%r5326, %r5327}, %rd7052;
	shf.l.wrap.b32 	%r5328, %r5326, %r5327, 1;
	shf.l.wrap.b32 	%r5329, %r5327, %r5326, 1;
	mov.b64 	%rd7078, {%r5329, %r5328};
	mov.b64 	{%r5330, %r5331}, %rd7047;
	shf.l.wrap.b32 	%r5332, %r5330, %r5331, 3;
	shf.l.wrap.b32 	%r5333, %r5331, %r5330, 3;
	mov.b64 	%rd7079, {%r5333, %r5332};
	mov.b64 	{%r5334, %r5335}, %rd7060;
	shf.l.wrap.b32 	%r5336, %r5334, %r5335, 6;
	shf.l.wrap.b32 	%r5337, %r5335, %r5334, 6;
	mov.b64 	%rd7080, {%r5337, %r5336};
	mov.b64 	{%r5338, %r5339}, %rd7054;
	shf.l.wrap.b32 	%r5340, %r5338, %r5339, 10;
	shf.l.wrap.b32 	%r5341, %r5339, %r5338, 10;
	mov.b64 	%rd7081, {%r5341, %r5340};
	mov.b64 	{%r5342, %r5343}, %rd7062;
	shf.l.wrap.b32 	%r5344, %r5342, %r5343, 15;
	shf.l.wrap.b32 	%r5345, %r5343, %r5342, 15;
	mov.b64 	%rd7082, {%r5345, %r5344};
	mov.b64 	{%r5346, %r5347}, %rd7069;
	shf.l.wrap.b32 	%r5348, %r5346, %r5347, 21;
	shf.l.wrap.b32 	%r5349, %r5347, %r5346, 21;
	mov.b64 	%rd7083, {%r5349, %r5348};
	mov.b64 	{%r5350, %r5351}, %rd7066;
	shf.l.wrap.b32 	%r5352, %r5350, %r5351, 28;
	shf.l.wrap.b32 	%r5353, %r5351, %r5350, 28;
	mov.b64 	%rd7084, {%r5353, %r5352};
	mov.b64 	{%r5354, %r5355}, %rd7046;
	shf.l.wrap.b32 	%r5356, %r5355, %r5354, 4;
	shf.l.wrap.b32 	%r5357, %r5354, %r5355, 4;
	mov.b64 	%rd7085, {%r5357, %r5356};
	mov.b64 	{%r5358, %r5359}, %rd7055;
	shf.l.wrap.b32 	%r5360, %r5359, %r5358, 13;
	shf.l.wrap.b32 	%r5361, %r5358, %r5359, 13;
	mov.b64 	%rd7086, {%r5361, %r5360};
	mov.b64 	{%r5362, %r5363}, %rd7067;
	shf.l.wrap.b32 	%r5364, %r5363, %r5362, 23;
	shf.l.wrap.b32 	%r5365, %r5362, %r5363, 23;
	mov.b64 	%rd7087, {%r5365, %r5364};
	mov.b64 	{%r5366, %r5367}, %rd7056;
	shf.l.wrap.b32 	%r5368, %r5366, %r5367, 2;
	shf.l.wrap.b32 	%r5369, %r5367, %r5366, 2;
	mov.b64 	%rd7088, {%r5369, %r5368};
	mov.b64 	{%r5370, %r5371}, %rd7077;
	shf.l.wrap.b32 	%r5372, %r5370, %r5371, 14;
	shf.l.wrap.b32 	%r5373, %r5371, %r5370, 14;
	mov.b64 	%rd7089, {%r5373, %r5372};
	mov.b64 	{%r5374, %r5375}, %rd7073;
	shf.l.wrap.b32 	%r5376, %r5374, %r5375, 27;
	shf.l.wrap.b32 	%r5377, %r5375, %r5374, 27;
	mov.b64 	%rd7090, {%r5377, %r5376};
	mov.b64 	{%r5378, %r5379}, %rd7048;
	shf.l.wrap.b32 	%r5380, %r5379, %r5378, 9;
	shf.l.wrap.b32 	%r5381, %r5378, %r5379, 9;
	mov.b64 	%rd7091, {%r5381, %r5380};
	mov.b64 	{%r5382, %r5383}, %rd7070;
	shf.l.wrap.b32 	%r5384, %r5383, %r5382, 24;
	shf.l.wrap.b32 	%r5385, %r5382, %r5383, 24;
	mov.b64 	%rd7092, {%r5385, %r5384};
	mov.b64 	{%r5386, %r5387}, %rd7076;
	shf.l.wrap.b32 	%r5388, %r5386, %r5387, 8;
	shf.l.wrap.b32 	%r5389, %r5387, %r5386, 8;
	mov.b64 	%rd7093, {%r5389, %r5388};
	mov.b64 	{%r5390, %r5391}, %rd7068;
	shf.l.wrap.b32 	%r5392, %r5390, %r5391, 25;
	shf.l.wrap.b32 	%r5393, %r5391, %r5390, 25;
	mov.b64 	%rd7094, {%r5393, %r5392};
	mov.b64 	{%r5394, %r5395}, %rd7061;
	shf.l.wrap.b32 	%r5396, %r5395, %r5394, 11;
	shf.l.wrap.b32 	%r5397, %r5394, %r5395, 11;
	mov.b64 	%rd7095, {%r5397, %r5396};
	mov.b64 	{%r5398, %r5399}, %rd7059;
	shf.l.wrap.b32 	%r5400, %r5399, %r5398, 30;
	shf.l.wrap.b32 	%r5401, %r5398, %r5399, 30;
	mov.b64 	%rd7096, {%r5401, %r5400};
	mov.b64 	{%r5402, %r5403}, %rd7049;
	shf.l.wrap.b32 	%r5404, %r5402, %r5403, 18;
	shf.l.wrap.b32 	%r5405, %r5403, %r5402, 18;
	mov.b64 	%rd7097, {%r5405, %r5404};
	mov.b64 	{%r5406, %r5407}, %rd7075;
	shf.l.wrap.b32 	%r5408, %r5407, %r5406, 7;
	shf.l.wrap.b32 	%r5409, %r5406, %r5407, 7;
	mov.b64 	%rd7098, {%r5409, %r5408};
	mov.b64 	{%r5410, %r5411}, %rd7063;
	shf.l.wrap.b32 	%r5412, %r5411, %r5410, 29;
	shf.l.wrap.b32 	%r5413, %r5410, %r5411, 29;
	mov.b64 	%rd7099, {%r5413, %r5412};
	mov.b64 	{%r5414, %r5415}, %rd7074;
	shf.l.wrap.b32 	%r5416, %r5414, %r5415, 20;
	shf.l.wrap.b32 	%r5417, %r5415, %r5414, 20;
	mov.b64 	%rd7100, {%r5417, %r5416};
	mov.b64 	{%r5418, %r5419}, %rd7053;
	shf.l.wrap.b32 	%r5420, %r5419, %r5418, 12;
	shf.l.wrap.b32 	%r5421, %r5418, %r5419, 12;
	mov.b64 	%rd7101, {%r5421, %r5420};
	not.b64 	%rd7102, %rd7101;
	and.b64  	%rd7103, %rd7095, %rd7102;
	xor.b64  	%rd7104, %rd7045, %rd7103;
	not.b64 	%rd7105, %rd7095;
	and.b64  	%rd7106, %rd7083, %rd7105;
	not.b64 	%rd7107, %rd7083;
	and.b64  	%rd7108, %rd7089, %rd7107;
	not.b64 	%rd7109, %rd7089;
	and.b64  	%rd7110, %rd7045, %rd7109;
	xor.b64  	%rd7111, %rd7083, %rd7110;
	not.b64 	%rd7112, %rd7045;
	and.b64  	%rd7113, %rd7101, %rd7112;
	not.b64 	%rd7114, %rd7100;
	and.b64  	%rd7115, %rd7079, %rd7114;
	not.b64 	%rd7116, %rd7079;
	and.b64  	%rd7117, %rd7086, %rd7116;
	xor.b64  	%rd7118, %rd7100, %rd7117;
	not.b64 	%rd7119, %rd7086;
	and.b64  	%rd7120, %rd7099, %rd7119;
	not.b64 	%rd7121, %rd7099;
	and.b64  	%rd7122, %rd7084, %rd7121;
	not.b64 	%rd7123, %rd7084;
	and.b64  	%rd7124, %rd7100, %rd7123;
	xor.b64  	%rd7125, %rd7099, %rd7124;
	not.b64 	%rd7126, %rd7080;
	and.b64  	%rd7127, %rd7094, %rd7126;
	xor.b64  	%rd7128, %rd7078, %rd7127;
	not.b64 	%rd7129, %rd7094;
	and.b64  	%rd7130, %rd7093, %rd7129;
	not.b64 	%rd7131, %rd7093;
	and.b64  	%rd7132, %rd7097, %rd7131;
	xor.b64  	%rd7133, %rd7094, %rd7132;
	not.b64 	%rd7134, %rd7097;
	and.b64  	%rd7135, %rd7078, %rd7134;
	not.b64 	%rd7136, %rd7078;
	and.b64  	%rd7137, %rd7080, %rd7136;
	not.b64 	%rd7138, %rd7085;
	and.b64  	%rd7139, %rd7081, %rd7138;
	not.b64 	%rd7140, %rd7081;
	and.b64  	%rd7141, %rd7082, %rd7140;
	xor.b64  	%rd7142, %rd7085, %rd7141;
	not.b64 	%rd7143, %rd7082;
	and.b64  	%rd7144, %rd7092, %rd7143;
	xor.b64  	%rd7145, %rd7081, %rd7144;
	not.b64 	%rd7146, %rd7092;
	and.b64  	%rd7147, %rd7090, %rd7146;
	xor.b64  	%rd7148, %rd7082, %rd7147;
	not.b64 	%rd7149, %rd7090;
	and.b64  	%rd7150, %rd7085, %rd7149;
	xor.b64  	%rd7151, %rd7092, %rd7150;
	not.b64 	%rd7152, %rd7087;
	and.b64  	%rd7153, %rd7098, %rd7152;
	xor.b64  	%rd7154, %rd7096, %rd7153;
	not.b64 	%rd7155, %rd7098;
	and.b64  	%rd7156, %rd7091, %rd7155;
	xor.b64  	%rd7157, %rd7087, %rd7156;
	not.b64 	%rd7158, %rd7091;
	and.b64  	%rd7159, %rd7088, %rd7158;
	xor.b64  	%rd7160, %rd7098, %rd7159;
	not.b64 	%rd7161, %rd7088;
	and.b64  	%rd7162, %rd7096, %rd7161;
	xor.b64  	%rd7163, %rd7091, %rd7162;
	not.b64 	%rd7164, %rd7096;
	and.b64  	%rd7165, %rd7087, %rd7164;
	xor.b64  	%rd7166, %rd7088, %rd7165;
	xor.b64  	%rd7167, %rd7104, 2147483649;
	xor.b64  	%rd7168, %rd7139, %rd7115;
	xor.b64  	%rd7169, %rd7168, %rd7154;
	xor.b64  	%rd7170, %rd7169, %rd7090;
	xor.b64  	%rd7171, %rd7170, %rd7084;
	xor.b64  	%rd7172, %rd7171, %rd7167;
	xor.b64  	%rd7173, %rd7172, %rd7128;
	xor.b64  	%rd7174, %rd7130, %rd7106;
	xor.b64  	%rd7175, %rd7174, %rd7157;
	xor.b64  	%rd7176, %rd7175, %rd7080;
	xor.b64  	%rd7177, %rd7176, %rd7101;
	xor.b64  	%rd7178, %rd7177, %rd7118;
	xor.b64  	%rd7179, %rd7178, %rd7142;
	xor.b64  	%rd7180, %rd7108, %rd7120;
	xor.b64  	%rd7181, %rd7180, %rd7145;
	xor.b64  	%rd7182, %rd7181, %rd7095;
	xor.b64  	%rd7183, %rd7182, %rd7079;
	xor.b64  	%rd7184, %rd7183, %rd7133;
	xor.b64  	%rd7185, %rd7184, %rd7160;
	xor.b64  	%rd7186, %rd7135, %rd7122;
	xor.b64  	%rd7187, %rd7186, %rd7163;
	xor.b64  	%rd7188, %rd7187, %rd7093;
	xor.b64  	%rd7189, %rd7188, %rd7086;
	xor.b64  	%rd7190, %rd7189, %rd7111;
	xor.b64  	%rd7191, %rd7190, %rd7148;
	xor.b64  	%rd7192, %rd7137, %rd7113;
	xor.b64  	%rd7193, %rd7192, %rd7151;
	xor.b64  	%rd7194, %rd7193, %rd7097;
	xor.b64  	%rd7195, %rd7194, %rd7089;
	xor.b64  	%rd7196, %rd7195, %rd7125;
	xor.b64  	%rd7197, %rd7196, %rd7166;
	mov.b64 	{%r5422, %r5423}, %rd7179;
	shf.l.wrap.b32 	%r5424, %r5422, %r5423, 1;
	shf.l.wrap.b32 	%r5425, %r5423, %r5422, 1;
	mov.b64 	%rd7198, {%r5425, %r5424};
	xor.b64  	%rd7199, %rd7198, %rd7197;
	xor.b64  	%rd7200, %rd7199, %rd7167;
	xor.b64  	%rd7201, %rd7199, %rd7128;
	mov.b64 	{%r5426, %r5427}, %rd7185;
	shf.l.wrap.b32 	%r5428, %r5426, %r5427, 1;
	shf.l.wrap.b32 	%r5429, %r5427, %r5426, 1;
	mov.b64 	%rd7202, {%r5429, %r5428};
	xor.b64  	%rd7203, %rd7202, %rd7173;
	xor.b64  	%rd7204, %rd7203, %rd7118;
	xor.b64  	%rd7205, %rd7203, %rd7142;
	mov.b64 	{%r5430, %r5431}, %rd7191;
	shf.l.wrap.b32 	%r5432, %r5430, %r5431, 1;
	shf.l.wrap.b32 	%r5433, %r5431, %r5430, 1;
	mov.b64 	%rd7206, {%r5433, %r5432};
	xor.b64  	%rd7207, %rd7206, %rd7179;
	xor.b64  	%rd7208, %rd7207, %rd7133;
	xor.b64  	%rd7209, %rd7207, %rd7160;
	mov.b64 	{%r5434, %r5435}, %rd7197;
	shf.l.wrap.b32 	%r5436, %r5434, %r5435, 1;
	shf.l.wrap.b32 	%r5437, %r5435, %r5434, 1;
	mov.b64 	%rd7210, {%r5437, %r5436};
	xor.b64  	%rd7211, %rd7210, %rd7185;
	xor.b64  	%rd7212, %rd7211, %rd7111;
	xor.b64  	%rd7213, %rd7211, %rd7148;
	mov.b64 	{%r5438, %r5439}, %rd7173;
	shf.l.wrap.b32 	%r5440, %r5438, %r5439, 1;
	shf.l.wrap.b32 	%r5441, %r5439, %r5438, 1;
	mov.b64 	%rd7214, {%r5441, %r5440};
	xor.b64  	%rd7215, %rd7214, %rd7191;
	xor.b64  	%rd7216, %rd7215, %rd7125;
	xor.b64  	%rd7217, %rd7215, %rd7166;
	mov.b64 	{%r5442, %r5443}, %rd7201;
	shf.l.wrap.b32 	%r5444, %r5442, %r5443, 3;
	shf.l.wrap.b32 	%r5445, %r5443, %r5442, 3;
	mov.b64 	%rd7218, {%r5445, %r5444};
	mov.b64 	{%r5446, %r5447}, %rd7213;
	shf.l.wrap.b32 	%r5448, %r5446, %r5447, 21;
	shf.l.wrap.b32 	%r5449, %r5447, %r5446, 21;
	mov.b64 	%rd7219, {%r5449, %r5448};
	mov.b64 	{%r5450, %r5451}, %rd7212;
	shf.l.wrap.b32 	%r5452, %r5450, %r5451, 28;
	shf.l.wrap.b32 	%r5453, %r5451, %r5450, 28;
	mov.b64 	%rd7220, {%r5453, %r5452};
	mov.b64 	{%r5454, %r5455}, %rd7205;
	shf.l.wrap.b32 	%r5456, %r5455, %r5454, 13;
	shf.l.wrap.b32 	%r5457, %r5454, %r5455, 13;
	mov.b64 	%rd7221, {%r5457, %r5456};
	mov.b64 	{%r5458, %r5459}, %rd7217;
	shf.l.wrap.b32 	%r5460, %r5458, %r5459, 14;
	shf.l.wrap.b32 	%r5461, %r5459, %r5458, 14;
	mov.b64 	%rd7222, {%r5461, %r5460};
	mov.b64 	{%r5462, %r5463}, %rd7208;
	shf.l.wrap.b32 	%r5464, %r5463, %r5462, 11;
	shf.l.wrap.b32 	%r5465, %r5462, %r5463, 11;
	mov.b64 	%rd7223, {%r5465, %r5464};
	mov.b64 	{%r5466, %r5467}, %rd7209;
	shf.l.wrap.b32 	%r5468, %r5467, %r5466, 29;
	shf.l.wrap.b32 	%r5469, %r5466, %r5467, 29;
	mov.b64 	%rd7224, {%r5469, %r5468};
	mov.b64 	{%r5470, %r5471}, %rd7216;
	shf.l.wrap.b32 	%r5472, %r5470, %r5471, 20;
	shf.l.wrap.b32 	%r5473, %r5471, %r5470, 20;
	mov.b64 	%rd7225, {%r5473, %r5472};
	mov.b64 	{%r5474, %r5475}, %rd7204;
	shf.l.wrap.b32 	%r5476, %r5475, %r5474, 12;
	shf.l.wrap.b32 	%r5477, %r5474, %r5475, 12;
	mov.b64 	%rd7226, {%r5477, %r5476};
	not.b64 	%rd7227, %rd7226;
	and.b64  	%rd7228, %rd7223, %rd7227;
	xor.b64  	%rd7229, %rd7200, %rd7228;
	not.b64 	%rd7230, %rd7223;
	and.b64  	%rd7231, %rd7219, %rd7230;
	xor.b64  	%rd7232, %rd7226, %rd7231;
	not.b64 	%rd7233, %rd7219;
	and.b64  	%rd7234, %rd7222, %rd7233;
	xor.b64  	%rd7235, %rd7223, %rd7234;
	not.b64 	%rd7236, %rd7222;
	and.b64  	%rd7237, %rd7200, %rd7236;
	xor.b64  	%rd7238, %rd7219, %rd7237;
	not.b64 	%rd7239, %rd7200;
	and.b64  	%rd7240, %rd7226, %rd7239;
	xor.b64  	%rd7241, %rd7222, %rd7240;
	not.b64 	%rd7242, %rd7225;
	and.b64  	%rd7243, %rd7218, %rd7242;
	xor.b64  	%rd7244, %rd7220, %rd7243;
	not.b64 	%rd7245, %rd7218;
	and.b64  	%rd7246, %rd7221, %rd7245;
	xor.b64  	%rd7247, %rd7225, %rd7246;
	not.b64 	%rd7248, %rd7221;
	and.b64  	%rd7249, %rd7224, %rd7248;
	xor.b64  	%rd7250, %rd7218, %rd7249;
	xor.b64  	%rd7251, %rd7229, -9223372034707259384;
	shl.b32 	%r5478, %r1, 3;
	cvta.to.global.u64 	%rd7252, %rd7255;
	mul.wide.u32 	%rd7253, %r5478, 8;
	add.s64 	%rd7254, %rd7252, %rd7253;
	st.global.u64 	[%rd7254], %rd7251;
	st.global.u64 	[%rd7254+8], %rd7232;
	st.global.u64 	[%rd7254+16], %rd7235;
	st.global.u64 	[%rd7254+24], %rd7238;
	st.global.u64 	[%rd7254+32], %rd7241;
	st.global.u64 	[%rd7254+40], %rd7244;
	st.global.u64 	[%rd7254+48], %rd7247;
	st.global.u64 	[%rd7254+56], %rd7250;
$L__BB2_4:
	ret;

}


// ===== COMPILED SASS (sm_100) =====

	.target	sm_100

	.elftype	@"ET_EXEC"


//--------------------- .note.nv.tkinfo           --------------------------
	.section	.note.nv.tkinfo,"",@"SHT_NOTE"
	.sectionflags	@"SHF_NOTE_NV_TKINFO"
	.tkinfo
        /*0018*/ 	.word	0x00000002
        /*0030*/ 	.string	""
        /*0030*/ 	.string	"ptxas"
        /*0030*/ 	.string	"Cuda compilation tools, release 13.0, V13.0.88"
        /*0030*/ 	.string	"Build cuda_13.0.r13.0/compiler.36424714_0"
        /*0030*/ 	.string	"-arch sm_100 -m 64 "



//--------------------- .note.nv.cuinfo           --------------------------
	.section	.note.nv.cuinfo,"",@"SHT_NOTE"
	.sectionflags	@"SHF_NOTE_NV_CUINFO"
        /*0018*/ 	.short	0x0002
        /*001a*/ 	.short	0x0064
        /*001c*/ 	.short	0x0082
	.zero		2


//--------------------- .nv.info                  --------------------------
	.section	.nv.info,"",@"SHT_CUDA_INFO"
	.align	4


	//----- nvinfo : EIATTR_REGCOUNT
	.align		4
        /*0000*/ 	.byte	0x04, 0x2f
        /*0002*/ 	.short	(.L_4 - .L_3)
	.align		4
.L_3:
        /*0004*/ 	.word	index@(_Z23ethash_search_optimizedPKmPKhmmjPm)
        /*0008*/ 	.word	0x00000048


	//----- nvinfo : EIATTR_FRAME_SIZE
	.align		4
.L_4:
        /*000c*/ 	.byte	0x04, 0x11
        /*000e*/ 	.short	(.L_6 - .L_5)
	.align		4
.L_5:
        /*0010*/ 	.word	index@(_Z23ethash_search_optimizedPKmPKhmmjPm)
        /*0014*/ 	.word	0x00000080


	//----- nvinfo : EIATTR_REGCOUNT
	.align		4
.L_6:
        /*0018*/ 	.byte	0x04, 0x2f
        /*001a*/ 	.short	(.L_8 - .L_7)
	.align		4
.L_7:
        /*001c*/ 	.word	index@(_Z13ethash_searchPmPKhmmjS_)
        /*0020*/ 	.word	0x00000048


	//----- nvinfo : EIATTR_FRAME_SIZE
	.align		4
.L_8:
        /*0024*/ 	.byte	0x04, 0x11
        /*0026*/ 	.short	(.L_10 - .L_9)
	.align		4
.L_9:
        /*0028*/ 	.word	index@(_Z13ethash_searchPmPKhmmjS_)
        /*002c*/ 	.word	0x00000080


	//----- nvinfo : EIATTR_REGCOUNT
	.align		4
.L_10:
        /*0030*/ 	.byte	0x04, 0x2f
        /*0032*/ 	.short	(.L_12 - .L_11)
	.align		4
.L_11:
        /*0034*/ 	.word	index@(_Z19generate_dag_kernelPmPK8hash64_tjjj)
        /*0038*/ 	.word	0x00000048


	//----- nvinfo : EIATTR_FRAME_SIZE
	.align		4
.L_12:
        /*003c*/ 	.byte	0x04, 0x11
        /*003e*/ 	.short	(.L_14 - .L_13)
	.align		4
.L_13:
        /*0040*/ 	.word	index@(_Z19generate_dag_kernelPmPK8hash64_tjjj)
        /*0044*/ 	.word	0x00000040


	//----- nvinfo : EIATTR_MIN_STACK_SIZE
	.align		4
.L_14:
        /*0048*/ 	.byte	0x04, 0x12
        /*004a*/ 	.short	(.L_16 - .L_15)
	.align		4
.L_15:
        /*004c*/ 	.word	index@(_Z19generate_dag_kernelPmPK8hash64_tjjj)
        /*0050*/ 	.word	0x00000040


	//----- nvinfo : EIATTR_MIN_STACK_SIZE
	.align		4
.L_16:
        /*0054*/ 	.byte	0x04, 0x12
        /*0056*/ 	.short	(.L_18 - .L_17)
	.align		4
.L_17:
        /*0058*/ 	.word	index@(_Z13ethash_searchPmPKhmmjS_)
        /*005c*/ 	.word	0x00000080


	//----- nvinfo : EIATTR_MIN_STACK_SIZE
	.align		4
.L_18:
        /*0060*/ 	.byte	0x04, 0x12
        /*0062*/ 	.short	(.L_20 - .L_19)
	.align		4
.L_19:
        /*0064*/ 	.word	index@(_Z23ethash_search_optimizedPKmPKhmmjPm)
        /*0068*/ 	.word	0x00000080
.L_20:


//--------------------- .nv.compat                --------------------------
	.section	.nv.compat,"",@"SHT_CUDA_COMPAT_INFO"
	.align	4
        /*0000*/ 	.byte	0x02, 0x09, 0x00, 0x00, 0x02, 0x02, 0x01, 0x00, 0x02, 0x05, 0x05, 0x00, 0x03, 0x07, 0x01, 0x01
        /*0010*/ 	.byte	0x02, 0x03, 0x00, 0x00, 0x02, 0x06, 0x01, 0x00, 0x04, 0x0b, 0x08, 0x00, 0x09, 0x00, 0x00, 0x00
        /*0020*/ 	.byte	0x00, 0x00, 0x00, 0x00


//--------------------- .nv.info._Z19generate_dag_kernelPmPK8hash64_tjjj --------------------------
	.section	.nv.info._Z19generate_dag_kernelPmPK8hash64_tjjj,"",@"SHT_CUDA_INFO"
	.sectionflags	@""
	.align	4


	//----- nvinfo : EIATTR_CUDA_API_VERSION
	.align		4
        /*0000*/ 	.byte	0x04, 0x37
        /*0002*/ 	.short	(.L_22 - .L_21)
.L_21:
        /*0004*/ 	.word	0x00000082


	//----- nvinfo : EIATTR_KPARAM_INFO
	.align		4
.L_22:
        /*0008*/ 	.byte	0x04, 0x17
        /*000a*/ 	.short	(.L_24 - .L_23)
.L_23:
        /*000c*/ 	.word	0x00000000
        /*0010*/ 	.short	0x0004
        /*0012*/ 	.short	0x0018
        /*0014*/ 	.byte	0x00, 0xf0, 0x11, 0x00


	//----- nvinfo : EIATTR_KPARAM_INFO
	.align		4
.L_24:
        /*0018*/ 	.byte	0x04, 0x17
        /*001a*/ 	.short	(.L_26 - .L_25)
.L_25:
        /*001c*/ 	.word	0x00000000
        /*0020*/ 	.short	0x0003
        /*0022*/ 	.short	0x0014
        /*0024*/ 	.byte	0x00, 0xf0, 0x11, 0x00


	//----- nvinfo : EIATTR_KPARAM_INFO
	.align		4
.L_26:
        /*0028*/ 	.byte	0x04, 0x17
        /*002a*/ 	.short	(.L_28 - .L_27)
.L_27:
        /*002c*/ 	.word	0x00000000
        /*0030*/ 	.short	0x0002
        /*0032*/ 	.short	0x0010
        /*0034*/ 	.byte	0x00, 0xf0, 0x11, 0x00


	//----- nvinfo : EIATTR_KPARAM_INFO
	.align		4
.L_28:
        /*0038*/ 	.byte	0x04, 0x17
        /*003a*/ 	.short	(.L_30 - .L_29)
.L_29:
        /*003c*/ 	.word	0x00000000
        /*0040*/ 	.short	0x0001
        /*0042*/ 	.short	0x0008
        /*0044*/ 	.byte	0x00, 0xf5, 0x21, 0x00


	//----- nvinfo : EIATTR_KPARAM_INFO
	.align		4
.L_30:
        /*0048*/ 	.byte	0x04, 0x17
        /*004a*/ 	.short	(.L_32 - .L_31)
.L_31:
        /*004c*/ 	.word	0x00000000
        /*0050*/ 	.short	0x0000
        /*0052*/ 	.short	0x0000
        /*0054*/ 	.byte	0x00, 0xf5, 0x21, 0x00


	//----- nvinfo : EIATTR_SPARSE_MMA_MASK
	.align		4
.L_32:
        /*0058*/ 	.byte	0x03, 0x50
        /*005a*/ 	.short	0x0000


	//----- nvinfo : EIATTR_MAXREG_COUNT
	.align		4
        /*005c*/ 	.byte	0x03, 0x1b
        /*005e*/ 	.short	0x00ff


	//----- nvinfo : EIATTR_MERCURY_ISA_VERSION
	.align		4
        /*0060*/ 	.byte	0x03, 0x5f
        /*0062*/ 	.short	0x0101


	//----- nvinfo : EIATTR_VRC_CTA_INIT_COUNT
	.align		4
        /*0064*/ 	.byte	0x02, 0x4a
	.zero		1
	.zero		1


	//----- nvinfo : EIATTR_EXIT_INSTR_OFFSETS
	.align		4
        /*0068*/ 	.byte	0x04, 0x1c
        /*006a*/ 	.short	(.L_34 - .L_33)


	//   ....[0]....
.L_33:
        /*006c*/ 	.word	0x00000080


	//   ....[1]....
        /*0070*/ 	.word	0x00023c60


	//----- nvinfo : EIATTR_CBANK_PARAM_SIZE
	.align		4
.L_34:
        /*0074*/ 	.byte	0x03, 0x19
        /*0076*/ 	.short	0x001c


	//----- nvinfo : EIATTR_PARAM_CBANK
	.align		4
        /*0078*/ 	.byte	0x04, 0x0a
        /*007a*/ 	.short	(.L_36 - .L_35)
	.align		4
.L_35:
        /*007c*/ 	.word	index@(.nv.constant0._Z19generate_dag_kernelPmPK8hash64_tjjj)
        /*0080*/ 	.short	0x0380
        /*0082*/ 	.short	0x001c


	//----- nvinfo : EIATTR_SW_WAR
	.align		4
.L_36:
        /*0084*/ 	.byte	0x04, 0x36
        /*0086*/ 	.short	(.L_38 - .L_37)
.L_37:
        /*0088*/ 	.word	0x00000008
.L_38:


//--------------------- .nv.info._Z13ethash_searchPmPKhmmjS_ --------------------------
	.section	.nv.info._Z13ethash_searchPmPKhmmjS_,"",@"SHT_CUDA_INFO"
	.sectionflags	@""
	.align	4


	//----- nvinfo : EIATTR_CUDA_API_VERSION
	.align		4
        /*0000*/ 	.byte	0x04, 0x37
        /*0002*/ 	.short	(.L_40 - .L_39)
.L_39:
        /*0004*/ 	.word	0x00000082


	//----- nvinfo : EIATTR_KPARAM_INFO
	.align		4
.L_40:
        /*0008*/ 	.byte	0x04, 0x17
        /*000a*/ 	.short	(.L_42 - .L_41)
.L_41:
        /*000c*/ 	.word	0x00000000
        /*0010*/ 	.short	0x0005
        /*0012*/ 	.short	0x0028
        /*0014*/ 	.byte	0x00, 0xf5, 0x21, 0x00


	//----- nvinfo : EIATTR_KPARAM_INFO
	.align		4
.L_42:
        /*0018*/ 	.byte	0x04, 0x17
        /*001a*/ 	.short	(.L_44 - .L_43)
.L_43:
        /*001c*/ 	.word	0x00000000
        /*0020*/ 	.short	0x0004
        /*0022*/ 	.short	0x0020
        /*0024*/ 	.byte	0x00, 0xf0, 0x11, 0x00


	//----- nvinfo : EIATTR_KPARAM_INFO
	.align		4
.L_44:
        /*0028*/ 	.byte	0x04, 0x17
        /*002a*/ 	.short	(.L_46 - .L_45)
.L_45:
        /*002c*/ 	.word	0x00000000
        /*0030*/ 	.short	0x0003
        /*0032*/ 	.short	0x0018
        /*0034*/ 	.byte	0x00, 0xf0, 0x21, 0x00


	//----- nvinfo : EIATTR_KPARAM_INFO
	.align		4
.L_46:
        /*0038*/ 	.byte	0x04, 0x17
        /*003a*/ 	.short	(.L_48 - .L_47)
.L_47:
        /*003c*/ 	.word	0x00000000
        /*0040*/ 	.short	0x0002
        /*0042*/ 	.short	0x0010
        /*0044*/ 	.byte	0x00, 0xf0, 0x21, 0x00


	//----- nvinfo : EIATTR_KPARAM_INFO
	.align		4
.L_48:
        /*0048*/ 	.byte	0x04, 0x17
        /*004a*/ 	.short	(.L_50 - .L_49)
.L_49:
        /*004c*/ 	.word	0x00000000
        /*0050*/ 	.short	0x0001
        /*0052*/ 	.short	0x0008
        /*0054*/ 	.byte	0x00, 0xf5, 0x21, 0x00


	//----- nvinfo : EIATTR_KPARAM_INFO
	.align		4
.L_50:
        /*0058*/ 	.byte	0x04, 0x17
        /*005a*/ 	.short	(.L_52 - .L_51)
.L_51:
        /*005c*/ 	.word	0x00000000
        /*0060*/ 	.short	0x0000
        /*0062*/ 	.short	0x0000
        /*0064*/ 	.byte	0x00, 0xf5, 0x21, 0x00


	//----- nvinfo : EIATTR_SPARSE_MMA_MASK
	.align		4
.L_52:
        /*0068*/ 	.byte	0x03, 0x50
        /*006a*/ 	.short	0x0000


	//----- nvinfo : EIATTR_MAXREG_COUNT
	.align		4
        /*006c*/ 	.byte	0x03, 0x1b
        /*006e*/ 	.short	0x00ff


	//----- nvinfo : EIATTR_MERCURY_ISA_VERSION
	.align		4
        /*0070*/ 	.byte	0x03, 0x5f
        /*0072*/ 	.short	0x0101


	//----- nvinfo : EIATTR_VRC_CTA_INIT_COUNT
	.align		4
        /*0074*/ 	.byte	0x02, 0x4a
	.zero		1
	.zero		1


	//----- nvinfo : EIATTR_EXIT_INSTR_OFFSETS
	.align		4
        /*0078*/ 	.byte	0x04, 0x1c
        /*007a*/ 	.short	(.L_54 - .L_53)


	//   ....[0]....
.L_53:
        /*007c*/ 	.word	0x00024250


	//   ....[1]....
        /*0080*/ 	.word	0x000242d0


	//----- nvinfo : EIATTR_CBANK_PARAM_SIZE
	.align		4
.L_54:
        /*0084*/ 	.byte	0x03, 0x19
        /*0086*/ 	.short	0x0030


	//----- nvinfo : EIATTR_PARAM_CBANK
	.align		4
        /*0088*/ 	.byte	0x04, 0x0a
        /*008a*/ 	.short	(.L_56 - .L_55)
	.align		4
.L_55:
        /*008c*/ 	.word	index@(.nv.constant0._Z13ethash_searchPmPKhmmjS_)
        /*0090*/ 	.short	0x0380
        /*0092*/ 	.short	0x0030


	//----- nvinfo : EIATTR_SW_WAR
	.align		4
.L_56:
        /*0094*/ 	.byte	0x04, 0x36
        /*0096*/ 	.short	(.L_58 - .L_57)
.L_57:
        /*0098*/ 	.word	0x00000008
.L_58:


//--------------------- .nv.info._Z23ethash_search_optimizedPKmPKhmmjPm --------------------------
	.section	.nv.info._Z23ethash_search_optimizedPKmPKhmmjPm,"",@"SHT_CUDA_INFO"
	.sectionflags	@""
	.align	4


	//----- nvinfo : EIATTR_CUDA_API_VERSION
	.align		4
        /*0000*/ 	.byte	0x04, 0x37
        /*0002*/ 	.short	(.L_60 - .L_59)
.L_59:
        /*0004*/ 	.word	0x00000082


	//----- nvinfo : EIATTR_KPARAM_INFO
	.align		4
.L_60:
        /*0008*/ 	.byte	0x04, 0x17
        /*000a*/ 	.short	(.L_62 - .L_61)
.L_61:
        /*000c*/ 	.word	0x00000000
        /*0010*/ 	.short	0x0005
        /*0012*/ 	.short	0x0028
        /*0014*/ 	.byte	0x00, 0xf5, 0x21, 0x00


	//----- nvinfo : EIATTR_KPARAM_INFO
	.align		4
.L_62:
        /*0018*/ 	.byte	0x04, 0x17
        /*001a*/ 	.short	(.L_64 - .L_63)
.L_63:
        /*001c*/ 	.word	0x00000000
        /*0020*/ 	.short	0x0004
        /*0022*/ 	.short	0x0020
        /*0024*/ 	.byte	0x00, 0xf0, 0x11, 0x00


	//----- nvinfo : EIATTR_KPARAM_INFO
	.align		4
.L_64:
        /*0028*/ 	.byte	0x04, 0x17
        /*002a*/ 	.short	(.L_66 - .L_65)
.L_65:
        /*002c*/ 	.word	0x00000000
        /*0030*/ 	.short	0x0003
        /*0032*/ 	.short	0x0018
        /*0034*/ 	.byte	0x00, 0xf0, 0x21, 0x00


	//----- nvinfo : EIATTR_KPARAM_INFO
	.align		4
.L_66:
        /*0038*/ 	.byte	0x04, 0x17
        /*003a*/ 	.short	(.L_68 - .L_67)
.L_67:
        /*003c*/ 	.word	0x00000000
        /*0040*/ 	.short	0x0002
        /*0042*/ 	.short	0x0010
        /*0044*/ 	.byte	0x00, 0xf0, 0x21, 0x00


	//----- nvinfo : EIATTR_KPARAM_INFO
	.align		4
.L_68:
        /*0048*/ 	.byte	0x04, 0x17
        /*004a*/ 	.short	(.L_70 - .L_69)
.L_69:
        /*004c*/ 	.word	0x00000000
        /*0050*/ 	.short	0x0001
        /*0052*/ 	.short	0x0008
        /*0054*/ 	.byte	0x00, 0xf5, 0x21, 0x00


	//----- nvinfo : EIATTR_KPARAM_INFO
	.align		4
.L_70:
        /*0058*/ 	.byte	0x04, 0x17
        /*005a*/ 	.short	(.L_72 - .L_71)
.L_71:
        /*005c*/ 	.word	0x00000000
        /*0060*/ 	.short	0x0000
        /*0062*/ 	.short	0x0000
        /*0064*/ 	.byte	0x00, 0xf5, 0x21, 0x00


	//----- nvinfo : EIATTR_SPARSE_MMA_MASK
	.align		4
.L_72:
        /*0068*/ 	.byte	0x03, 0x50
        /*006a*/ 	.short	0x0000


	//----- nvinfo : EIATTR_MAXREG_COUNT
	.align		4
        /*006c*/ 	.byte	0x03, 0x1b
        /*006e*/ 	.short	0x00ff


	//----- nvinfo : EIATTR_NUM_BARRIERS
	.align		4
        /*0070*/ 	.byte	0x02, 0x4c
        /*0072*/ 	.byte	0x01
	.zero		1


	//----- nvinfo : EIATTR_MERCURY_ISA_VERSION
	.align		4
        /*0074*/ 	.byte	0x03, 0x5f
        /*0076*/ 	.short	0x0101


	//----- nvinfo : EIATTR_VRC_CTA_INIT_COUNT
	.align		4
        /*0078*/ 	.byte	0x02, 0x4a
	.zero		1
	.zero		1


	//----- nvinfo : EIATTR_EXIT_INSTR_OFFSETS
	.align		4
        /*007c*/ 	.byte	0x04, 0x1c
        /*007e*/ 	.short	(.L_74 - .L_73)


	//   ....[0]....
.L_73:
        /*0080*/ 	.word	0x00024b00


	//   ....[1]....
        /*0084*/ 	.word	0x00024b30


	//----- nvinfo : EIATTR_CRS_STACK_SIZE
	.align		4
.L_74:
        /*0088*/ 	.byte	0x04, 0x1e
        /*008a*/ 	.short	(.L_76 - .L_75)
.L_75:
        /*008c*/ 	.word	0x00000000


	//----- nvinfo : EIATTR_CBANK_PARAM_SIZE
	.align		4
.L_76:
        /*0090*/ 	.byte	0x03, 0x19
        /*0092*/ 	.short	0x0030


	//----- nvinfo : EIATTR_PARAM_CBANK
	.align		4
        /*0094*/ 	.byte	0x04, 0x0a
        /*0096*/ 	.short	(.L_78 - .L_77)
	.align		4
.L_77:
        /*0098*/ 	.word	index@(.nv.constant0._Z23ethash_search_optimizedPKmPKhmmjPm)
        /*009c*/ 	.short	0x0380
        /*009e*/ 	.short	0x0030


	//----- nvinfo : EIATTR_SW_WAR
	.align		4
.L_78:
        /*00a0*/ 	.byte	0x04, 0x36
        /*00a2*/ 	.short	(.L_80 - .L_79)
.L_79:
        /*00a4*/ 	.word	0x00000008
.L_80:


//--------------------- .nv.callgraph             --------------------------
	.section	.nv.callgraph,"",@"SHT_CUDA_CALLGRAPH"
	.align	4
	.sectionentsize	8
	.align		4
        /*0000*/ 	.word	0x00000000
	.align		4
        /*0004*/ 	.word	0xffffffff
	.align		4
        /*0008*/ 	.word	0x00000000
	.align		4
        /*000c*/ 	.word	0xfffffffe
	.align		4
        /*0010*/ 	.word	0x00000000
	.align		4
        /*0014*/ 	.word	0xfffffffd
	.align		4
        /*0018*/ 	.word	0x00000000
	.align		4
        /*001c*/ 	.word	0xfffffffc


//--------------------- .nv.constant4             --------------------------
	.section	.nv.constant4,"a",@progbits
	.align	8
	.align		8
.nv.constant4:
        /*0000*/ 	.dword	keccakf_rndc
	.align		8
        /*0008*/ 	.dword	keccakf_rotc
	.align		8
        /*0010*/ 	.dword	keccakf_piln


//--------------------- .text._Z19generate_dag_kernelPmPK8hash64_tjjj --------------------------
	.section	.text._Z19generate_dag_kernelPmPK8hash64_tjjj,"ax",@progbits
	.align	128
        .global         _Z19generate_dag_kernelPmPK8hash64_tjjj
        .type           _Z19generate_dag_kernelPmPK8hash64_tjjj,@function
        .size           _Z19generate_dag_kernelPmPK8hash64_tjjj,(.L_x_8 - _Z19generate_dag_kernelPmPK8hash64_tjjj)
        .other          _Z19generate_dag_kernelPmPK8hash64_tjjj,@"STO_CUDA_ENTRY STV_DEFAULT"
_Z19generate_dag_kernelPmPK8hash64_tjjj:
.text._Z19generate_dag_kernelPmPK8hash64_tjjj:
[----:B------:R-:W0:Y:S01]  /*0000*/  LDC R1, c[0x0][0x37c] ;  /* 0x0000df00ff017b82 */ /* 0x000e220000000800 */
[----:B------:R-:W1:Y:S07]  /*0010*/  S2R R19, SR_TID.X ;  /* 0x0000000000137919 */ /* 0x000e6e0000002100 */
[----:B------:R-:W1:Y:S01]  /*0020*/  S2UR UR4, SR_CTAID.X ;  /* 0x00000000000479c3 */ /* 0x000e620000002500 */
[----:B------:R-:W2:Y:S01]  /*0030*/  LDCU UR5, c[0x0][0x398] ;  /* 0x00007300ff0577ac */ /* 0x000ea20008000800 */
[----:B0-----:R-:W-:-:S06]  /*0040*/  VIADD R1, R1, 0xffffffc0 ;  /* 0xffffffc001017836 */ /* 0x001fcc0000000000 */
[----:B------:R-:W1:Y:S02]  /*0050*/  LDC R0, c[0x0][0x360] ;  /* 0x0000d800ff007b82 */ /* 0x000e640000000800 */
[----:B-1----:R-:W-:-:S05]  /*0060*/  IMAD R0, R0, UR4, R19 ;  /* 0x0000000400007c24 */ /* 0x002fca000f8e0213 */
[----:B--2---:R-:W-:-:S13]  /*0070*/  ISETP.GE.U32.AND P0, PT, R0, UR5, PT ;  /* 0x0000000500007c0c */ /* 0x004fda000bf06070 */
[----:B------:R-:W-:Y:S05]  /*0080*/  @P0 EXIT ;  /* 0x000000000000094d */ /* 0x000fea0003800000 */
[----:B------:R-:W0:Y:S01]  /*0090*/  LDCU.64 UR6, c[0x0][0x390] ;  /* 0x00007200ff0677ac */ /* 0x000e220008000a00 */
[----:B------:R-:W1:Y:S08]  /*00a0*/  LDC R4, c[0x0][0x360] ;  /* 0x0000d800ff047b82 */ /* 0x000e700000000800 */
[----:B------:R-:W2:Y:S01]  /*00b0*/  LDC.64 R20, c[0x0][0x388] ;  /* 0x0000e200ff147b82 */ /* 0x000ea20000000a00 */
[----:B0-----:R-:W-:-:S04]  /*00c0*/  USHF.R.U32.HI UR6, URZ, 0x6, UR6 ;  /* 0x00000006ff067899 */ /* 0x001fc80008011606 */
[----:B------:R-:W-:Y:S02]  /*00d0*/  UIADD3 UR8, UPT, UPT, URZ, -UR6, URZ ;  /* 0x80000006ff087290 */ /* 0x000fe4000fffe0ff */
[----:B------:R-:W-:Y:S01]  /*00e0*/  LOP3.LUT R3, RZ, UR6, RZ, 0x33, !PT ;  /* 0x00000006ff037c12 */ /* 0x000fe2000f8e33ff */
[----:B-1----:R-:W-:Y:S01]  /*00f0*/  IMAD R19, R4, UR4, R19 ;  /* 0x0000000404137c24 */ /* 0x002fe2000f8e0213 */
[----:B------:R-:W-:Y:S01]  /*0100*/  UMOV UR4, URZ ;  /* 0x000000ff00047c82 */ /* 0x000fe20008000000 */
[----:B------:R-:W0:Y:S02]  /*0110*/  I2F.U32.RP R0, UR6 ;  /* 0x0000000600007d06 */ /* 0x000e240008209000 */
[----:B------:R-:W-:-:S06]  /*0120*/  VIADD R19, R19, UR7 ;  /* 0x0000000713137c36 */ /* 0x000fcc0008000000 */
[----:B0-----:R-:W0:Y:S02]  /*0130*/  MUFU.RCP R0, R0 ;  /* 0x0000000000007308 */ /* 0x001e240000001000 */
[----:B0-----:R-:W-:-:S06]  /*0140*/  VIADD R2, R0, 0xffffffe ;  /* 0x0ffffffe00027836 */ /* 0x001fcc0000000000 */
[----:B------:R-:W0:Y:S02]  /*0150*/  F2I.FTZ.U32.TRUNC.NTZ R2, R2 ;  /* 0x0000000200027305 */ /* 0x000e24000021f000 */
[----:B0-----:R-:W-:-:S13]  /*0160*/  R2UR UR5, R2 ;  /* 0x00000000020572ca */ /* 0x001fda00000e0000 */
[----:B------:R-:W-:-:S04]  /*0170*/  UIMAD UR8, UR8, UR5, URZ ;  /* 0x00000005080872a4 */ /* 0x000fc8000f8e02ff */
[----:B------:R-:W-:-:S06]  /*0180*/  UIMAD.WIDE.U32 UR4, UR5, UR8, UR4 ;  /* 0x00000008050472a5 */ /* 0x000fcc000f8e0004 */
[----:B------:R-:W-:Y:S01]  /*0190*/  IMAD.HI.U32 R0, R19, UR5, RZ ;  /* 0x0000000513007c27 */ /* 0x000fe2000f8e00ff */
[----:B------:R-:W0:Y:S03]  /*01a0*/  LDCU.64 UR8, c[0x0][0x358] ;  /* 0x00006b00ff0877ac */ /* 0x000e260008000a00 */
[----:B------:R-:W-:-:S04]  /*01b0*/  IMAD.MOV R0, RZ, RZ, -R0 ;  /* 0x000000ffff007224 */ /* 0x000fc800078e0a00 */
[----:B------:R-:W-:-:S05]  /*01c0*/  IMAD R0, R0, UR6, R19 ;  /* 0x0000000600007c24 */ /* 0x000fca000f8e0213 */
[----:B------:R-:W-:-:S13]  /*01d0*/  ISETP.GE.U32.AND P0, PT, R0, UR6, PT ;  /* 0x0000000600007c0c */ /* 0x000fda000bf06070 */
[----:B------:R-:W-:Y:S01]  /*01e0*/  @P0 VIADD R0, R0, -UR6 ;  /* 0x8000000600000c36 */ /* 0x000fe20008000000 */
[----:B------:R-:W-:-:S04]  /*01f0*/  ISETP.NE.U32.AND P0, PT, RZ, UR6, PT ;  /* 0x00000006ff007c0c */ /* 0x000fc8000bf05070 */
[----:B------:R-:W-:-:S13]  /*0200*/  ISETP.GE.U32.AND P1, PT, R0, UR6, PT ;  /* 0x0000000600007c0c */ /* 0x000fda000bf26070 */
[----:B------:R-:W-:-:S05]  /*0210*/  @P1 VIADD R0, R0, -UR6 ;  /* 0x8000000600001c36 */ /* 0x000fca0008000000 */
[----:B------:R-:W-:-:S05]  /*0220*/  SEL R3, R3, R0, !P0 ;  /* 0x0000000003037207 */ /* 0x000fca0004000000 */
[----:B--2---:R-:W-:-:S05]  /*0230*/  IMAD.WIDE.U32 R10, R3, 0x40, R20 ;  /* 0x00000040030a7825 */ /* 0x004fca00078e0014 */
[----:B0-----:R-:W2:Y:S04]  /*0240*/  LDG.E.64 R4, desc[UR8][R10.64] ;  /* 0x000000080a047981 */ /* 0x001ea8000c1e1b00 */
[----:B------:R-:W3:Y:S04]  /*0250*/  LDG.E.64 R22, desc[UR8][R10.64+0x18] ;  /* 0x000018080a167981 */ /* 0x000ee8000c1e1b00 */
[----:B------:R-:W4:Y:S04]  /*0260*/  LDG.E.64 R32, desc[UR8][R10.64+0x8] ;  /* 0x000008080a207981 */ /* 0x000f28000c1e1b00 */
[----:B------:R-:W4:Y:S04]  /*0270*/  LDG.E.64 R26, desc[UR8][R10.64+0x30] ;  /* 0x000030080a1a7981 */ /* 0x000f28000c1e1b00 */
[----:B------:R-:W5:Y:S04]  /*0280*/  LDG.E.64 R16, desc[UR8][R10.64+0x10] ;  /* 0x000010080a107981 */ /* 0x000f68000c1e1b00 */
[----:B------:R-:W5:Y:S04]  /*0290*/  LDG.E.64 R14, desc[UR8][R10.64+0x20] ;  /* 0x000020080a0e7981 */ /* 0x000f68000c1e1b00 */
[----:B------:R-:W5:Y:S04]  /*02a0*/  LDG.E.64 R28, desc[UR8][R10.64+0x28] ;  /* 0x000028080a1c7981 */ /* 0x000f68000c1e1b00 */
[----:B------:R5:W5:Y:S01]  /*02b0*/  LDG.E.64 R34, desc[UR8][R10.64+0x38] ;  /* 0x000038080a227981 */ /* 0x000b62000c1e1b00 */
[----:B--2---:R-:W-:-:S03]  /*02c0*/  LOP3.LUT R0, R19, R4, RZ, 0x3c, !PT ;  /* 0x0000000413007212 */ /* 0x004fc600078e3cff */
[----:B------:R0:W-:Y:S04]  /*02d0*/  STL.64 [R1], R4 ;  /* 0x0000000401007387 */ /* 0x0001e80000100a00 */
[----:B------:R1:W-:Y:S04]  /*02e0*/  STL [R1], R0 ;  /* 0x0000000001007387 */ /* 0x0003e80000100800 */
[----:B------:R-:W2:Y:S01]  /*02f0*/  LDL.64 R2, [R1] ;  /* 0x0000000001027983 */ /* 0x000ea20000100a00 */
[----:B---3--:R-:W-:Y:S02]  /*0300*/  LOP3.LUT R7, R22, 0x1, RZ, 0x3c, !PT ;  /* 0x0000000116077812 */ /* 0x008fe400078e3cff */
[----:B------:R-:W-:-:S02]  /*0310*/  LOP3.LUT R8, R23, 0x80000000, RZ, 0x3c, !PT ;  /* 0x8000000017087812 */ /* 0x000fc400078e3cff */
[----:B----4-:R-:W-:Y:S02]  /*0320*/  LOP3.LUT R9, R27, R33, RZ, 0x3c, !PT ;  /* 0x000000211b097212 */ /* 0x010fe400078e3cff */
[----:B------:R-:W-:Y:S02]  /*0330*/  SHF.L.W.U32.HI R6, R7, 0x1, R8 ;  /* 0x0000000107067819 */ /* 0x000fe40000010e08 */
[----:B------:R-:W-:Y:S02]  /*0340*/  SHF.L.W.U32.HI R7, R8, 0x1, R7 ;  /* 0x0000000108077819 */ /* 0x000fe40000010e07 */
[----:B------:R-:W-:Y:S02]  /*0350*/  LOP3.LUT R8, R26, R32, RZ, 0x3c, !PT ;  /* 0x000000201a087212 */ /* 0x000fe400078e3cff */
[----:B------:R-:W-:Y:S02]  /*0360*/  LOP3.LUT R7, R7, R26, R32, 0x96, !PT ;  /* 0x0000001a07077212 */ /* 0x000fe400078e9620 */
[----:B------:R-:W-:-:S02]  /*0370*/  LOP3.LUT R6, R6, R27, R33, 0x96, !PT ;  /* 0x0000001b06067212 */ /* 0x000fc400078e9621 */
[----:B0-----:R-:W-:Y:S02]  /*0380*/  SHF.L.W.U32.HI R4, R8, 0x1, R9 ;  /* 0x0000000108047819 */ /* 0x001fe40000010e09 */
[----:B-1----:R-:W-:Y:S02]  /*0390*/  SHF.L.W.U32.HI R0, R9, 0x1, R8 ;  /* 0x0000000109007819 */ /* 0x002fe40000010e08 */
[----:B-----5:R-:W-:Y:S02]  /*03a0*/  LOP3.LUT R10, R7, R16, RZ, 0x3c, !PT ;  /* 0x00000010070a7212 */ /* 0x020fe400078e3cff */
[----:B------:R-:W-:Y:S02]  /*03b0*/  LOP3.LUT R5, R6, R17, RZ, 0x3c, !PT ;  /* 0x0000001106057212 */ /* 0x000fe400078e3cff */
[----:B------:R-:W-:Y:S02]  /*03c0*/  LOP3.LUT R52, R4, R15, RZ, 0x3c, !PT ;  /* 0x0000000f04347212 */ /* 0x000fe400078e3cff */
[----:B------:R-:W-:-:S02]  /*03d0*/  LOP3.LUT R13, R0, R14, RZ, 0x3c, !PT ;  /* 0x0000000e000d7212 */ /* 0x000fc400078e3cff */
[----:B------:R-:W-:Y:S02]  /*03e0*/  SHF.L.W.U32.HI R4, R5, 0x1e, R10 ;  /* 0x0000001e05047819 */ /* 0x000fe40000010e0a */
[----:B------:R-:W-:Y:S02]  /*03f0*/  SHF.L.W.U32.HI R10, R10, 0x1e, R5 ;  /* 0x0000001e0a0a7819 */ /* 0x000fe40000010e05 */
[----:B------:R-:W-:Y:S02]  /*0400*/  SHF.L.W.U32.HI R9, R15, 0x1, R14 ;  /* 0x000000010f097819 */ /* 0x000fe40000010e0e */
[----:B------:R-:W-:Y:S02]  /*0410*/  SHF.L.W.U32.HI R5, R14, 0x1, R15 ;  /* 0x000000010e057819 */ /* 0x000fe40000010e0f */
[----:B------:R-:W-:Y:S02]  /*0420*/  LOP3.LUT R41, R13, R28, RZ, 0x3c, !PT ;  /* 0x0000001c0d297212 */ /* 0x000fe400078e3cff */
[----:B------:R-:W-:-:S02]  /*0430*/  LOP3.LUT R0, R52, R29, RZ, 0x3c, !PT ;  /* 0x0000001d34007212 */ /* 0x000fc400078e3cff */
[----:B------:R-:W-:Y:S02]  /*0440*/  LOP3.LUT R43, R34, R16, RZ, 0x3c, !PT ;  /* 0x00000010222b7212 */ /* 0x000fe400078e3cff */
[----:B------:R-:W-:Y:S02]  /*0450*/  LOP3.LUT R8, R35, R17, RZ, 0x3c, !PT ;  /* 0x0000001123087212 */ /* 0x000fe400078e3cff */
[----:B------:R-:W-:Y:S02]  /*0460*/  LOP3.LUT R9, R9, R34, R16, 0x96, !PT ;  /* 0x0000002209097212 */ /* 0x000fe400078e9610 */
[----:B------:R-:W-:Y:S02]  /*0470*/  LOP3.LUT R24, R5, R35, R17, 0x96, !PT ;  /* 0x0000002305187212 */ /* 0x000fe400078e9611 */
[----:B------:R-:W-:Y:S02]  /*0480*/  SHF.L.W.U32.HI R11, R0, 0x4, R41 ;  /* 0x00000004000b7819 */ /* 0x000fe40000010e29 */
[----:B------:R-:W-:-:S02]  /*0490*/  SHF.L.W.U32.HI R25, R43, 0x1, R8 ;  /* 0x000000012b197819 */ /* 0x000fc40000010e08 */
[----:B------:R-:W-:Y:S02]  /*04a0*/  SHF.L.W.U32.HI R41, R41, 0x4, R0 ;  /* 0x0000000429297819 */ /* 0x000fe40000010e00 */
[----:B------:R-:W-:Y:S02]  /*04b0*/  SHF.L.W.U32.HI R43, R8, 0x1, R43 ;  /* 0x00000001082b7819 */ /* 0x000fe40000010e2b */
[C---:B------:R-:W-:Y:S02]  /*04c0*/  LOP3.LUT R45, R9.reuse, R22, RZ, 0x3c, !PT ;  /* 0x00000016092d7212 */ /* 0x040fe400078e3cff */
[C-C-:B------:R-:W-:Y:S02]  /*04d0*/  SHF.L.W.U32.HI R12, R24.reuse, 0x15, R9.reuse ;  /* 0x00000015180c7819 */ /* 0x140fe40000010e09 */
[----:B------:R-:W-:Y:S02]  /*04e0*/  SHF.L.W.U32.HI R5, R9, 0x15, R24 ;  /* 0x0000001509057819 */ /* 0x000fe40000010e18 */
[----:B------:R-:W-:-:S02]  /*04f0*/  SHF.L.W.U32.HI R54, R24, 0x18, R9 ;  /* 0x0000001818367819 */ /* 0x000fc40000010e09 */
[C-C-:B------:R-:W-:Y:S02]  /*0500*/  SHF.L.W.U32.HI R16, R9.reuse, 0x18, R24.reuse ;  /* 0x0000001809107819 */ /* 0x140fe40000010e18 */
[C---:B------:R-:W-:Y:S02]  /*0510*/  SHF.L.W.U32.HI R0, R9.reuse, 0x19, R24 ;  /* 0x0000001909007819 */ /* 0x040fe40000010e18 */
[----:B------:R-:W-:Y:S02]  /*0520*/  LOP3.LUT R8, R9, 0x1, RZ, 0x3c, !PT ;  /* 0x0000000109087812 */ /* 0x000fe400078e3cff */
[C---:B------:R-:W-:Y:S02]  /*0530*/  LOP3.LUT R39, R24.reuse, 0x80000000, RZ, 0x3c, !PT ;  /* 0x8000000018277812 */ /* 0x040fe400078e3cff */
[C---:B------:R-:W-:Y:S02]  /*0540*/  SHF.L.W.U32.HI R9, R24.reuse, 0x19, R9 ;  /* 0x0000001918097819 */ /* 0x040fe40000010e09 */
[----:B------:R-:W-:-:S02]  /*0550*/  LOP3.LUT R18, R24, R23, RZ, 0x3c, !PT ;  /* 0x0000001718127212 */ /* 0x000fc400078e3cff */
[C-C-:B------:R-:W-:Y:S02]  /*0560*/  SHF.L.W.U32.HI R47, R7.reuse, 0xb, R6.reuse ;  /* 0x0000000b072f7819 */ /* 0x140fe40000010e06 */
[C-C-:B------:R-:W-:Y:S02]  /*0570*/  SHF.L.W.U32.HI R36, R6.reuse, 0xb, R7.reuse ;  /* 0x0000000b06247819 */ /* 0x140fe40000010e07 */
[C-C-:B------:R-:W-:Y:S02]  /*0580*/  SHF.L.W.U32.HI R37, R7.reuse, 0xf, R6.reuse ;  /* 0x0000000f07257819 */ /* 0x140fe40000010e06 */
[C-C-:B------:R-:W-:Y:S02]  /*0590*/  SHF.L.W.U32.HI R31, R6.reuse, 0xf, R7.reuse ;  /* 0x0000000f061f7819 */ /* 0x140fe40000010e07 */
[----:B------:R-:W-:Y:S02]  /*05a0*/  SHF.L.W.U32.HI R24, R6, 0x1d, R7 ;  /* 0x0000001d06187819 */ /* 0x000fe40000010e07 */
[----:B------:R-:W-:-:S02]  /*05b0*/  SHF.L.W.U32.HI R46, R7, 0x1d, R6 ;  /* 0x0000001d072e7819 */ /* 0x000fc40000010e06 */
[----:B------:R-:W-:Y:S02]  /*05c0*/  LOP3.LUT R7, R7, R34, RZ, 0x3c, !PT ;  /* 0x0000002207077212 */ /* 0x000fe400078e3cff */
[----:B------:R-:W-:Y:S02]  /*05d0*/  LOP3.LUT R6, R6, R35, RZ, 0x3c, !PT ;  /* 0x0000002306067212 */ /* 0x000fe400078e3cff */
[----:B------:R-:W-:Y:S02]  /*05e0*/  SHF.L.W.U32.HI R17, R39, 0x17, R8 ;  /* 0x0000001727117819 */ /* 0x000fe40000010e08 */
[----:B------:R-:W-:Y:S02]  /*05f0*/  SHF.L.W.U32.HI R35, R8, 0x17, R39 ;  /* 0x0000001708237819 */ /* 0x000fe40000010e27 */
[----:B------:R-:W-:Y:S02]  /*0600*/  SHF.L.W.U32.HI R39, R45, 0x1c, R18 ;  /* 0x0000001c2d277819 */ /* 0x000fe40000010e12 */
[----:B------:R-:W-:-:S02]  /*0610*/  SHF.L.W.U32.HI R45, R18, 0x1c, R45 ;  /* 0x0000001c122d7819 */ /* 0x000fc40000010e2d */
[----:B------:R-:W-:Y:S02]  /*0620*/  SHF.L.W.U32.HI R57, R7, 0x6, R6 ;  /* 0x0000000607397819 */ /* 0x000fe40000010e06 */
[----:B------:R-:W-:Y:S02]  /*0630*/  SHF.L.W.U32.HI R8, R6, 0x6, R7 ;  /* 0x0000000606087819 */ /* 0x000fe40000010e07 */
[----:B------:R-:W-:Y:S02]  /*0640*/  SHF.L.W.U32.HI R44, R13, 0x12, R52 ;  /* 0x000000120d2c7819 */ /* 0x000fe40000010e34 */
[C-C-:B------:R-:W-:Y:S02]  /*0650*/  SHF.L.W.U32.HI R34, R52.reuse, 0x12, R13.reuse ;  /* 0x0000001234227819 */ /* 0x140fe40000010e0d */
[----:B------:R-:W-:Y:S02]  /*0660*/  SHF.L.W.U32.HI R40, R52, 0x3, R13 ;  /* 0x0000000334287819 */ /* 0x000fe40000010e0d */
[----:B--2---:R-:W-:-:S02]  /*0670*/  LOP3.LUT R18, R25, R29, R3, 0x96, !PT ;  /* 0x0000001d19127212 */ /* 0x004fc400078e9603 */
[----:B------:R-:W-:Y:S02]  /*0680*/  LOP3.LUT R6, R28, R2, RZ, 0x3c, !PT ;  /* 0x000000021c067212 */ /* 0x000fe400078e3cff */
[----:B------:R-:W-:Y:S02]  /*0690*/  LOP3.LUT R25, R29, R3, RZ, 0x3c, !PT ;  /* 0x000000031d197212 */ /* 0x000fe400078e3cff */
[----:B------:R-:W-:Y:S02]  /*06a0*/  LOP3.LUT R29, R18, R27, RZ, 0x3c, !PT ;  /* 0x0000001b121d7212 */ /* 0x000fe400078e3cff */
[----:B------:R-:W-:Y:S02]  /*06b0*/  LOP3.LUT R43, R43, R28, R2, 0x96, !PT ;  /* 0x0000001c2b2b7212 */ /* 0x000fe400078e9602 */
[----:B------:R-:W-:Y:S02]  /*06c0*/  SHF.L.W.U32.HI R27, R25, 0x1, R6 ;  /* 0x00000001191b7819 */ /* 0x000fe40000010e06 */
[----:B------:R-:W-:-:S02]  /*06d0*/  SHF.L.W.U32.HI R7, R6, 0x1, R25 ;  /* 0x0000000106077819 */ /* 0x000fc40000010e19 */
[----:B------:R-:W-:Y:S02]  /*06e0*/  LOP3.LUT R26, R43, R26, RZ, 0x3c, !PT ;  /* 0x0000001a2b1a7212 */ /* 0x000fe400078e3cff */
[----:B------:R-:W-:Y:S02]  /*06f0*/  LOP3.LUT R53, R27, 0x1, R22, 0x96, !PT ;  /* 0x000000011b357812 */ /* 0x000fe400078e9616 */
[----:B------:R-:W-:Y:S02]  /*0700*/  LOP3.LUT R22, R7, 0x80000000, R23, 0x96, !PT ;  /* 0x8000000007167812 */ /* 0x000fe400078e9617 */
[C---:B------:R-:W-:Y:S02]  /*0710*/  LOP3.LUT R28, R43.reuse, R32, RZ, 0x3c, !PT ;  /* 0x000000202b1c7212 */ /* 0x040fe400078e3cff */
[----:B------:R-:W-:Y:S02]  /*0720*/  LOP3.LUT R33, R18, R33, RZ, 0x3c, !PT ;  /* 0x0000002112217212 */ /* 0x000fe400078e3cff */
[----:B------:R-:W-:-:S02]  /*0730*/  SHF.L.W.U32.HI R30, R43, 0xa, R18 ;  /* 0x0000000a2b1e7819 */ /* 0x000fc40000010e12 */
[C-C-:B------:R-:W-:Y:S02]  /*0740*/  SHF.L.W.U32.HI R6, R18.reuse, 0xa, R43.reuse ;  /* 0x0000000a12067819 */ /* 0x140fe40000010e2b */
[C-C-:B------:R-:W-:Y:S02]  /*0750*/  SHF.L.W.U32.HI R61, R43.reuse, 0x2, R18.reuse ;  /* 0x000000022b3d7819 */ /* 0x140fe40000010e12 */
[C-C-:B------:R-:W-:Y:S02]  /*0760*/  SHF.L.W.U32.HI R55, R18.reuse, 0xd, R43.reuse ;  /* 0x0000000d12377819 */ /* 0x140fe40000010e2b */
[----:B------:R-:W-:Y:S02]  /*0770*/  SHF.L.W.U32.HI R25, R43, 0xd, R18 ;  /* 0x0000000d2b197819 */ /* 0x000fe40000010e12 */
[----:B------:R-:W-:Y:S02]  /*0780*/  SHF.L.W.U32.HI R49, R18, 0x2, R43 ;  /* 0x0000000212317819 */ /* 0x000fe40000010e2b */
[----:B------:R-:W-:-:S02]  /*0790*/  SHF.L.W.U32.HI R43, R29, 0xc, R26 ;  /* 0x0000000c1d2b7819 */ /* 0x000fc40000010e1a */
[----:B------:R-:W-:Y:S02]  /*07a0*/  SHF.L.W.U32.HI R26, R26, 0xc, R29 ;  /* 0x0000000c1a1a7819 */ /* 0x000fe40000010e1d */
[----:B------:R-:W-:Y:S02]  /*07b0*/  SHF.L.W.U32.HI R69, R22, 0xe, R53 ;  /* 0x0000000e16457819 */ /* 0x000fe40000010e35 */
[----:B------:R-:W-:Y:S02]  /*07c0*/  SHF.L.W.U32.HI R27, R53, 0x8, R22 ;  /* 0x00000008351b7819 */ /* 0x000fe40000010e16 */
[----:B------:R-:W-:Y:S02]  /*07d0*/  SHF.L.W.U32.HI R18, R28, 0x1, R33 ;  /* 0x000000011c127819 */ /* 0x000fe40000010e21 */
[----:B------:R-:W-:Y:S02]  /*07e0*/  SHF.L.W.U32.HI R33, R33, 0x1, R28 ;  /* 0x0000000121217819 */ /* 0x000fe40000010e1c */
[----:B------:R-:W-:-:S02]  /*07f0*/  LOP3.LUT R29, R53, R14, RZ, 0x3c, !PT ;  /* 0x0000000e351d7212 */ /* 0x000fc400078e3cff */
[C---:B------:R-:W-:Y:S02]  /*0800*/  LOP3.LUT R38, R22.reuse, R15, RZ, 0x3c, !PT ;  /* 0x0000000f16267212 */ /* 0x040fe400078e3cff */
[C-C-:B------:R-:W-:Y:S02]  /*0810*/  SHF.L.W.U32.HI R51, R53.reuse, 0xe, R22.reuse ;  /* 0x0000000e35337819 */ /* 0x140fe40000010e16 */
[C-C-:B------:R-:W-:Y:S02]  /*0820*/  SHF.L.W.U32.HI R28, R22.reuse, 0x8, R53.reuse ;  /* 0x00000008161c7819 */ /* 0x140fe40000010e35 */
[----:B------:R-:W-:Y:S02]  /*0830*/  SHF.L.W.U32.HI R48, R22, 0x7, R53 ;  /* 0x0000000716307819 */ /* 0x000fe40000010e35 */
[C-C-:B------:R-:W-:Y:S02]  /*0840*/  SHF.L.W.U32.HI R62, R53.reuse, 0x7, R22.reuse ;  /* 0x00000007353e7819 */ /* 0x140fe40000010e16 */
[----:B------:R-:W-:-:S02]  /*0850*/  SHF.L.W.U32.HI R60, R53, 0x14, R22 ;  /* 0x00000014353c7819 */ /* 0x000fc40000010e16 */
[----:B------:R-:W-:Y:S02]  /*0860*/  SHF.L.W.U32.HI R14, R22, 0x14, R53 ;  /* 0x00000014160e7819 */ /* 0x000fe40000010e35 */
[C-C-:B------:R-:W-:Y:S02]  /*0870*/  SHF.L.W.U32.HI R23, R13.reuse, 0x3, R52.reuse ;  /* 0x000000030d177819 */ /* 0x140fe40000010e34 */
[----:B------:R-:W-:Y:S02]  /*0880*/  SHF.L.W.U32.HI R32, R52, 0x9, R13 ;  /* 0x0000000934207819 */ /* 0x000fe40000010e0d */
[C---:B------:R-:W-:Y:S02]  /*0890*/  SHF.L.W.U32.HI R15, R13.reuse, 0x9, R52 ;  /* 0x000000090d0f7819 */ /* 0x040fe40000010e34 */
[----:B------:R-:W-:Y:S02]  /*08a0*/  LOP3.LUT R59, R13, R2, RZ, 0x3c, !PT ;  /* 0x000000020d3b7212 */ /* 0x000fe400078e3cff */
[----:B------:R-:W-:-:S02]  /*08b0*/  LOP3.LUT R56, R26, R13, R2, 0x90, !PT ;  /* 0x0000000d1a387212 */ /* 0x000fc400078e9002 */
[----:B------:R-:W-:Y:S02]  /*08c0*/  LOP3.LUT R7, R69, R13, R2, 0x6, !PT ;  /* 0x0000000d45077212 */ /* 0x000fe400078e0602 */
[----:B------:R-:W-:Y:S02]  /*08d0*/  LOP3.LUT R58, R57, R27, R0, 0xb4, !PT ;  /* 0x0000001b393a7212 */ /* 0x000fe400078eb400 */
[----:B------:R-:W-:Y:S02]  /*08e0*/  LOP3.LUT R22, R0, R44, R27, 0xb4, !PT ;  /* 0x0000002c00167212 */ /* 0x000fe400078eb41b */
[----:B------:R-:W-:Y:S02]  /*08f0*/  LOP3.LUT R2, R18, R0, R57, 0xb4, !PT ;  /* 0x0000000012027212 */ /* 0x000fe400078eb439 */
[----:B------:R-:W-:Y:S02]  /*0900*/  LOP3.LUT R13, R44, R57, R18, 0xb4, !PT ;  /* 0x000000392c0d7212 */ /* 0x000fe400078eb412 */
        /* <DEDUP_REMOVED lines=25> */
[----:B------:R-:W-:Y:S02]  /*0aa0*/  LOP3.LUT R53, R52, R3, RZ, 0x3c, !PT ;  /* 0x0000000334357212 */ /* 0x000fe400078e3cff */
[----:B------:R-:W-:Y:S02]  /*0ab0*/  LOP3.LUT R23, R24, R60, R39, 0xb4, !PT ;  /* 0x0000003c18177212 */ /* 0x000fe400078eb427 */
[-CC-:B------:R-:W-:Y:S02]  /*0ac0*/  LOP3.LUT R42, R43, R52.reuse, R3.reuse, 0x90, !PT ;  /* 0x000000342b2a7212 */ /* 0x180fe400078e9003 */
[----:B------:R-:W-:Y:S02]  /*0ad0*/  SHF.L.W.U32.HI R39, R29, 0x1b, R38 ;  /* 0x0000001b1d277819 */ /* 0x000fe40000010e26 */
[----:B------:R-:W-:Y:S02]  /*0ae0*/  LOP3.LUT R52, R51, R52, R3, 0x6, !PT ;  /* 0x0000003433347212 */ /* 0x000fe400078e0603 */
[----:B------:R-:W-:-:S02]  /*0af0*/  LOP3.LUT R3, R59, R47, R26, 0xb4, !PT ;  /* 0x0000002f3b037212 */ /* 0x000fc400078eb41a */
[----:B------:R-:W-:Y:S02]  /*0b00*/  LOP3.LUT R26, R26, R12, R47, 0xb4, !PT ;  /* 0x0000000c1a1a7212 */ /* 0x000fe400078eb42f */
[----:B------:R-:W-:Y:S02]  /*0b10*/  LOP3.LUT R53, R53, R36, R43, 0xb4, !PT ;  /* 0x0000002435357212 */ /* 0x000fe400078eb42b */
[----:B------:R-:W-:Y:S02]  /*0b20*/  SHF.L.W.U32.HI R59, R38, 0x1b, R29 ;  /* 0x0000001b263b7819 */ /* 0x000fe40000010e1d */
[----:B------:R-:W-:Y:S02]  /*0b30*/  LOP3.LUT R47, R47, R69, R12, 0xb4, !PT ;  /* 0x000000452f2f7212 */ /* 0x000fe400078eb40c */
[----:B------:R-:W-:Y:S02]  /*0b40*/  LOP3.LUT R43, R43, R5, R36, 0xb4, !PT ;  /* 0x000000052b2b7212 */ /* 0x000fe400078eb424 */
[----:B------:R-:W-:-:S02]  /*0b50*/  LOP3.LUT R38, R11, R37, R30, 0xb4, !PT ;  /* 0x000000250b267212 */ /* 0x000fc400078eb41e */
[----:B------:R-:W-:Y:S02]  /*0b60*/  LOP3.LUT R24, R30, R54, R37, 0xb4, !PT ;  /* 0x000000361e187212 */ /* 0x000fe400078eb425 */
[----:B------:R-:W-:Y:S02]  /*0b70*/  LOP3.LUT R29, R39, R30, R11, 0xb4, !PT ;  /* 0x0000001e271d7212 */ /* 0x000fe400078eb40b */
[----:B------:R-:W-:Y:S02]  /*0b80*/  LOP3.LUT R36, R36, R51, R5, 0xb4, !PT ;  /* 0x0000003324247212 */ /* 0x000fe400078eb405 */
[----:B------:R-:W-:Y:S02]  /*0b90*/  LOP3.LUT R30, R37, R39, R54, 0xb4, !PT ;  /* 0x00000027251e7212 */ /* 0x000fe400078eb436 */
[----:B------:R-:W-:Y:S02]  /*0ba0*/  LOP3.LUT R69, R69, R56, RZ, 0x3c, !PT ;  /* 0x0000003845457212 */ /* 0x000fe400078e3cff */
[----:B------:R-:W-:-:S02]  /*0bb0*/  LOP3.LUT R42, R51, R42, RZ, 0x3c, !PT ;  /* 0x0000002a332a7212 */ /* 0x000fc400078e3cff */
[----:B------:R-:W-:Y:S02]  /*0bc0*/  LOP3.LUT R54, R54, R11, R39, 0xb4, !PT ;  /* 0x0000000b36367212 */ /* 0x000fe400078eb427 */
[----:B------:R-:W-:Y:S02]  /*0bd0*/  LOP3.LUT R56, R41, R31, R6, 0xb4, !PT ;  /* 0x0000001f29387212 */ /* 0x000fe400078eb406 */
[----:B------:R-:W-:Y:S02]  /*0be0*/  LOP3.LUT R51, R6, R16, R31, 0xb4, !PT ;  /* 0x0000001006337212 */ /* 0x000fe400078eb41f */
[----:B------:R-:W-:Y:S02]  /*0bf0*/  LOP3.LUT R39, R59, R6, R41, 0xb4, !PT ;  /* 0x000000063b277212 */ /* 0x000fe400078eb429 */
[----:B------:R-:W-:Y:S02]  /*0c00*/  LOP3.LUT R11, R3, 0x1, RZ, 0x3c, !PT ;  /* 0x00000001030b7812 */ /* 0x000fe400078e3cff */
[----:B------:R-:W-:-:S02]  /*0c10*/  LOP3.LUT R6, R9, R10, R47, 0x96, !PT ;  /* 0x0000000a09067212 */ /* 0x000fc400078e962f */
[----:B------:R-:W-:Y:S02]  /*0c20*/  LOP3.LUT R3, R22, R45, R36, 0x96, !PT ;  /* 0x0000002d16037212 */ /* 0x000fe400078e9624 */
[----:B------:R-:W-:Y:S02]  /*0c30*/  LOP3.LUT R63, R49, R6, R51, 0x96, !PT ;  /* 0x00000006313f7212 */ /* 0x000fe400078e9633 */
[----:B------:R-:W-:Y:S02]  /*0c40*/  LOP3.LUT R60, R18, R17, R11, 0x96, !PT ;  /* 0x00000011123c7212 */ /* 0x000fe400078e960b */
[----:B------:R-:W-:Y:S02]  /*0c50*/  LOP3.LUT R6, R48, R3, R24, 0x96, !PT ;  /* 0x0000000330067212 */ /* 0x000fe400078e9618 */
[----:B------:R-:W-:Y:S02]  /*0c60*/  LOP3.LUT R3, R5, R52, RZ, 0x3c, !PT ;  /* 0x0000003405037212 */ /* 0x000fe400078e3cff */
[----:B------:R-:W-:-:S02]  /*0c70*/  LOP3.LUT R60, R32, R60, R39, 0x96, !PT ;  /* 0x0000003c203c7212 */ /* 0x000fc400078e9627 */
[----:B------:R-:W-:Y:S02]  /*0c80*/  SHF.L.W.U32.HI R5, R6, 0x1, R63 ;  /* 0x0000000106057819 */ /* 0x000fe40000010e3f */
[----:B------:R-:W-:Y:S02]  /*0c90*/  LOP3.LUT R31, R31, R59, R16, 0xb4, !PT ;  /* 0x0000003b1f1f7212 */ /* 0x000fe400078eb410 */
[----:B------:R-:W-:Y:S02]  /*0ca0*/  LOP3.LUT R41, R16, R41, R59, 0xb4, !PT ;  /* 0x0000002910297212 */ /* 0x000fe400078eb43b */
[----:B------:R-:W-:Y:S02]  /*0cb0*/  LOP3.LUT R12, R12, R7, RZ, 0x3c, !PT ;  /* 0x000000070c0c7212 */ /* 0x000fe400078e3cff */
[----:B------:R-:W-:Y:S02]  /*0cc0*/  LOP3.LUT R37, R2, R55, R53, 0x96, !PT ;  /* 0x0000003702257212 */ /* 0x000fe400078e9635 */
[----:B------:R-:W-:-:S02]  /*0cd0*/  LOP3.LUT R16, R8, R25, R26, 0x96, !PT ;  /* 0x0000001908107212 */ /* 0x000fc400078e961a */
[----:B------:R-:W-:Y:S02]  /*0ce0*/  LOP3.LUT R7, R5, R60, RZ, 0x3c, !PT ;  /* 0x0000003c05077212 */ /* 0x000fe400078e3cff */
[----:B------:R-:W-:Y:S02]  /*0cf0*/  LOP3.LUT R37, R28, R37, R29, 0x96, !PT ;  /* 0x000000251c257212 */ /* 0x000fe400078e961d */
[----:B------:R-:W-:Y:S02]  /*0d00*/  SHF.L.W.U32.HI R65, R63, 0x1, R6 ;  /* 0x000000013f417819 */ /* 0x000fe40000010e06 */
[----:B------:R-:W-:Y:S02]  /*0d10*/  LOP3.LUT R16, R35, R16, R56, 0x96, !PT ;  /* 0x0000001023107212 */ /* 0x000fe400078e9638 */
[----:B------:R-:W-:Y:S02]  /*0d20*/  LOP3.LUT R5, R7, R56, RZ, 0x3c, !PT ;  /* 0x0000003807057212 */ /* 0x000fe400078e3cff */
[----:B------:R-:W-:-:S02]  /*0d30*/  LOP3.LUT R61, R44, R46, R69, 0x96, !PT ;  /* 0x0000002e2c3d7212 */ /* 0x000fc400078e9645 */
[----:B------:R-:W-:Y:S02]  /*0d40*/  LOP3.LUT R56, R13, R23, R42, 0x96, !PT ;  /* 0x000000170d387212 */ /* 0x000fe400078e962a */
[----:B------:R-:W-:Y:S02]  /*0d50*/  LOP3.LUT R65, R65, R37, RZ, 0x3c, !PT ;  /* 0x0000002541417212 */ /* 0x000fe400078e3cff */
[----:B------:R-:W-:Y:S02]  /*0d60*/  LOP3.LUT R61, R4, R61, R41, 0x96, !PT ;  /* 0x0000003d043d7212 */ /* 0x000fe400078e9629 */
[----:B------:R-:W-:Y:S02]  /*0d70*/  LOP3.LUT R56, R57, R56, R54, 0x96, !PT ;  /* 0x0000003839387212 */ /* 0x000fe400078e9636 */
[----:B------:R-:W-:Y:S02]  /*0d80*/  SHF.L.W.U32.HI R52, R60, 0x1, R37 ;  /* 0x000000013c347819 */ /* 0x000fe40000010e25 */
[----:B------:R-:W-:-:S02]  /*0d90*/  SHF.L.W.U32.HI R59, R37, 0x1, R60 ;  /* 0x00000001253b7819 */ /* 0x000fc40000010e3c */
[C---:B------:R-:W-:Y:S02]  /*0da0*/  LOP3.LUT R26, R7.reuse, R26, RZ, 0x3c, !PT ;  /* 0x0000001a071a7212 */ /* 0x040fe400078e3cff */
[C---:B------:R-:W-:Y:S02]  /*0db0*/  LOP3.LUT R25, R7.reuse, R25, RZ, 0x3c, !PT ;  /* 0x0000001907197212 */ /* 0x040fe400078e3cff */
[C---:B------:R-:W-:Y:S02]  /*0dc0*/  LOP3.LUT R8, R7.reuse, R8, RZ, 0x3c, !PT ;  /* 0x0000000807087212 */ /* 0x040fe400078e3cff */
[----:B------:R-:W-:Y:S02]  /*0dd0*/  LOP3.LUT R35, R7, R35, RZ, 0x3c, !PT ;  /* 0x0000002307237212 */ /* 0x000fe400078e3cff */
[----:B------:R-:W-:Y:S02]  /*0de0*/  LOP3.LUT R37, R58, R14, R43, 0x96, !PT ;  /* 0x0000000e3a257212 */ /* 0x000fe400078e962b */
[----:B------:R-:W-:-:S02]  /*0df0*/  LOP3.LUT R7, R65, R58, RZ, 0x3c, !PT ;  /* 0x0000003a41077212 */ /* 0x000fc400078e3cff */
[----:B------:R-:W-:Y:S02]  /*0e00*/  SHF.L.W.U32.HI R58, R56, 0x1, R61 ;  /* 0x00000001383a7819 */ /* 0x000fe40000010e3d */
[----:B------:R-:W-:Y:S02]  /*0e10*/  LOP3.LUT R60, R0, R15, R12, 0x96, !PT ;  /* 0x0000000f003c7212 */ /* 0x000fe400078e960c */
[----:B------:R-:W-:Y:S02]  /*0e20*/  LOP3.LUT R63, R58, R63, RZ, 0x3c, !PT ;  /* 0x0000003f3a3f7212 */ /* 0x000fe400078e3cff */
[----:B------:R-:W-:Y:S02]  /*0e30*/  LOP3.LUT R60, R50, R60, R31, 0x96, !PT ;  /* 0x0000003c323c7212 */ /* 0x000fe400078e961f */
[C---:B------:R-:W-:Y:S02]  /*0e40*/  LOP3.LUT R12, R63.reuse, R12, RZ, 0x3c, !PT ;  /* 0x0000000c3f0c7212 */ /* 0x040fe400078e3cff */
[----:B------:R-:W-:-:S02]  /*0e50*/  LOP3.LUT R15, R63, R15, RZ, 0x3c, !PT ;  /* 0x0000000f3f0f7212 */ /* 0x000fc400078e3cff */
[C---:B------:R-:W-:Y:S02]  /*0e60*/  LOP3.LUT R0, R63.reuse, R0, RZ, 0x3c, !PT ;  /* 0x000000003f007212 */ /* 0x040fe400078e3cff */
[C---:B------:R-:W-:Y:S02]  /*0e70*/  LOP3.LUT R31, R63.reuse, R31, RZ, 0x3c, !PT ;  /* 0x0000001f3f1f7212 */ /* 0x040fe400078e3cff */
[----:B------:R-:W-:Y:S02]  /*0e80*/  LOP3.LUT R50, R63, R50, RZ, 0x3c, !PT ;  /* 0x000000323f327212 */ /* 0x000fe400078e3cff */
[----:B------:R-:W-:Y:S02]  /*0e90*/  SHF.L.W.U32.HI R63, R61, 0x1, R56 ;  /* 0x000000013d3f7819 */ /* 0x000fe40000010e38 */
[----:B------:R-:W-:Y:S02]  /*0ea0*/  LOP3.LUT R37, R34, R37, R38, 0x96, !PT ;  /* 0x0000002522257212 */ /* 0x000fe400078e9626 */
[----:B------:R-:W-:-:S02]  /*0eb0*/  LOP3.LUT R43, R65, R43, RZ, 0x3c, !PT ;  /* 0x0000002b412b7212 */ /* 0x000fc400078e3cff */
[C---:B------:R-:W-:Y:S02]  /*0ec0*/  LOP3.LUT R14, R65.reuse, R14, RZ, 0x3c, !PT ;  /* 0x0000000e410e7212 */ /* 0x040fe400078e3cff */
[C---:B------:R-:W-:Y:S02]  /*0ed0*/  LOP3.LUT R38, R65.reuse, R38, RZ, 0x3c, !PT ;  /* 0x0000002641267212 */ /* 0x040fe400078e3cff */
[----:B------:R-:W-:Y:S02]  /*0ee0*/  LOP3.LUT R34, R65, R34, RZ, 0x3c, !PT ;  /* 0x0000002241227212 */ /* 0x000fe400078e3cff */
[----:B------:R-:W-:Y:S02]  /*0ef0*/  LOP3.LUT R65, R27, R40, R3, 0x96, !PT ;  /* 0x000000281b417212 */ /* 0x000fe400078e9603 */
[----:B------:R-:W-:Y:S02]  /*0f00*/  LOP3.LUT R6, R63, R6, RZ, 0x3c, !PT ;  /* 0x000000063f067212 */ /* 0x000fe400078e3cff */
[----:B------:R-:W-:-:S02]  /*0f10*/  LOP3.LUT R65, R33, R65, R30, 0x96, !PT ;  /* 0x0000004121417212 */ /* 0x000fc400078e961e */
[C---:B------:R-:W-:Y:S02]  /*0f20*/  LOP3.LUT R3, R6.reuse, R3, RZ, 0x3c, !PT ;  /* 0x0000000306037212 */ /* 0x040fe400078e3cff */
[C---:B------:R-:W-:Y:S02]  /*0f30*/  LOP3.LUT R40, R6.reuse, R40, RZ, 0x3c, !PT ;  /* 0x0000002806287212 */ /* 0x040fe400078e3cff */
[C---:B------:R-:W-:Y:S02]  /*0f40*/  LOP3.LUT R27, R6.reuse, R27, RZ, 0x3c, !PT ;  /* 0x0000001b061b7212 */ /* 0x040fe400078e3cff */
[C---:B------:R-:W-:Y:S02]  /*0f50*/  LOP3.LUT R30, R6.reuse, R30, RZ, 0x3c, !PT ;  /* 0x0000001e061e7212 */ /* 0x040fe400078e3cff */
[----:B------:R-:W-:Y:S02]  /*0f60*/  LOP3.LUT R33, R6, R33, RZ, 0x3c, !PT ;  /* 0x0000002106217212 */ /* 0x000fe400078e3cff */
[----:B------:R-:W-:-:S02]  /*0f70*/  SHF.L.W.U32.HI R6, R37, 0x1, R16 ;  /* 0x0000000125067819 */ /* 0x000fc40000010e10 */
[----:B------:R-:W-:Y:S02]  /*0f80*/  SHF.L.W.U32.HI R63, R65, 0x1, R60 ;  /* 0x00000001413f7819 */ /* 0x000fe40000010e3c */
[----:B------:R-:W-:Y:S02]  /*0f90*/  LOP3.LUT R6, R6, R61, RZ, 0x3c, !PT ;  /* 0x0000003d06067212 */ /* 0x000fe400078e3cff */
[----:B------:R-:W-:Y:S02]  /*0fa0*/  SHF.L.W.U32.HI R61, R16, 0x1, R37 ;  /* 0x00000001103d7819 */ /* 0x000fe40000010e25 */
[----:B------:R-:W-:Y:S02]  /*0fb0*/  LOP3.LUT R16, R63, R16, RZ, 0x3c, !PT ;  /* 0x000000103f107212 */ /* 0x000fe400078e3cff */
[----:B------:R-:W-:Y:S02]  /*0fc0*/  LOP3.LUT R56, R61, R56, RZ, 0x3c, !PT ;  /* 0x000000383d387212 */ /* 0x000fe400078e3cff */
[----:B------:R-:W-:-:S02]  /*0fd0*/  LOP3.LUT R47, R16, R47, RZ, 0x3c, !PT ;  /* 0x0000002f102f7212 */ /* 0x000fc400078e3cff */
[C---:B------:R-:W-:Y:S02]  /*0fe0*/  LOP3.LUT R10, R16.reuse, R10, RZ, 0x3c, !PT ;  /* 0x0000000a100a7212 */ /* 0x040fe400078e3cff */
[C---:B------:R-:W-:Y:S02]  /*0ff0*/  LOP3.LUT R9, R16.reuse, R9, RZ, 0x3c, !PT ;  /* 0x0000000910097212 */ /* 0x040fe400078e3cff */
[C---:B------:R-:W-:Y:S02]  /*1000*/  LOP3.LUT R51, R16.reuse, R51, RZ, 0x3c, !PT ;  /* 0x0000003310337212 */ /* 0x040fe400078e3cff */
[----:B------:R-:W-:Y:S02]  /*1010*/  LOP3.LUT R49, R16, R49, RZ, 0x3c, !PT ;  /* 0x0000003110317212 */ /* 0x000fe400078e3cff */
[----:B------:R-:W-:Y:S02]  /*1020*/  SHF.L.W.U32.HI R16, R31, 0x15, R30 ;  /* 0x000000151f107819 */ /* 0x000fe40000010e1e */
[----:B------:R-:W-:-:S02]  /*1030*/  LOP3.LUT R59, R59, R60, RZ, 0x3c, !PT ;  /* 0x0000003c3b3b7212 */ /* 0x000fc400078e3cff */
[----:B------:R-:W-:Y:S02]  /*1040*/  SHF.L.W.U32.HI R31, R30, 0x15, R31 ;  /* 0x000000151e1f7819 */ /* 0x000fe40000010e1f */
[----:B------:R-:W-:Y:S02]  /*1050*/  LOP3.LUT R52, R52, R65, RZ, 0x3c, !PT ;  /* 0x0000004134347212 */ /* 0x000fe400078e3cff */
[----:B------:R-:W-:Y:S02]  /*1060*/  LOP3.LUT R30, R56, R55, RZ, 0x3c, !PT ;  /* 0x00000037381e7212 */ /* 0x000fe400078e3cff */
[----:B------:R-:W-:Y:S02]  /*1070*/  SHF.L.W.U32.HI R55, R8, 0xa, R7 ;  /* 0x0000000a08377819 */ /* 0x000fe40000010e07 */
[----:B------:R-:W-:Y:S02]  /*1080*/  LOP3.LUT R17, R6, R17, RZ, 0x3c, !PT ;  /* 0x0000001106117212 */ /* 0x000fe400078e3cff */
[----:B------:R-:W-:-:S02]  /*1090*/  SHF.L.W.U32.HI R8, R7, 0xa, R8 ;  /* 0x0000000a07087819 */ /* 0x000fc40000010e08 */
[C---:B------:R-:W-:Y:S02]  /*10a0*/  LOP3.LUT R69, R59.reuse, R69, RZ, 0x3c, !PT ;  /* 0x000000453b457212 */ /* 0x040fe400078e3cff */
[C---:B------:R-:W-:Y:S02]  /*10b0*/  LOP3.LUT R46, R59.reuse, R46, RZ, 0x3c, !PT ;  /* 0x0000002e3b2e7212 */ /* 0x040fe400078e3cff */
[C---:B------:R-:W-:Y:S02]  /*10c0*/  LOP3.LUT R44, R59.reuse, R44, RZ, 0x3c, !PT ;  /* 0x0000002c3b2c7212 */ /* 0x040fe400078e3cff */
[C---:B------:R-:W-:Y:S02]  /*10d0*/  LOP3.LUT R41, R59.reuse, R41, RZ, 0x3c, !PT ;  /* 0x000000293b297212 */ /* 0x040fe400078e3cff */
[----:B------:R-:W-:Y:S02]  /*10e0*/  LOP3.LUT R4, R59, R4, RZ, 0x3c, !PT ;  /* 0x000000043b047212 */ /* 0x000fe400078e3cff */
[----:B------:R-:W-:-:S02]  /*10f0*/  SHF.L.W.U32.HI R7, R33, 0x18, R50 ;  /* 0x0000001821077819 */ /* 0x000fc40000010e32 */
[----:B------:R-:W-:Y:S02]  /*1100*/  LOP3.LUT R42, R52, R42, RZ, 0x3c, !PT ;  /* 0x0000002a342a7212 */ /* 0x000fe400078e3cff */
[----:B------:R-:W-:Y:S02]  /*1110*/  SHF.L.W.U32.HI R59, R14, 0xc, R25 ;  /* 0x0000000c0e3b7819 */ /* 0x000fe40000010e19 */
[----:B------:R-:W-:Y:S02]  /*1120*/  SHF.L.W.U32.HI R50, R50, 0x18, R33 ;  /* 0x0000001832327819 */ /* 0x000fe40000010e21 */
[----:B------:R-:W-:Y:S02]  /*1130*/  SHF.L.W.U32.HI R58, R60, 0x1, R65 ;  /* 0x000000013c3a7819 */ /* 0x000fe40000010e41 */
[----:B------:R-:W-:Y:S02]  /*1140*/  SHF.L.W.U32.HI R25, R25, 0xc, R14 ;  /* 0x0000000c19197819 */ /* 0x000fe40000010e0e */
[----:B------:R-:W-:-:S02]  /*1150*/  SHF.L.W.U32.HI R33, R26, 0x1, R43 ;  /* 0x000000011a217819 */ /* 0x000fc40000010e2b */
[----:B------:R-:W-:Y:S02]  /*1160*/  LOP3.LUT R54, R52, R54, RZ, 0x3c, !PT ;  /* 0x0000003634367212 */ /* 0x000fe400078e3cff */
[----:B------:R-:W-:Y:S02]  /*1170*/  SHF.L.W.U32.HI R14, R30, 0x4, R17 ;  /* 0x000000041e0e7819 */ /* 0x000fe40000010e11 */
[----:B------:R-:W-:Y:S02]  /*1180*/  SHF.L.W.U32.HI R26, R43, 0x1, R26 ;  /* 0x000000012b1a7819 */ /* 0x000fe40000010e1a */
[----:B------:R-:W-:Y:S02]  /*1190*/  SHF.L.W.U32.HI R17, R17, 0x4, R30 ;  /* 0x0000000411117819 */ /* 0x000fe40000010e1e */
[----:B------:R-:W-:Y:S02]  /*11a0*/  LOP3.LUT R43, R56, R28, RZ, 0x3c, !PT ;  /* 0x0000001c382b7212 */ /* 0x000fe400078e3cff */
[----:B------:R-:W-:-:S02]  /*11b0*/  SHF.L.W.U32.HI R30, R69, 0x1b, R42 ;  /* 0x0000001b451e7819 */ /* 0x000fc40000010e2a */
[----:B------:R-:W-:Y:S02]  /*11c0*/  SHF.L.W.U32.HI R28, R40, 0x17, R15 ;  /* 0x00000017281c7819 */ /* 0x000fe40000010e0f */
[----:B------:R-:W-:Y:S02]  /*11d0*/  LOP3.LUT R37, R58, R37, RZ, 0x3c, !PT ;  /* 0x000000253a257212 */ /* 0x000fe400078e3cff */
        /* <DEDUP_REMOVED lines=8> */
[----:B------:R-:W-:Y:S02]  /*1260*/  SHF.L.W.U32.HI R54, R54, 0x8, R41 ;  /* 0x0000000836367819 */ /* 0x000fe40000010e29 */
[----:B------:R-:W-:-:S02]  /*1270*/  SHF.L.W.U32.HI R29, R35, 0x2, R34 ;  /* 0x00000002231d7819 */ /* 0x000fc40000010e22 */
[----:B------:R-:W-:Y:S02]  /*1280*/  SHF.L.W.U32.HI R41, R0, 0x19, R27 ;  /* 0x0000001900297819 */ /* 0x000fe40000010e1b */
[----:B------:R-:W-:Y:S02]  /*1290*/  SHF.L.W.U32.HI R34, R34, 0x2, R35 ;  /* 0x0000000222227819 */ /* 0x000fe40000010e23 */
[C---:B------:R-:W-:Y:S02]  /*12a0*/  LOP3.LUT R36, R37.reuse, R36, RZ, 0x3c, !PT ;  /* 0x0000002425247212 */ /* 0x040fe400078e3cff */
[C---:B------:R-:W-:Y:S02]  /*12b0*/  LOP3.LUT R45, R37.reuse, R45, RZ, 0x3c, !PT ;  /* 0x0000002d252d7212 */ /* 0x040fe400078e3cff */
[C---:B------:R-:W-:Y:S02]  /*12c0*/  LOP3.LUT R22, R37.reuse, R22, RZ, 0x3c, !PT ;  /* 0x0000001625167212 */ /* 0x040fe400078e3cff */
[----:B------:R-:W-:-:S02]  /*12d0*/  LOP3.LUT R24, R37, R24, RZ, 0x3c, !PT ;  /* 0x0000001825187212 */ /* 0x000fc400078e3cff */
[----:B------:R-:W-:Y:S02]  /*12e0*/  LOP3.LUT R48, R37, R48, RZ, 0x3c, !PT ;  /* 0x0000003025307212 */ /* 0x000fe400078e3cff */
[----:B------:R-:W-:Y:S02]  /*12f0*/  SHF.L.W.U32.HI R0, R27, 0x19, R0 ;  /* 0x000000191b007819 */ /* 0x000fe40000010e00 */
[----:B------:R-:W-:Y:S02]  /*1300*/  LOP3.LUT R18, R6, R18, RZ, 0x3c, !PT ;  /* 0x0000001206127212 */ /* 0x000fe400078e3cff */
[----:B------:R-:W-:Y:S02]  /*1310*/  LOP3.LUT R35, R56, R2, RZ, 0x3c, !PT ;  /* 0x0000000238237212 */ /* 0x000fe400078e3cff */
[----:B------:R-:W-:Y:S02]  /*1320*/  SHF.L.W.U32.HI R37, R4, 0xe, R57 ;  /* 0x0000000e04257819 */ /* 0x000fe40000010e39 */
[----:B------:R-:W-:-:S02]  /*1330*/  SHF.L.W.U32.HI R32, R42, 0x12, R43 ;  /* 0x000000122a207819 */ /* 0x000fc40000010e2b */
[----:B------:R-:W-:Y:S02]  /*1340*/  SHF.L.W.U32.HI R27, R43, 0x12, R42 ;  /* 0x000000122b1b7819 */ /* 0x000fe40000010e2a */
[----:B------:R-:W-:Y:S02]  /*1350*/  SHF.L.W.U32.HI R4, R57, 0xe, R4 ;  /* 0x0000000e39047819 */ /* 0x000fe40000010e04 */
[----:B------:R-:W-:Y:S02]  /*1360*/  SHF.L.W.U32.HI R42, R13, 0x7, R44 ;  /* 0x000000070d2a7819 */ /* 0x000fe40000010e2c */
[----:B------:R-:W-:Y:S02]  /*1370*/  SHF.L.W.U32.HI R44, R44, 0x7, R13 ;  /* 0x000000072c2c7819 */ /* 0x000fe40000010e0d */
[----:B------:R-:W-:Y:S02]  /*1380*/  LOP3.LUT R39, R6, R39, RZ, 0x3c, !PT ;  /* 0x0000002706277212 */ /* 0x000fe400078e3cff */
[----:B------:R-:W-:-:S02]  /*1390*/  SHF.L.W.U32.HI R2, R18, 0x3, R35 ;  /* 0x0000000312027819 */ /* 0x000fc40000010e23 */
[----:B------:R-:W-:Y:S02]  /*13a0*/  SHF.L.W.U32.HI R13, R35, 0x3, R18 ;  /* 0x00000003230d7819 */ /* 0x000fe40000010e12 */
[----:B------:R-:W-:Y:S02]  /*13b0*/  SHF.L.W.U32.HI R18, R12, 0x1c, R3 ;  /* 0x0000001c0c127819 */ /* 0x000fe40000010e03 */
[----:B------:R-:W-:Y:S02]  /*13c0*/  SHF.L.W.U32.HI R3, R3, 0x1c, R12 ;  /* 0x0000001c03037819 */ /* 0x000fe40000010e0c */
[----:B------:R-:W-:Y:S02]  /*13d0*/  LOP3.LUT R35, R6, R11, RZ, 0x3c, !PT ;  /* 0x0000000b06237212 */ /* 0x000fe400078e3cff */
[----:B------:R-:W-:Y:S02]  /*13e0*/  LOP3.LUT R58, R4, R6, R11, 0x6, !PT ;  /* 0x00000006043a7212 */ /* 0x000fe400078e060b */
[----:B------:R-:W-:-:S02]  /*13f0*/  SHF.L.W.U32.HI R12, R38, 0xd, R5 ;  /* 0x0000000d260c7819 */ /* 0x000fc40000010e05 */
[----:B------:R-:W-:Y:S02]  /*1400*/  LOP3.LUT R11, R25, R6, R11, 0x90, !PT ;  /* 0x00000006190b7212 */ /* 0x000fe400078e900b */
[----:B------:R-:W-:Y:S02]  /*1410*/  SHF.L.W.U32.HI R61, R40, 0x9, R39 ;  /* 0x00000009283d7819 */ /* 0x000fe40000010e27 */
[----:B------:R-:W-:Y:S02]  /*1420*/  SHF.L.W.U32.HI R43, R39, 0x9, R40 ;  /* 0x00000009272b7819 */ /* 0x000fe40000010e28 */
        /* <DEDUP_REMOVED lines=8> */
[----:B------:R-:W-:-:S02]  /*14b0*/  SHF.L.W.U32.HI R22, R9, 0xb, R22 ;  /* 0x0000000b09167819 */ /* 0x000fc40000010e16 */
[----:B------:R-:W-:Y:S02]  /*14c0*/  SHF.L.W.U32.HI R10, R36, 0x1e, R47 ;  /* 0x0000001e240a7819 */ /* 0x000fe40000010e2f */
[----:B------:R-:W-:Y:S02]  /*14d0*/  LOP3.LUT R9, R56, R53, RZ, 0x3c, !PT ;  /* 0x0000003538097212 */ /* 0x000fe400078e3cff */
[-CC-:B------:R-:W-:Y:S02]  /*14e0*/  LOP3.LUT R23, R37, R56.reuse, R53.reuse, 0x6, !PT ;  /* 0x0000003825177212 */ /* 0x180fe400078e0635 */
[----:B------:R-:W-:Y:S02]  /*14f0*/  SHF.L.W.U32.HI R36, R47, 0x1e, R36 ;  /* 0x0000001e2f247819 */ /* 0x000fe40000010e24 */
[----:B------:R-:W-:Y:S02]  /*1500*/  LOP3.LUT R56, R59, R56, R53, 0x90, !PT ;  /* 0x000000383b387212 */ /* 0x000fe400078e9035 */
[----:B------:R-:W-:-:S02]  /*1510*/  SHF.L.W.U32.HI R47, R48, 0x1d, R49 ;  /* 0x0000001d302f7819 */ /* 0x000fc40000010e31 */
[----:B------:R-:W-:Y:S02]  /*1520*/  SHF.L.W.U32.HI R48, R49, 0x1d, R48 ;  /* 0x0000001d31307819 */ /* 0x000fe40000010e30 */
        /* <DEDUP_REMOVED lines=40> */
[----:B------:R-:W-:-:S02]  /*17b0*/  LOP3.LUT R4, R4, R11, RZ, 0x3c, !PT ;  /* 0x0000000b04047212 */ /* 0x000fc400078e3cff */
[----:B------:R-:W-:Y:S02]  /*17c0*/  LOP3.LUT R2, R2, R47, R12, 0xb4, !PT ;  /* 0x0000002f02027212 */ /* 0x000fe400078eb40c */
[----:B------:R-:W-:Y:S02]  /*17d0*/  LOP3.LUT R11, R38, R37, R16, 0xb4, !PT ;  /* 0x00000025260b7212 */ /* 0x000fe400078eb410 */
[----:B------:R-:W-:Y:S02]  /*17e0*/  LOP3.LUT R12, R12, R18, R47, 0xb4, !PT ;  /* 0x000000120c0c7212 */ /* 0x000fe400078eb42f */
[----:B------:R-:W-:Y:S02]  /*17f0*/  LOP3.LUT R9, R9, R38, R59, 0xb4, !PT ;  /* 0x0000002609097212 */ /* 0x000fe400078eb43b */
[----:B------:R-:W-:Y:S02]  /*1800*/  LOP3.LUT R18, R47, R39, R18, 0xb4, !PT ;  /* 0x000000272f127212 */ /* 0x000fe400078eb412 */
[----:B------:R-:W-:-:S02]  /*1810*/  LOP3.LUT R59, R59, R16, R38, 0xb4, !PT ;  /* 0x000000103b3b7212 */ /* 0x000fc400078eb426 */
[----:B------:R-:W-:Y:S02]  /*1820*/  LOP3.LUT R38, R50, R13, R22, 0x96, !PT ;  /* 0x0000000d32267212 */ /* 0x000fe400078e9616 */
[----:B------:R-:W-:Y:S02]  /*1830*/  LOP3.LUT R35, R35, 0x8082, RZ, 0x3c, !PT ;  /* 0x0000808223237812 */ /* 0x000fe400078e3cff */
[----:B------:R-:W-:Y:S02]  /*1840*/  LOP3.LUT R47, R27, R2, R11, 0x96, !PT ;  /* 0x000000021b2f7212 */ /* 0x000fe400078e960b */
[----:B------:R-:W-:Y:S02]  /*1850*/  LOP3.LUT R31, R31, R58, RZ, 0x3c, !PT ;  /* 0x0000003a1f1f7212 */ /* 0x000fe400078e3cff */
[----:B------:R-:W-:Y:S02]  /*1860*/  LOP3.LUT R38, R45, R38, R8, 0x96, !PT ;  /* 0x000000262d267212 */ /* 0x000fe400078e9608 */
[----:B------:R-:W-:-:S02]  /*1870*/  LOP3.LUT R58, R7, R10, R35, 0x96, !PT ;  /* 0x0000000a073a7212 */ /* 0x000fc400078e9623 */
[----:B------:R-:W-:Y:S02]  /*1880*/  LOP3.LUT R47, R34, R47, R55, 0x96, !PT ;  /* 0x0000002f222f7212 */ /* 0x000fe400078e9637 */
[----:B------:R-:W-:Y:S02]  /*1890*/  LOP3.LUT R16, R16, R23, RZ, 0x3c, !PT ;  /* 0x0000001710107212 */ /* 0x000fe400078e3cff */
[----:B------:R-:W-:Y:S02]  /*18a0*/  LOP3.LUT R39, R0, R43, R9, 0x96, !PT ;  /* 0x0000002b00277212 */ /* 0x000fe400078e9609 */
[----:B------:R-:W-:Y:S02]  /*18b0*/  LOP3.LUT R58, R44, R58, R53, 0x96, !PT ;  /* 0x0000003a2c3a7212 */ /* 0x000fe400078e9635 */
[----:B------:R-:W-:Y:S02]  /*18c0*/  SHF.L.W.U32.HI R23, R47, 0x1, R38 ;  /* 0x000000012f177819 */ /* 0x000fe40000010e26 */
[----:B------:R-:W-:-:S02]  /*18d0*/  LOP3.LUT R37, R37, R56, RZ, 0x3c, !PT ;  /* 0x0000003825257212 */ /* 0x000fc400078e3cff */
[----:B------:R-:W-:Y:S02]  /*18e0*/  LOP3.LUT R39, R42, R39, R49, 0x96, !PT ;  /* 0x000000272a277212 */ /* 0x000fe400078e9631 */
[----:B------:R-:W-:Y:S02]  /*18f0*/  SHF.L.W.U32.HI R63, R38, 0x1, R47 ;  /* 0x00000001263f7819 */ /* 0x000fe40000010e2f */
[----:B------:R-:W-:Y:S02]  /*1900*/  LOP3.LUT R56, R54, R29, R46, 0x96, !PT ;  /* 0x0000001d36387212 */ /* 0x000fe400078e962e */
[----:B------:R-:W-:Y:S02]  /*1910*/  LOP3.LUT R25, R23, R58, RZ, 0x3c, !PT ;  /* 0x0000003a17197212 */ /* 0x000fe400078e3cff */
[----:B------:R-:W-:Y:S02]  /*1920*/  SHF.L.W.U32.HI R23, R58, 0x1, R39 ;  /* 0x000000013a177819 */ /* 0x000fe40000010e27 */
[----:B------:R-:W-:-:S02]  /*1930*/  SHF.L.W.U32.HI R51, R39, 0x1, R58 ;  /* 0x0000000127337819 */ /* 0x000fc40000010e3a */
[----:B------:R-:W-:Y:S02]  /*1940*/  LOP3.LUT R63, R63, R39, RZ, 0x3c, !PT ;  /* 0x000000273f3f7212 */ /* 0x000fe400078e3cff */
[----:B------:R-:W-:Y:S02]  /*1950*/  LOP3.LUT R56, R41, R56, R24, 0x96, !PT ;  /* 0x0000003829387212 */ /* 0x000fe400078e9618 */
[----:B------:R-:W-:Y:S02]  /*1960*/  LOP3.LUT R39, R25, R24, RZ, 0x3c, !PT ;  /* 0x0000001819277212 */ /* 0x000fe400078e3cff */
[----:B------:R-:W-:Y:S02]  /*1970*/  LOP3.LUT R67, R26, R3, R4, 0x96, !PT ;  /* 0x000000031a437212 */ /* 0x000fe400078e9604 */
[----:B------:R-:W-:Y:S02]  /*1980*/  LOP3.LUT R24, R33, R18, R37, 0x96, !PT ;  /* 0x0000001221187212 */ /* 0x000fe400078e9625 */
[----:B------:R-:W-:-:S02]  /*1990*/  LOP3.LUT R65, R52, R48, R59, 0x96, !PT ;  /* 0x0000003034417212 */ /* 0x000fc400078e963b */
[----:B------:R-:W-:Y:S02]  /*19a0*/  LOP3.LUT R67, R15, R67, R40, 0x96, !PT ;  /* 0x000000430f437212 */ /* 0x000fe400078e9628 */
[----:B------:R-:W-:Y:S02]  /*19b0*/  LOP3.LUT R24, R28, R24, R17, 0x96, !PT ;  /* 0x000000181c187212 */ /* 0x000fe400078e9611 */
[C---:B------:R-:W-:Y:S02]  /*19c0*/  LOP3.LUT R46, R25.reuse, R46, RZ, 0x3c, !PT ;  /* 0x0000002e192e7212 */ /* 0x040fe400078e3cff */
[C---:B------:R-:W-:Y:S02]  /*19d0*/  LOP3.LUT R29, R25.reuse, R29, RZ, 0x3c, !PT ;  /* 0x0000001d191d7212 */ /* 0x040fe400078e3cff */
[C---:B------:R-:W-:Y:S02]  /*19e0*/  LOP3.LUT R54, R25.reuse, R54, RZ, 0x3c, !PT ;  /* 0x0000003619367212 */ /* 0x040fe400078e3cff */
[----:B------:R-:W-:-:S02]  /*19f0*/  LOP3.LUT R41, R25, R41, RZ, 0x3c, !PT ;  /* 0x0000002919297212 */ /* 0x000fc400078e3cff */
[----:B------:R-:W-:Y:S02]  /*1a00*/  LOP3.LUT R65, R36, R65, R14, 0x96, !PT ;  /* 0x0000004124417212 */ /* 0x000fe400078e960e */
[C---:B------:R-:W-:Y:S02]  /*1a10*/  LOP3.LUT R59, R63.reuse, R59, RZ, 0x3c, !PT ;  /* 0x0000003b3f3b7212 */ /* 0x040fe400078e3cff */
[C---:B------:R-:W-:Y:S02]  /*1a20*/  LOP3.LUT R48, R63.reuse, R48, RZ, 0x3c, !PT ;  /* 0x000000303f307212 */ /* 0x040fe400078e3cff */
[C---:B------:R-:W-:Y:S02]  /*1a30*/  LOP3.LUT R25, R63.reuse, R52, RZ, 0x3c, !PT ;  /* 0x000000343f197212 */ /* 0x040fe400078e3cff */
[C---:B------:R-:W-:Y:S02]  /*1a40*/  LOP3.LUT R14, R63.reuse, R14, RZ, 0x3c, !PT ;  /* 0x0000000e3f0e7212 */ /* 0x040fe400078e3cff */
[----:B------:R-:W-:-:S02]  /*1a50*/  LOP3.LUT R36, R63, R36, RZ, 0x3c, !PT ;  /* 0x000000243f247212 */ /* 0x000fc400078e3cff */
[----:B------:R-:W-:-:S04]  /*1a60*/  SHF.L.W.U32.HI R63, R24, 0x1, R67 ;  /* 0x00000001183f7819 */ /* 0x000fc80000010e43 */
[----:B------:R-:W-:Y:S02]  /*1a70*/  LOP3.LUT R52, R63, R38, RZ, 0x3c, !PT ;  /* 0x000000263f347212 */ /* 0x000fe400078e3cff */
[----:B------:R-:W-:Y:S02]  /*1a80*/  LOP3.LUT R63, R6, R5, R31, 0x96, !PT ;  /* 0x00000005063f7212 */ /* 0x000fe400078e961f */
[----:B------:R-:W-:Y:S02]  /*1a90*/  LOP3.LUT R31, R52, R31, RZ, 0x3c, !PT ;  /* 0x0000001f341f7212 */ /* 0x000fe400078e3cff */
[----:B------:R-:W-:Y:S02]  /*1aa0*/  LOP3.LUT R63, R32, R63, R69, 0x96, !PT ;  /* 0x0000003f203f7212 */ /* 0x000fe400078e9645 */
[C---:B------:R-:W-:Y:S02]  /*1ab0*/  LOP3.LUT R5, R52.reuse, R5, RZ, 0x3c, !PT ;  /* 0x0000000534057212 */ /* 0x040fe400078e3cff */
[----:B------:R-:W-:-:S02]  /*1ac0*/  LOP3.LUT R6, R52, R6, RZ, 0x3c, !PT ;  /* 0x0000000634067212 */ /* 0x000fc400078e3cff */
[C---:B------:R-:W-:Y:S02]  /*1ad0*/  LOP3.LUT R38, R52.reuse, R69, RZ, 0x3c, !PT ;  /* 0x0000004534267212 */ /* 0x040fe400078e3cff */
[----:B------:R-:W-:Y:S02]  /*1ae0*/  LOP3.LUT R32, R52, R32, RZ, 0x3c, !PT ;  /* 0x0000002034207212 */ /* 0x000fe400078e3cff */
[----:B------:R-:W-:Y:S02]  /*1af0*/  SHF.L.W.U32.HI R52, R67, 0x1, R24 ;  /* 0x0000000143347819 */ /* 0x000fe40000010e18 */
[----:B------:R-:W-:Y:S02]  /*1b00*/  LOP3.LUT R51, R51, R63, RZ, 0x3c, !PT ;  /* 0x0000003f33337212 */ /* 0x000fe400078e3cff */
[----:B------:R-:W-:Y:S02]  /*1b10*/  LOP3.LUT R69, R52, R47, RZ, 0x3c, !PT ;  /* 0x0000002f34457212 */ /* 0x000fe400078e3cff */
[----:B------:R-:W-:-:S02]  /*1b20*/  LOP3.LUT R52, R57, R12, R16, 0x96, !PT ;  /* 0x0000000c39347212 */ /* 0x000fc400078e9610 */
[----:B------:R-:W-:Y:S02]  /*1b30*/  LOP3.LUT R47, R69, R30, RZ, 0x3c, !PT ;  /* 0x0000001e452f7212 */ /* 0x000fe400078e3cff */
[----:B------:R-:W-:Y:S02]  /*1b40*/  LOP3.LUT R52, R61, R52, R30, 0x96, !PT ;  /* 0x000000343d347212 */ /* 0x000fe400078e961e */
[----:B------:R-:W-:Y:S02]  /*1b50*/  SHF.L.W.U32.HI R30, R65, 0x1, R56 ;  /* 0x00000001411e7819 */ /* 0x000fe40000010e38 */
[----:B------:R-:W-:Y:S02]  /*1b60*/  SHF.L.W.U32.HI R58, R63, 0x1, R52 ;  /* 0x000000013f3a7819 */ /* 0x000fe40000010e34 */
[----:B------:R-:W-:Y:S02]  /*1b70*/  LOP3.LUT R30, R30, R67, RZ, 0x3c, !PT ;  /* 0x000000431e1e7212 */ /* 0x000fe400078e3cff */
[----:B------:R-:W-:-:S02]  /*1b80*/  SHF.L.W.U32.HI R67, R56, 0x1, R65 ;  /* 0x0000000138437819 */ /* 0x000fc40000010e41 */
[----:B------:R-:W-:Y:S02]  /*1b90*/  LOP3.LUT R58, R58, R65, RZ, 0x3c, !PT ;  /* 0x000000413a3a7212 */ /* 0x000fe400078e3cff */
[----:B------:R-:W-:Y:S02]  /*1ba0*/  SHF.L.W.U32.HI R65, R52, 0x1, R63 ;  /* 0x0000000134417819 */ /* 0x000fe40000010e3f */
[----:B------:R-:W-:Y:S02]  /*1bb0*/  LOP3.LUT R27, R58, R27, RZ, 0x3c, !PT ;  /* 0x0000001b3a1b7212 */ /* 0x000fe400078e3cff */
[----:B------:R-:W-:Y:S02]  /*1bc0*/  LOP3.LUT R65, R65, R56, RZ, 0x3c, !PT ;  /* 0x0000003841417212 */ /* 0x000fe400078e3cff */
[----:B------:R-:W-:Y:S02]  /*1bd0*/  LOP3.LUT R56, R23, R52, RZ, 0x3c, !PT ;  /* 0x0000003417387212 */ /* 0x000fe400078e3cff */
[----:B------:R-:W-:-:S02]  /*1be0*/  LOP3.LUT R50, R65, R50, RZ, 0x3c, !PT ;  /* 0x0000003241327212 */ /* 0x000fc400078e3cff */
[----:B------:R-:W-:Y:S02]  /*1bf0*/  LOP3.LUT R55, R58, R55, RZ, 0x3c, !PT ;  /* 0x000000373a377212 */ /* 0x000fe400078e3cff */
[----:B------:R-:W-:Y:S02]  /*1c00*/  LOP3.LUT R8, R65, R8, RZ, 0x3c, !PT ;  /* 0x0000000841087212 */ /* 0x000fe400078e3cff */
[C---:B------:R-:W-:Y:S02]  /*1c10*/  LOP3.LUT R52, R51.reuse, R3, RZ, 0x3c, !PT ;  /* 0x0000000333347212 */ /* 0x040fe400078e3cff */
[----:B------:R-:W-:Y:S02]  /*1c20*/  LOP3.LUT R23, R51, R40, RZ, 0x3c, !PT ;  /* 0x0000002833177212 */ /* 0x000fe400078e3cff */
[C---:B------:R-:W-:Y:S02]  /*1c30*/  LOP3.LUT R3, R56.reuse, R18, RZ, 0x3c, !PT ;  /* 0x0000001238037212 */ /* 0x040fe400078e3cff */
[----:B------:R-:W-:-:S02]  /*1c40*/  LOP3.LUT R40, R56, R17, RZ, 0x3c, !PT ;  /* 0x0000001138287212 */ /* 0x000fc400078e3cff */
[----:B------:R-:W-:Y:S02]  /*1c50*/  LOP3.LUT R61, R69, R61, RZ, 0x3c, !PT ;  /* 0x0000003d453d7212 */ /* 0x000fe400078e3cff */
[----:B------:R-:W-:Y:S02]  /*1c60*/  LOP3.LUT R24, R67, R24, RZ, 0x3c, !PT ;  /* 0x0000001843187212 */ /* 0x000fe400078e3cff */
[----:B------:R-:W-:Y:S02]  /*1c70*/  SHF.L.W.U32.HI R17, R38, 0x15, R47 ;  /* 0x0000001526117819 */ /* 0x000fe40000010e2f */
[----:B------:R-:W-:Y:S02]  /*1c80*/  SHF.L.W.U32.HI R18, R27, 0xb, R50 ;  /* 0x0000000b1b127819 */ /* 0x000fe40000010e32 */
[C---:B------:R-:W-:Y:S02]  /*1c90*/  LOP3.LUT R4, R51.reuse, R4, RZ, 0x3c, !PT ;  /* 0x0000000433047212 */ /* 0x040fe400078e3cff */
[----:B------:R-:W-:-:S02]  /*1ca0*/  LOP3.LUT R26, R51, R26, RZ, 0x3c, !PT ;  /* 0x0000001a331a7212 */ /* 0x000fc400078e3cff */
[----:B------:R-:W-:Y:S02]  /*1cb0*/  LOP3.LUT R15, R51, R15, RZ, 0x3c, !PT ;  /* 0x0000000f330f7212 */ /* 0x000fe400078e3cff */
[----:B------:R-:W-:Y:S02]  /*1cc0*/  SHF.L.W.U32.HI R38, R47, 0x15, R38 ;  /* 0x000000152f267819 */ /* 0x000fe40000010e26 */
[----:B------:R-:W-:Y:S02]  /*1cd0*/  SHF.L.W.U32.HI R27, R50, 0xb, R27 ;  /* 0x0000000b321b7819 */ /* 0x000fe40000010e1b */
[----:B------:R-:W-:Y:S02]  /*1ce0*/  LOP3.LUT R2, R58, R2, RZ, 0x3c, !PT ;  /* 0x000000023a027212 */ /* 0x000fe400078e3cff */
[----:B------:R-:W-:Y:S02]  /*1cf0*/  LOP3.LUT R13, R65, R13, RZ, 0x3c, !PT ;  /* 0x0000000d410d7212 */ /* 0x000fe400078e3cff */
[----:B------:R-:W-:-:S02]  /*1d00*/  SHF.L.W.U32.HI R51, R48, 0xc, R29 ;  /* 0x0000000c30337819 */ /* 0x000fc40000010e1d */
[----:B------:R-:W-:Y:S02]  /*1d10*/  SHF.L.W.U32.HI R47, R54, 0xa, R25 ;  /* 0x0000000a362f7819 */ /* 0x000fe40000010e19 */
[----:B------:R-:W-:Y:S02]  /*1d20*/  SHF.L.W.U32.HI R50, R8, 0xf, R55 ;  /* 0x0000000f08327819 */ /* 0x000fe40000010e37 */
[----:B------:R-:W-:Y:S02]  /*1d30*/  SHF.L.W.U32.HI R29, R29, 0xc, R48 ;  /* 0x0000000c1d1d7819 */ /* 0x000fe40000010e30 */
[----:B------:R-:W-:Y:S02]  /*1d40*/  SHF.L.W.U32.HI R54, R25, 0xa, R54 ;  /* 0x0000000a19367819 */ /* 0x000fe40000010e36 */
[----:B------:R-:W-:Y:S02]  /*1d50*/  SHF.L.W.U32.HI R55, R55, 0xf, R8 ;  /* 0x0000000f37377819 */ /* 0x000fe40000010e08 */
[----:B------:R-:W-:-:S02]  /*1d60*/  LOP3.LUT R57, R69, R57, RZ, 0x3c, !PT ;  /* 0x0000003945397212 */ /* 0x000fc400078e3cff */
[----:B------:R-:W-:Y:S02]  /*1d70*/  LOP3.LUT R48, R30, R10, RZ, 0x3c, !PT ;  /* 0x0000000a1e307212 */ /* 0x000fe400078e3cff */
[----:B------:R-:W-:Y:S02]  /*1d80*/  LOP3.LUT R43, R24, R43, RZ, 0x3c, !PT ;  /* 0x0000002b182b7212 */ /* 0x000fe400078e3cff */
[----:B------:R-:W-:Y:S02]  /*1d90*/  SHF.L.W.U32.HI R25, R61, 0x18, R32 ;  /* 0x000000183d197819 */ /* 0x000fe40000010e20 */
[----:B------:R-:W-:Y:S02]  /*1da0*/  SHF.L.W.U32.HI R8, R46, 0x1, R59 ;  /* 0x000000012e087819 */ /* 0x000fe40000010e3b */
[----:B------:R-:W-:Y:S02]  /*1db0*/  SHF.L.W.U32.HI R32, R32, 0x18, R61 ;  /* 0x0000001820207819 */ /* 0x000fe40000010e3d */
[----:B------:R-:W-:-:S02]  /*1dc0*/  SHF.L.W.U32.HI R59, R59, 0x1, R46 ;  /* 0x000000013b3b7819 */ /* 0x000fc40000010e2e */
[----:B------:R-:W-:Y:S02]  /*1dd0*/  LOP3.LUT R11, R58, R11, RZ, 0x3c, !PT ;  /* 0x0000000b3a0b7212 */ /* 0x000fe400078e3cff */
[----:B------:R-:W-:Y:S02]  /*1de0*/  LOP3.LUT R22, R65, R22, RZ, 0x3c, !PT ;  /* 0x0000001641167212 */ /* 0x000fe400078e3cff */
[----:B------:R-:W-:Y:S02]  /*1df0*/  LOP3.LUT R44, R30, R44, RZ, 0x3c, !PT ;  /* 0x0000002c1e2c7212 */ /* 0x000fe400078e3cff */
[----:B------:R-:W-:Y:S02]  /*1e00*/  LOP3.LUT R61, R24, R42, RZ, 0x3c, !PT ;  /* 0x0000002a183d7212 */ /* 0x000fe400078e3cff */
[----:B------:R-:W-:Y:S02]  /*1e10*/  SHF.L.W.U32.HI R46, R13, 0x6, R2 ;  /* 0x000000060d2e7819 */ /* 0x000fe40000010e02 */
[----:B------:R-:W-:-:S02]  /*1e20*/  SHF.L.W.U32.HI R2, R2, 0x6, R13 ;  /* 0x0000000602027819 */ /* 0x000fc40000010e0d */
[C---:B------:R-:W-:Y:S02]  /*1e30*/  LOP3.LUT R16, R69.reuse, R16, RZ, 0x3c, !PT ;  /* 0x0000001045107212 */ /* 0x040fe400078e3cff */
[----:B------:R-:W-:Y:S02]  /*1e40*/  LOP3.LUT R12, R69, R12, RZ, 0x3c, !PT ;  /* 0x0000000c450c7212 */ /* 0x000fe400078e3cff */
[C---:B------:R-:W-:Y:S02]  /*1e50*/  LOP3.LUT R37, R56.reuse, R37, RZ, 0x3c, !PT ;  /* 0x0000002538257212 */ /* 0x040fe400078e3cff */
[C---:B------:R-:W-:Y:S02]  /*1e60*/  LOP3.LUT R33, R56.reuse, R33, RZ, 0x3c, !PT ;  /* 0x0000002138217212 */ /* 0x040fe400078e3cff */
[----:B------:R-:W-:Y:S02]  /*1e70*/  LOP3.LUT R28, R56, R28, RZ, 0x3c, !PT ;  /* 0x0000001c381c7212 */ /* 0x000fe400078e3cff */
[----:B------:R-:W-:-:S02]  /*1e80*/  SHF.L.W.U32.HI R10, R43, 0x4, R48 ;  /* 0x000000042b0a7819 */ /* 0x000fc40000010e30 */
[----:B------:R-:W-:Y:S02]  /*1e90*/  SHF.L.W.U32.HI R13, R6, 0x19, R57 ;  /* 0x00000019060d7819 */ /* 0x000fe40000010e39 */
[----:B------:R-:W-:Y:S02]  /*1ea0*/  SHF.L.W.U32.HI R43, R48, 0x4, R43 ;  /* 0x00000004302b7819 */ /* 0x000fe40000010e2b */
[----:B------:R-:W-:Y:S02]  /*1eb0*/  SHF.L.W.U32.HI R6, R57, 0x19, R6 ;  /* 0x0000001939067819 */ /* 0x000fe40000010e06 */
[----:B------:R-:W-:Y:S02]  /*1ec0*/  LOP3.LUT R56, R24, R0, RZ, 0x3c, !PT ;  /* 0x0000000018387212 */ /* 0x000fe400078e3cff */
[----:B------:R-:W-:Y:S02]  /*1ed0*/  SHF.L.W.U32.HI R57, R44, 0x12, R61 ;  /* 0x000000122c397819 */ /* 0x000fe40000010e3d */
[----:B------:R-:W-:-:S02]  /*1ee0*/  SHF.L.W.U32.HI R42, R61, 0x12, R44 ;  /* 0x000000123d2a7819 */ /* 0x000fc40000010e2c */
[----:B------:R-:W-:Y:S02]  /*1ef0*/  LOP3.LUT R48, R30, R53, RZ, 0x3c, !PT ;  /* 0x000000351e307212 */ /* 0x000fe400078e3cff */
[----:B------:R-:W-:Y:S02]  /*1f00*/  LOP3.LUT R49, R24, R49, RZ, 0x3c, !PT ;  /* 0x0000003118317212 */ /* 0x000fe400078e3cff */
[----:B------:R-:W-:Y:S02]  /*1f10*/  SHF.L.W.U32.HI R0, R11, 0x1e, R22 ;  /* 0x0000001e0b007819 */ /* 0x000fe40000010e16 */
[----:B------:R-:W-:Y:S02]  /*1f20*/  LOP3.LUT R61, R30, R7, RZ, 0x3c, !PT ;  /* 0x000000071e3d7212 */ /* 0x000fe400078e3cff */
        /* <DEDUP_REMOVED lines=24> */
[----:B------:R-:W-:Y:S02]  /*20b0*/  LOP3.LUT R40, R43, R55, R54, 0xb4, !PT ;  /* 0x000000372b287212 */ /* 0x000fe400078eb436 */
[----:B------:R-:W-:-:S02]  /*20c0*/  LOP3.LUT R49, R54, R32, R55, 0xb4, !PT ;  /* 0x0000002036317212 */ /* 0x000fc400078eb437 */
[----:B------:R-:W-:Y:S02]  /*20d0*/  LOP3.LUT R37, R56, R54, R43, 0xb4, !PT ;  /* 0x0000003638257212 */ /* 0x000fe400078eb42b */
[----:B------:R-:W-:Y:S02]  /*20e0*/  SHF.L.W.U32.HI R52, R3, 0x14, R52 ;  /* 0x0000001403347819 */ /* 0x000fe40000010e34 */
        /* <DEDUP_REMOVED lines=9> */
[----:B------:R-:W-:-:S02]  /*2180*/  SHF.L.W.U32.HI R63, R33, 0x7, R26 ;  /* 0x00000007213f7819 */ /* 0x000fc40000010e1a */
        /* <DEDUP_REMOVED lines=25> */
[-CC-:B------:R-:W-:Y:S02]  /*2320*/  LOP3.LUT R62, R29, R30.reuse, R35.reuse, 0x90, !PT ;  /* 0x0000001e1d3e7212 */ /* 0x180fe400078e9023 */
        /* <DEDUP_REMOVED lines=11> */
[----:B------:R-:W-:Y:S02]  /*23e0*/  LOP3.LUT R38, R38, R35, RZ, 0x3c, !PT ;  /* 0x0000002326267212 */ /* 0x000fe400078e3cff */
[----:B------:R-:W-:Y:S02]  /*23f0*/  LOP3.LUT R35, R30, 0x808a, RZ, 0x3c, !PT ;  /* 0x0000808a1e237812 */ /* 0x000fe400078e3cff */
[----:B------:R-:W-:Y:S02]  /*2400*/  LOP3.LUT R45, R24, R9, RZ, 0x3c, !PT ;  /* 0x00000009182d7212 */ /* 0x000fe400078e3cff */
[----:B------:R-:W-:Y:S02]  /*2410*/  LOP3.LUT R67, R6, R63, R52, 0x96, !PT ;  /* 0x0000003f06437212 */ /* 0x000fe400078e9634 */
[----:B------:R-:W-:-:S02]  /*2420*/  LOP3.LUT R30, R13, R34, R27, 0x96, !PT ;  /* 0x000000220d1e7212 */ /* 0x000fc400078e961b */
[C---:B------:R-:W-:Y:S02]  /*2430*/  LOP3.LUT R24, R14.reuse, R24, R9, 0x6, !PT ;  /* 0x000000180e187212 */ /* 0x040fe400078e0609 */
[----:B------:R-:W-:Y:S02]  /*2440*/  LOP3.LUT R41, R14, R41, RZ, 0x3c, !PT ;  /* 0x000000290e297212 */ /* 0x000fe400078e3cff */
[----:B------:R-:W-:Y:S02]  /*2450*/  LOP3.LUT R14, R25, R26, R35, 0x96, !PT ;  /* 0x0000001a190e7212 */ /* 0x000fe400078e9623 */
[----:B------:R-:W-:Y:S02]  /*2460*/  LOP3.LUT R9, R45, R18, R51, 0xb4, !PT ;  /* 0x000000122d097212 */ /* 0x000fe400078eb433 */
[----:B------:R-:W-:Y:S02]  /*2470*/  LOP3.LUT R67, R36, R67, R49, 0x96, !PT ;  /* 0x0000004324437212 */ /* 0x000fe400078e9631 */
[----:B------:R-:W-:-:S02]  /*2480*/  LOP3.LUT R30, R53, R30, R32, 0x96, !PT ;  /* 0x0000001e351e7212 */ /* 0x000fc400078e9620 */
[----:B------:R-:W-:Y:S02]  /*2490*/  LOP3.LUT R65, R11, R14, R37, 0x96, !PT ;  /* 0x0000000e0b417212 */ /* 0x000fe400078e9625 */
[----:B------:R-:W-:Y:S02]  /*24a0*/  LOP3.LUT R9, R9, 0x80000000, RZ, 0x3c, !PT ;  /* 0x8000000009097812 */ /* 0x000fe400078e3cff */
[----:B------:R-:W-:Y:S02]  /*24b0*/  SHF.L.W.U32.HI R14, R30, 0x1, R67 ;  /* 0x000000011e0e7819 */ /* 0x000fe40000010e43 */
[----:B------:R-:W-:Y:S02]  /*24c0*/  LOP3.LUT R62, R15, R62, RZ, 0x3c, !PT ;  /* 0x0000003e0f3e7212 */ /* 0x000fe400078e3cff */
[----:B------:R-:W-:Y:S02]  /*24d0*/  LOP3.LUT R51, R51, R17, R18, 0xb4, !PT ;  /* 0x0000001133337212 */ /* 0x000fe400078eb412 */
[----:B------:R-:W-:-:S02]  /*24e0*/  LOP3.LUT R17, R17, R24, RZ, 0x3c, !PT ;  /* 0x0000001811117212 */ /* 0x000fc400078e3cff */
[----:B------:R-:W-:Y:S02]  /*24f0*/  LOP3.LUT R15, R2, R39, R29, 0x96, !PT ;  /* 0x00000027020f7212 */ /* 0x000fe400078e961d */
[----:B------:R-:W-:Y:S02]  /*2500*/  LOP3.LUT R54, R23, R48, R9, 0x96, !PT ;  /* 0x0000003017367212 */ /* 0x000fe400078e9609 */
[----:B------:R-:W-:Y:S02]  /*2510*/  LOP3.LUT R24, R14, R65, RZ, 0x3c, !PT ;  /* 0x000000410e187212 */ /* 0x000fe400078e3cff */
[----:B------:R-:W-:Y:S02]  /*2520*/  LOP3.LUT R15, R5, R15, R40, 0x96, !PT ;  /* 0x0000000f050f7212 */ /* 0x000fe400078e9628 */
[----:B------:R-:W-:Y:S02]  /*2530*/  LOP3.LUT R54, R0, R54, R47, 0x96, !PT ;  /* 0x0000003600367212 */ /* 0x000fe400078e962f */
[----:B------:R-:W-:-:S02]  /*2540*/  SHF.L.W.U32.HI R69, R67, 0x1, R30 ;  /* 0x0000000143457819 */ /* 0x000fc40000010e1e */
[C---:B------:R-:W-:Y:S02]  /*2550*/  LOP3.LUT R14, R24.reuse, R29, RZ, 0x3c, !PT ;  /* 0x0000001d180e7212 */ /* 0x040fe400078e3cff */
[C---:B------:R-:W-:Y:S02]  /*2560*/  LOP3.LUT R39, R24.reuse, R39, RZ, 0x3c, !PT ;  /* 0x0000002718277212 */ /* 0x040fe400078e3cff */
[C---:B------:R-:W-:Y:S02]  /*2570*/  LOP3.LUT R2, R24.reuse, R2, RZ, 0x3c, !PT ;  /* 0x0000000218027212 */ /* 0x040fe400078e3cff */
[C---:B------:R-:W-:Y:S02]  /*2580*/  LOP3.LUT R40, R24.reuse, R40, RZ, 0x3c, !PT ;  /* 0x0000002818287212 */ /* 0x040fe400078e3cff */
        /* <DEDUP_REMOVED lines=8> */
[----:B------:R-:W-:Y:S02]  /*2610*/  LOP3.LUT R54, R46, R16, R51, 0x96, !PT ;  /* 0x000000102e367212 */ /* 0x000fe400078e9633 */
[----:B------:R-:W-:Y:S02]  /*2620*/  LOP3.LUT R45, R69, R46, RZ, 0x3c, !PT ;  /* 0x0000002e452d7212 */ /* 0x000fe400078e3cff */
[----:B------:R-:W-:Y:S02]  /*2630*/  SHF.L.W.U32.HI R46, R24, 0x1, R29 ;  /* 0x00000001182e7819 */ /* 0x000fe40000010e1d */
[----:B------:R-:W-:Y:S02]  /*2640*/  LOP3.LUT R54, R44, R54, R3, 0x96, !PT ;  /* 0x000000362c367212 */ /* 0x000fe400078e9603 */
[----:B------:R-:W-:Y:S02]  /*2650*/  LOP3.LUT R67, R46, R67, RZ, 0x3c, !PT ;  /* 0x000000432e437212 */ /* 0x000fe400078e3cff */
[----:B------:R-:W-:-:S02]  /*2660*/  LOP3.LUT R46, R59, R12, R38, 0x96, !PT ;  /* 0x0000000c3b2e7212 */ /* 0x000fc400078e9626 */
[C---:B------:R-:W-:Y:S02]  /*2670*/  LOP3.LUT R51, R69.reuse, R51, RZ, 0x3c, !PT ;  /* 0x0000003345337212 */ /* 0x040fe400078e3cff */
[C---:B------:R-:W-:Y:S02]  /*2680*/  LOP3.LUT R16, R69.reuse, R16, RZ, 0x3c, !PT ;  /* 0x0000001045107212 */ /* 0x040fe400078e3cff */
[C---:B------:R-:W-:Y:S02]  /*2690*/  LOP3.LUT R3, R69.reuse, R3, RZ, 0x3c, !PT ;  /* 0x0000000345037212 */ /* 0x040fe400078e3cff */
[----:B------:R-:W-:Y:S02]  /*26a0*/  LOP3.LUT R44, R69, R44, RZ, 0x3c, !PT ;  /* 0x0000002c452c7212 */ /* 0x000fe400078e3cff */
[----:B------:R-:W-:Y:S02]  /*26b0*/  LOP3.LUT R69, R8, R61, R17, 0x96, !PT ;  /* 0x0000003d08457212 */ /* 0x000fe400078e9611 */
[----:B------:R-:W-:-:S02]  /*26c0*/  LOP3.LUT R46, R42, R46, R55, 0x96, !PT ;  /* 0x0000002e2a2e7212 */ /* 0x000fc400078e9637 */
[C---:B------:R-:W-:Y:S02]  /*26d0*/  LOP3.LUT R38, R67.reuse, R38, RZ, 0x3c, !PT ;  /* 0x0000002643267212 */ /* 0x040fe400078e3cff */
[C---:B------:R-:W-:Y:S02]  /*26e0*/  LOP3.LUT R12, R67.reuse, R12, RZ, 0x3c, !PT ;  /* 0x0000000c430c7212 */ /* 0x040fe400078e3cff */
[C---:B------:R-:W-:Y:S02]  /*26f0*/  LOP3.LUT R59, R67.reuse, R59, RZ, 0x3c, !PT ;  /* 0x0000003b433b7212 */ /* 0x040fe400078e3cff */
[C---:B------:R-:W-:Y:S02]  /*2700*/  LOP3.LUT R55, R67.reuse, R55, RZ, 0x3c, !PT ;  /* 0x0000003743377212 */ /* 0x040fe400078e3cff */
[----:B------:R-:W-:Y:S02]  /*2710*/  LOP3.LUT R42, R67, R42, RZ, 0x3c, !PT ;  /* 0x0000002a432a7212 */ /* 0x000fe400078e3cff */
[----:B------:R-:W-:-:S02]  /*2720*/  SHF.L.W.U32.HI R67, R29, 0x1, R24 ;  /* 0x000000011d437819 */ /* 0x000fc40000010e18 */
[----:B------:R-:W-:Y:S02]  /*2730*/  LOP3.LUT R69, R57, R69, R50, 0x96, !PT ;  /* 0x0000004539457212 */ /* 0x000fe400078e9632 */
[----:B------:R-:W-:Y:S02]  /*2740*/  LOP3.LUT R56, R67, R30, RZ, 0x3c, !PT ;  /* 0x0000001e43387212 */ /* 0x000fe400078e3cff */
[----:B------:R-:W-:Y:S02]  /*2750*/  LOP3.LUT R65, R65, R46, RZ, 0x3c, !PT ;  /* 0x0000002e41417212 */ /* 0x000fe400078e3cff */
[----:B------:R-:W-:Y:S02]  /*2760*/  SHF.L.W.U32.HI R67, R46, 0x1, R69 ;  /* 0x000000012e437819 */ /* 0x000fe40000010e45 */
[----:B------:R-:W-:Y:S02]  /*2770*/  SHF.L.W.U32.HI R30, R69, 0x1, R46 ;  /* 0x00000001451e7819 */ /* 0x000fe40000010e2e */
[----:B------:R-:W-:-:S02]  /*2780*/  SHF.L.W.U32.HI R46, R54, 0x1, R15 ;  /* 0x00000001362e7819 */ /* 0x000fc40000010e0f */
[----:B------:R-:W-:Y:S02]  /*2790*/  LOP3.LUT R18, R18, R69, RZ, 0x3c, !PT ;  /* 0x0000004512127212 */ /* 0x000fe400078e3cff */
[----:B------:R-:W-:Y:S02]  /*27a0*/  LOP3.LUT R46, R46, R29, RZ, 0x3c, !PT ;  /* 0x0000001d2e2e7212 */ /* 0x000fe400078e3cff */
[----:B------:R-:W-:Y:S02]  /*27b0*/  SHF.L.W.U32.HI R29, R15, 0x1, R54 ;  /* 0x000000010f1d7819 */ /* 0x000fe40000010e36 */
[----:B------:R-:W-:Y:S02]  /*27c0*/  LOP3.LUT R54, R67, R54, RZ, 0x3c, !PT ;  /* 0x0000003643367212 */ /* 0x000fe400078e3cff */
[----:B------:R-:W-:Y:S02]  /*27d0*/  LOP3.LUT R24, R29, R24, RZ, 0x3c, !PT ;  /* 0x000000181d187212 */ /* 0x000fe400078e3cff */
[----:B------:R-:W-:-:S02]  /*27e0*/  LOP3.LUT R15, R30, R15, RZ, 0x3c, !PT ;  /* 0x0000000f1e0f7212 */ /* 0x000fc400078e3cff */
[----:B------:R-:W-:Y:S02]  /*27f0*/  LOP3.LUT R58, R46, R26, RZ, 0x3c, !PT ;  /* 0x0000001a2e3a7212 */ /* 0x000fe400078e3cff */
[----:B------:R-:W-:Y:S02]  /*2800*/  LOP3.LUT R57, R56, R57, RZ, 0x3c, !PT ;  /* 0x0000003938397212 */ /* 0x000fe400078e3cff */
[----:B------:R-:W-:Y:S02]  /*2810*/  LOP3.LUT R4, R65, R4, RZ, 0x3c, !PT ;  /* 0x0000000441047212 */ /* 0x000fe400078e3cff */
[C---:B------:R-:W-:Y:S02]  /*2820*/  LOP3.LUT R41, R18.reuse, R41, RZ, 0x3c, !PT ;  /* 0x0000002912297212 */ /* 0x040fe400078e3cff */
[C---:B------:R-:W-:Y:S02]  /*2830*/  LOP3.LUT R22, R18.reuse, R22, RZ, 0x3c, !PT ;  /* 0x0000001612167212 */ /* 0x040fe400078e3cff */
[----:B------:R-:W-:-:S02]  /*2840*/  LOP3.LUT R30, R18, R33, RZ, 0x3c, !PT ;  /* 0x00000021121e7212 */ /* 0x000fc400078e3cff */
[C---:B------:R-:W-:Y:S02]  /*2850*/  LOP3.LUT R10, R18.reuse, R10, RZ, 0x3c, !PT ;  /* 0x0000000a120a7212 */ /* 0x040fe400078e3cff */
[----:B------:R-:W-:Y:S02]  /*2860*/  LOP3.LUT R7, R18, R7, RZ, 0x3c, !PT ;  /* 0x0000000712077212 */ /* 0x000fe400078e3cff */
[----:B------:R-:W-:Y:S02]  /*2870*/  SHF.L.W.U32.HI R26, R16, 0xc, R39 ;  /* 0x0000000c101a7819 */ /* 0x000fe40000010e27 */
[----:B------:R-:W-:Y:S02]  /*2880*/  LOP3.LUT R29, R65, R28, RZ, 0x3c, !PT ;  /* 0x0000001c411d7212 */ /* 0x000fe400078e3cff */
[----:B------:R-:W-:Y:S02]  /*2890*/  LOP3.LUT R18, R54, R27, RZ, 0x3c, !PT ;  /* 0x0000001b36127212 */ /* 0x000fe400078e3cff */
[----:B------:R-:W-:-:S02]  /*28a0*/  SHF.L.W.U32.HI R39, R39, 0xc, R16 ;  /* 0x0000000c27277819 */ /* 0x000fc40000010e10 */
[----:B------:R-:W-:Y:S02]  /*28b0*/  LOP3.LUT R28, R54, R13, RZ, 0x3c, !PT ;  /* 0x0000000d361c7212 */ /* 0x000fe400078e3cff */
[----:B------:R-:W-:Y:S02]  /*28c0*/  LOP3.LUT R27, R24, R48, RZ, 0x3c, !PT ;  /* 0x00000030181b7212 */ /* 0x000fe400078e3cff */
[----:B------:R-:W-:Y:S02]  /*28d0*/  SHF.L.W.U32.HI R16, R2, 0xa, R45 ;  /* 0x0000000a02107819 */ /* 0x000fe40000010e2d */
        /* <DEDUP_REMOVED lines=24> */
[----:B------:R-:W-:Y:S02]  /*2a60*/  SHF.L.W.U32.HI R62, R41, 0x1b, R62 ;  /* 0x0000001b293e7819 */ /* 0x000fe40000010e3e */
[----:B------:R-:W-:Y:S02]  /*2a70*/  SHF.L.W.U32.HI R59, R8, 0x19, R59 ;  /* 0x00000019083b7819 */ /* 0x000fe40000010e3b */
        /* <DEDUP_REMOVED lines=13> */
[----:B------:R-:W-:Y:S02]  /*2b50*/  SHF.L.W.U32.HI R43, R10, 0x8, R43 ;  /* 0x000000080a2b7819 */ /* 0x000fe40000010e2b */
[----:B------:R-:W-:Y:S02]  /*2b60*/  LOP3.LUT R37, R46, R37, RZ, 0x3c, !PT ;  /* 0x000000252e257212 */ /* 0x000fe400078e3cff */
[----:B------:R-:W-:Y:S02]  /*2b70*/  LOP3.LUT R48, R24, R47, RZ, 0x3c, !PT ;  /* 0x0000002f18307212 */ /* 0x000fe400078e3cff */
        /* <DEDUP_REMOVED lines=13> */
[----:B------:R-:W-:Y:S02]  /*2c50*/  LOP3.LUT R30, R46, R35, RZ, 0x3c, !PT ;  /* 0x000000232e1e7212 */ /* 0x000fe400078e3cff */
[----:B------:R-:W-:-:S02]  /*2c60*/  LOP3.LUT R22, R4, R46, R35, 0x6, !PT ;  /* 0x0000002e04167212 */ /* 0x000fc400078e0623 */
[----:B------:R-:W-:Y:S02]  /*2c70*/  LOP3.LUT R13, R24, R9, RZ, 0x3c, !PT ;  /* 0x00000009180d7212 */ /* 0x000fe400078e3cff */
[----:B------:R-:W-:Y:S02]  /*2c80*/  LOP3.LUT R37, R15, R24, R9, 0x6, !PT ;  /* 0x000000180f257212 */ /* 0x000fe400078e0609 */
[----:B------:R-:W-:Y:S02]  /*2c90*/  LOP3.LUT R35, R39, R46, R35, 0x90, !PT ;  /* 0x0000002e27237212 */ /* 0x000fe400078e9023 */
[----:B------:R-:W-:Y:S02]  /*2ca0*/  LOP3.LUT R24, R26, R24, R9, 0x90, !PT ;  /* 0x000000181a187212 */ /* 0x000fe400078e9009 */
[----:B------:R-:W-:Y:S02]  /*2cb0*/  LOP3.LUT R50, R56, R50, RZ, 0x3c, !PT ;  /* 0x0000003238327212 */ /* 0x000fe400078e3cff */
[----:B------:R-:W-:-:S02]  /*2cc0*/  SHF.L.W.U32.HI R9, R49, 0xf, R32 ;  /* 0x0000000f31097819 */ /* 0x000fc40000010e20 */
[----:B------:R-:W-:Y:S02]  /*2cd0*/  SHF.L.W.U32.HI R46, R32, 0xf, R49 ;  /* 0x0000000f202e7819 */ /* 0x000fe40000010e31 */
[----:B------:R-:W-:Y:S02]  /*2ce0*/  SHF.L.W.U32.HI R32, R18, 0x1e, R33 ;  /* 0x0000001e12207819 */ /* 0x000fe40000010e21 */
[----:B------:R-:W-:Y:S02]  /*2cf0*/  SHF.L.W.U32.HI R56, R53, 0x1d, R36 ;  /* 0x0000001d35387819 */ /* 0x000fe40000010e24 */
[----:B------:R-:W-:Y:S02]  /*2d00*/  SHF.L.W.U32.HI R18, R33, 0x1e, R18 ;  /* 0x0000001e21127819 */ /* 0x000fe40000010e12 */
[----:B------:R-:W-:Y:S02]  /*2d10*/  SHF.L.W.U32.HI R53, R36, 0x1d, R53 ;  /* 0x0000001d24357819 */ /* 0x000fe40000010e35 */
[----:B------:R-:W-:-:S02]  /*2d20*/  LOP3.LUT R36, R62, R45, R58, 0xb4, !PT ;  /* 0x0000002d3e247212 */ /* 0x000fc400078eb43a */
[----:B------:R-:W-:Y:S02]  /*2d30*/  LOP3.LUT R33, R57, R58, R62, 0xb4, !PT ;  /* 0x0000003a39217212 */ /* 0x000fe400078eb43e */
[----:B------:R-:W-:Y:S02]  /*2d40*/  SHF.L.W.U32.HI R6, R55, 0x15, R50 ;  /* 0x0000001537067819 */ /* 0x000fe40000010e32 */
[----:B------:R-:W-:Y:S02]  /*2d50*/  SHF.L.W.U32.HI R49, R63, 0x6, R34 ;  /* 0x000000063f317819 */ /* 0x000fe40000010e22 */
[----:B------:R-:W-:Y:S02]  /*2d60*/  LOP3.LUT R58, R58, R46, R45, 0xb4, !PT ;  /* 0x0000002e3a3a7212 */ /* 0x000fe400078eb42d */
[----:B------:R-:W-:Y:S02]  /*2d70*/  SHF.L.W.U32.HI R55, R50, 0x15, R55 ;  /* 0x0000001532377819 */ /* 0x000fe40000010e37 */
[----:B------:R-:W-:-:S02]  /*2d80*/  SHF.L.W.U32.HI R34, R34, 0x6, R63 ;  /* 0x0000000622227819 */ /* 0x000fc40000010e3f */
        /* <DEDUP_REMOVED lines=43> */
[----:B------:R-:W-:Y:S02]  /*3040*/  LOP3.LUT R30, R30, 0x80008000, RZ, 0x3c, !PT ;  /* 0x800080001e1e7812 */ /* 0x000fe400078e3cff */
[----:B------:R-:W-:Y:S02]  /*3050*/  LOP3.LUT R26, R34, R61, R28, 0x96, !PT ;  /* 0x0000003d221a7212 */ /* 0x000fe400078e961c */
[----:B------:R-:W-:Y:S02]  /*3060*/  LOP3.LUT R6, R13, 0x80000000, RZ, 0x3c, !PT ;  /* 0x800000000d067812 */ /* 0x000fe400078e3cff */
[----:B------:R-:W-:Y:S02]  /*3070*/  LOP3.LUT R4, R4, R35, RZ, 0x3c, !PT ;  /* 0x0000002304047212 */ /* 0x000fe400078e3cff */
        /* <DEDUP_REMOVED lines=8> */
[----:B------:R-:W-:Y:S02]  /*3100*/  LOP3.LUT R23, R56, R44, R23, 0xb4, !PT ;  /* 0x0000002c38177212 */ /* 0x000fe400078eb417 */
[----:B------:R-:W-:Y:S02]  /*3110*/  LOP3.LUT R15, R15, R24, RZ, 0x3c, !PT ;  /* 0x000000180f0f7212 */ /* 0x000fe400078e3cff */
[----:B------:R-:W-:Y:S02]  /*3120*/  LOP3.LUT R22, R55, R22, RZ, 0x3c, !PT ;  /* 0x0000001637167212 */ /* 0x000fe400078e3cff */
[----:B------:R-:W-:Y:S02]  /*3130*/  LOP3.LUT R56, R13, R60, RZ, 0x3c, !PT ;  /* 0x0000003c0d387212 */ /* 0x000fe400078e3cff */
[----:B------:R-:W-:-:S02]  /*3140*/  SHF.L.W.U32.HI R44, R60, 0x1, R35 ;  /* 0x000000013c2c7819 */ /* 0x000fc40000010e23 */
[----:B------:R-:W-:Y:S02]  /*3150*/  SHF.L.W.U32.HI R55, R35, 0x1, R60 ;  /* 0x0000000123377819 */ /* 0x000fe40000010e3c */
[----:B------:R-:W-:Y:S02]  /*3160*/  LOP3.LUT R60, R51, R38, R4, 0x96, !PT ;  /* 0x00000026333c7212 */ /* 0x000fe400078e9604 */
[----:B------:R-:W-:Y:S02]  /*3170*/  LOP3.LUT R13, R42, R23, R15, 0x96, !PT ;  /* 0x000000172a0d7212 */ /* 0x000fe400078e960f */
[----:B------:R-:W-:Y:S02]  /*3180*/  LOP3.LUT R24, R43, R32, R39, 0x96, !PT ;  /* 0x000000202b187212 */ /* 0x000fe400078e9627 */
[----:B------:R-:W-:Y:S02]  /*3190*/  SHF.L.W.U32.HI R59, R3, 0x1, R26 ;  /* 0x00000001033b7819 */ /* 0x000fe40000010e1a */
[----:B------:R-:W-:-:S02]  /*31a0*/  LOP3.LUT R60, R12, R60, R33, 0x96, !PT ;  /* 0x0000003c0c3c7212 */ /* 0x000fc400078e9621 */
[----:B------:R-:W-:Y:S02]  /*31b0*/  LOP3.LUT R13, R11, R13, R46, 0x96, !PT ;  /* 0x0000000d0b0d7212 */ /* 0x000fe400078e962e */
[----:B------:R-:W-:Y:S02]  /*31c0*/  LOP3.LUT R59, R59, R35, RZ, 0x3c, !PT ;  /* 0x000000233b3b7212 */ /* 0x000fe400078e3cff */
[----:B------:R-:W-:Y:S02]  /*31d0*/  LOP3.LUT R24, R41, R24, R58, 0x96, !PT ;  /* 0x0000001829187212 */ /* 0x000fe400078e963a */
        /* <DEDUP_REMOVED lines=11> */
[C---:B------:R-:W-:Y:S02]  /*3290*/  LOP3.LUT R7, R59.reuse, R7, RZ, 0x3c, !PT ;  /* 0x000000073b077212 */ /* 0x040fe400078e3cff */
[----:B------:R-:W-:Y:S02]  /*32a0*/  LOP3.LUT R18, R59, R18, RZ, 0x3c, !PT ;  /* 0x000000123b127212 */ /* 0x000fe400078e3cff */
[----:B------:R-:W-:Y:S02]  /*32b0*/  LOP3.LUT R59, R56, R3, RZ, 0x3c, !PT ;  /* 0x00000003383b7212 */ /* 0x000fe400078e3cff */
[----:B------:R-:W-:-:S02]  /*32c0*/  LOP3.LUT R56, R9, R40, R22, 0x96, !PT ;  /* 0x0000002809387212 */ /* 0x000fc400078e9616 */
[----:B------:R-:W-:Y:S02]  /*32d0*/  LOP3.LUT R22, R59, R22, RZ, 0x3c, !PT ;  /* 0x000000163b167212 */ /* 0x000fe400078e3cff */
[----:B------:R-:W-:Y:S02]  /*32e0*/  LOP3.LUT R56, R25, R56, R62, 0x96, !PT ;  /* 0x0000003819387212 */ /* 0x000fe400078e963e */
        /* <DEDUP_REMOVED lines=9> */
[----:B------:R-:W-:Y:S02]  /*3380*/  SHF.L.W.U32.HI R27, R63, 0x1, R24 ;  /* 0x000000013f1b7819 */ /* 0x000fe40000010e18 */
[----:B------:R-:W-:-:S02]  /*3390*/  LOP3.LUT R52, R62, R52, RZ, 0x3c, !PT ;  /* 0x000000343e347212 */ /* 0x000fc400078e3cff */
[----:B------:R-:W-:Y:S02]  /*33a0*/  LOP3.LUT R27, R27, R60, RZ, 0x3c, !PT ;  /* 0x0000003c1b1b7212 */ /* 0x000fe400078e3cff */
[----:B------:R-:W-:Y:S02]  /*33b0*/  SHF.L.W.U32.HI R60, R24, 0x1, R63 ;  /* 0x00000001183c7819 */ /* 0x000fe40000010e3f */
[----:B------:R-:W-:Y:S02]  /*33c0*/  LOP3.LUT R8, R62, R8, RZ, 0x3c, !PT ;  /* 0x000000083e087212 */ /* 0x000fe400078e3cff */
[----:B------:R-:W-:Y:S02]  /*33d0*/  LOP3.LUT R13, R60, R13, RZ, 0x3c, !PT ;  /* 0x0000000d3c0d7212 */ /* 0x000fe400078e3cff */
[----:B------:R-:W-:Y:S02]  /*33e0*/  SHF.L.W.U32.HI R60, R56, 0x1, R59 ;  /* 0x00000001383c7819 */ /* 0x000fe40000010e3b */
[----:B------:R-:W-:-:S02]  /*33f0*/  LOP3.LUT R29, R27, R29, RZ, 0x3c, !PT ;  /* 0x0000001d1b1d7212 */ /* 0x000fc400078e3cff */
        /* <DEDUP_REMOVED lines=8> */
[----:B------:R-:W-:Y:S02]  /*3480*/  LOP3.LUT R33, R54, R46, RZ, 0x3c, !PT ;  /* 0x0000002e36217212 */ /* 0x000fe400078e3cff */
[----:B------:R-:W-:Y:S02]  /*3490*/  SHF.L.W.U32.HI R46, R3, 0x15, R26 ;  /* 0x00000015032e7819 */ /* 0x000fe40000010e1a */
[----:B------:R-:W-:Y:S02]  /*34a0*/  LOP3.LUT R24, R65, R61, RZ, 0x3c, !PT ;  /* 0x0000003d41187212 */ /* 0x000fe400078e3cff */
[----:B------:R-:W-:-:S02]  /*34b0*/  SHF.L.W.U32.HI R3, R26, 0x15, R3 ;  /* 0x000000151a037819 */ /* 0x000fc40000010e03 */
[----:B------:R-:W-:Y:S02]  /*34c0*/  LOP3.LUT R61, R63, R38, RZ, 0x3c, !PT ;  /* 0x000000263f3d7212 */ /* 0x000fe400078e3cff */
[----:B------:R-:W-:Y:S02]  /*34d0*/  SHF.L.W.U32.HI R26, R43, 0xa, R0 ;  /* 0x0000000a2b1a7819 */ /* 0x000fe40000010e00 */
[C---:B------:R-:W-:Y:S02]  /*34e0*/  LOP3.LUT R15, R54.reuse, R15, RZ, 0x3c, !PT ;  /* 0x0000000f360f7212 */ /* 0x040fe400078e3cff */
[C---:B------:R-:W-:Y:S02]  /*34f0*/  LOP3.LUT R38, R54.reuse, R23, RZ, 0x3c, !PT ;  /* 0x0000001736267212 */ /* 0x040fe400078e3cff */
[C---:B------:R-:W-:Y:S02]  /*3500*/  LOP3.LUT R42, R54.reuse, R42, RZ, 0x3c, !PT ;  /* 0x0000002a362a7212 */ /* 0x040fe400078e3cff */
[----:B------:R-:W-:-:S02]  /*3510*/  LOP3.LUT R11, R54, R11, RZ, 0x3c, !PT ;  /* 0x0000000b360b7212 */ /* 0x000fc400078e3cff */
        /* <DEDUP_REMOVED lines=9> */
[----:B------:R-:W-:Y:S02]  /*35b0*/  LOP3.LUT R17, R62, R17, RZ, 0x3c, !PT ;  /* 0x000000113e117212 */ /* 0x000fe400078e3cff */
[----:B------:R-:W-:Y:S02]  /*35c0*/  SHF.L.W.U32.HI R47, R39, 0x1, R32 ;  /* 0x00000001272f7819 */ /* 0x000fe40000010e20 */
[----:B------:R-:W-:-:S02]  /*35d0*/  SHF.L.W.U32.HI R55, R24, 0x6, R55 ;  /* 0x0000000618377819 */ /* 0x000fc40000010e37 */
[----:B------:R-:W-:Y:S02]  /*35e0*/  LOP3.LUT R16, R65, R16, RZ, 0x3c, !PT ;  /* 0x0000001041107212 */ /* 0x000fe400078e3cff */
[----:B------:R-:W-:Y:S02]  /*35f0*/  LOP3.LUT R45, R60, R45, RZ, 0x3c, !PT ;  /* 0x0000002d3c2d7212 */ /* 0x000fe400078e3cff */
[----:B------:R-:W-:Y:S02]  /*3600*/  SHF.L.W.U32.HI R32, R32, 0x1, R39 ;  /* 0x0000000120207819 */ /* 0x000fe40000010e27 */
[----:B------:R-:W-:Y:S02]  /*3610*/  SHF.L.W.U32.HI R24, R9, 0x19, R8 ;  /* 0x0000001909187819 */ /* 0x000fe40000010e08 */
[----:B------:R-:W-:Y:S02]  /*3620*/  SHF.L.W.U32.HI R9, R8, 0x19, R9 ;  /* 0x0000001908097819 */ /* 0x000fe40000010e09 */
[----:B------:R-:W-:-:S02]  /*3630*/  LOP3.LUT R36, R27, R36, RZ, 0x3c, !PT ;  /* 0x000000241b247212 */ /* 0x000fc400078e3cff */
[----:B------:R-:W-:Y:S02]  /*3640*/  LOP3.LUT R39, R13, R50, RZ, 0x3c, !PT ;  /* 0x000000320d277212 */ /* 0x000fe400078e3cff */
[----:B------:R-:W-:Y:S02]  /*3650*/  LOP3.LUT R49, R65, R49, RZ, 0x3c, !PT ;  /* 0x0000003141317212 */ /* 0x000fe400078e3cff */
[C---:B------:R-:W-:Y:S02]  /*3660*/  LOP3.LUT R31, R60.reuse, R31, RZ, 0x3c, !PT ;  /* 0x0000001f3c1f7212 */ /* 0x040fe400078e3cff */
[----:B------:R-:W-:Y:S02]  /*3670*/  LOP3.LUT R48, R60, R48, RZ, 0x3c, !PT ;  /* 0x000000303c307212 */ /* 0x000fe400078e3cff */
[----:B------:R-:W-:Y:S02]  /*3680*/  LOP3.LUT R12, R63, R12, RZ, 0x3c, !PT ;  /* 0x0000000c3f0c7212 */ /* 0x000fe400078e3cff */
[----:B------:R-:W-:-:S02]  /*3690*/  SHF.L.W.U32.HI R23, R34, 0xb, R57 ;  /* 0x0000000b22177819 */ /* 0x000fc40000010e39 */
[----:B------:R-:W-:Y:S02]  /*36a0*/  LOP3.LUT R53, R13, R53, RZ, 0x3c, !PT ;  /* 0x000000350d357212 */ /* 0x000fe400078e3cff */
[----:B------:R-:W-:Y:S02]  /*36b0*/  SHF.L.W.U32.HI R8, R29, 0x12, R52 ;  /* 0x000000121d087819 */ /* 0x000fe40000010e34 */
[----:B------:R-:W-:Y:S02]  /*36c0*/  SHF.L.W.U32.HI R5, R52, 0x12, R29 ;  /* 0x0000001234057819 */ /* 0x000fe40000010e1d */
[----:B------:R-:W-:Y:S02]  /*36d0*/  LOP3.LUT R28, R65, R28, RZ, 0x3c, !PT ;  /* 0x0000001c411c7212 */ /* 0x000fe400078e3cff */
[----:B------:R-:W-:Y:S02]  /*36e0*/  SHF.L.W.U32.HI R34, R57, 0xb, R34 ;  /* 0x0000000b39227819 */ /* 0x000fe40000010e22 */
[----:B------:R-:W-:-:S02]  /*36f0*/  SHF.L.W.U32.HI R29, R17, 0x17, R40 ;  /* 0x00000017111d7819 */ /* 0x000fc40000010e28 */
[----:B------:R-:W-:Y:S02]  /*3700*/  SHF.L.W.U32.HI R60, R41, 0x2, R18 ;  /* 0x00000002293c7819 */ /* 0x000fe40000010e12 */
[----:B------:R-:W-:Y:S02]  /*3710*/  LOP3.LUT R4, R63, R4, RZ, 0x3c, !PT ;  /* 0x000000043f047212 */ /* 0x000fe400078e3cff */
        /* <DEDUP_REMOVED lines=8> */
[----:B------:R-:W-:Y:S02]  /*37a0*/  SHF.L.W.U32.HI R58, R58, 0xd, R7 ;  /* 0x0000000d3a3a7819 */ /* 0x000fe40000010e07 */
[----:B------:R-:W-:-:S02]  /*37b0*/  SHF.L.W.U32.HI R45, R53, 0x4, R10 ;  /* 0x00000004352d7819 */ /* 0x000fc40000010e0a */
[----:B------:R-:W-:Y:S02]  /*37c0*/  SHF.L.W.U32.HI R36, R49, 0x1d, R48 ;  /* 0x0000001d31247819 */ /* 0x000fe40000010e30 */
[----:B------:R-:W-:Y:S02]  /*37d0*/  SHF.L.W.U32.HI R7, R12, 0xe, R11 ;  /* 0x0000000e0c077819 */ /* 0x000fe40000010e0b */
[----:B------:R-:W-:Y:S02]  /*37e0*/  LOP3.LUT R37, R62, R37, RZ, 0x3c, !PT ;  /* 0x000000253e257212 */ /* 0x000fe400078e3cff */
        /* <DEDUP_REMOVED lines=8> */
[----:B------:R-:W-:-:S02]  /*3870*/  LOP3.LUT R2, R27, R2, RZ, 0x3c, !PT ;  /* 0x000000021b027212 */ /* 0x000fc400078e3cff */
[----:B------:R-:W-:Y:S02]  /*3880*/  SHF.L.W.U32.HI R28, R31, 0x1e, R28 ;  /* 0x0000001e1f1c7819 */ /* 0x000fe40000010e1c */
[----:B------:R-:W-:Y:S02]  /*3890*/  SHF.L.W.U32.HI R51, R51, 0x7, R42 ;  /* 0x0000000733337819 */ /* 0x000fe40000010e2a */
[----:B------:R-:W-:Y:S02]  /*38a0*/  SHF.L.W.U32.HI R31, R22, 0x1c, R37 ;  /* 0x0000001c161f7819 */ /* 0x000fe40000010e25 */
[----:B------:R-:W-:Y:S02]  /*38b0*/  SHF.L.W.U32.HI R42, R61, 0x14, R38 ;  /* 0x000000143d2a7819 */ /* 0x000fe40000010e26 */
[----:B------:R-:W-:Y:S02]  /*38c0*/  SHF.L.W.U32.HI R22, R37, 0x1c, R22 ;  /* 0x0000001c25167819 */ /* 0x000fe40000010e16 */
[----:B------:R-:W-:-:S02]  /*38d0*/  SHF.L.W.U32.HI R61, R38, 0x14, R61 ;  /* 0x00000014263d7819 */ /* 0x000fc40000010e3d */
[----:B------:R-:W-:Y:S02]  /*38e0*/  LOP3.LUT R37, R10, R16, R43, 0xb4, !PT ;  /* 0x000000100a257212 */ /* 0x000fe400078eb42b */
[----:B------:R-:W-:Y:S02]  /*38f0*/  LOP3.LUT R38, R43, R25, R16, 0xb4, !PT ;  /* 0x000000192b267212 */ /* 0x000fe400078eb410 */
[----:B------:R-:W-:Y:S02]  /*3900*/  SHF.L.W.U32.HI R39, R2, 0x3, R53 ;  /* 0x0000000302277819 */ /* 0x000fe40000010e35 */
        /* <DEDUP_REMOVED lines=41> */
[----:B------:R-:W-:Y:S02]  /*3ba0*/  LOP3.LUT R57, R42, R57, R39, 0xb4, !PT ;  /* 0x000000392a397212 */ /* 0x000fe400078eb427 */
[-CC-:B------:R-:W-:Y:S02]  /*3bb0*/  LOP3.LUT R39, R35, R27.reuse, R30.reuse, 0x90, !PT ;  /* 0x0000001b23277212 */ /* 0x180fe400078e901e */
        /* <DEDUP_REMOVED lines=10> */
[----:B------:R-:W-:Y:S02]  /*3c60*/  LOP3.LUT R50, R7, R50, RZ, 0x3c, !PT ;  /* 0x0000003207327212 */ /* 0x000fe400078e3cff */
[----:B------:R-:W-:Y:S02]  /*3c70*/  LOP3.LUT R7, R36, 0x808b, RZ, 0x3c, !PT ;  /* 0x0000808b24077812 */ /* 0x000fe400078e3cff */
[----:B------:R-:W-:Y:S02]  /*3c80*/  LOP3.LUT R23, R9, R4, R27, 0x96, !PT ;  /* 0x0000000409177212 */ /* 0x000fe400078e961b */
[----:B------:R-:W-:-:S02]  /*3c90*/  LOP3.LUT R6, R24, R49, R34, 0x96, !PT ;  /* 0x0000003118067212 */ /* 0x000fc400078e9622 */
[----:B------:R-:W-:Y:S02]  /*3ca0*/  LOP3.LUT R35, R0, R51, R7, 0x96, !PT ;  /* 0x0000003300237212 */ /* 0x000fe400078e9607 */
[----:B------:R-:W-:Y:S02]  /*3cb0*/  LOP3.LUT R23, R41, R23, R38, 0x96, !PT ;  /* 0x0000001729177212 */ /* 0x000fe400078e9626 */
[----:B------:R-:W-:Y:S02]  /*3cc0*/  LOP3.LUT R6, R60, R6, R33, 0x96, !PT ;  /* 0x000000063c067212 */ /* 0x000fe400078e9621 */
[----:B------:R-:W-:Y:S02]  /*3cd0*/  LOP3.LUT R39, R12, R39, RZ, 0x3c, !PT ;  /* 0x000000270c277212 */ /* 0x000fe400078e3cff */
[----:B------:R-:W-:Y:S02]  /*3ce0*/  LOP3.LUT R3, R3, R30, RZ, 0x3c, !PT ;  /* 0x0000001e03037212 */ /* 0x000fe400078e3cff */
[----:B------:R-:W-:-:S02]  /*3cf0*/  LOP3.LUT R44, R5, R2, R13, 0x96, !PT ;  /* 0x00000002052c7212 */ /* 0x000fc400078e960d */
[----:B------:R-:W-:Y:S02]  /*3d00*/  LOP3.LUT R35, R28, R35, R43, 0x96, !PT ;  /* 0x000000231c237212 */ /* 0x000fe400078e962b */
[----:B------:R-:W-:Y:S02]  /*3d10*/  SHF.L.W.U32.HI R12, R6, 0x1, R23 ;  /* 0x00000001060c7819 */ /* 0x000fe40000010e17 */
[----:B------:R-:W-:Y:S02]  /*3d20*/  LOP3.LUT R30, R55, R58, R52, 0x96, !PT ;  /* 0x0000003a371e7212 */ /* 0x000fe400078e9634 */
[----:B------:R-:W-:Y:S02]  /*3d30*/  LOP3.LUT R46, R46, R61, RZ, 0x3c, !PT ;  /* 0x0000003d2e2e7212 */ /* 0x000fe400078e3cff */
[----:B------:R-:W-:Y:S02]  /*3d40*/  LOP3.LUT R44, R14, R44, R25, 0x96, !PT ;  /* 0x0000002c0e2c7212 */ /* 0x000fe400078e9619 */
[----:B------:R-:W-:-:S02]  /*3d50*/  SHF.L.W.U32.HI R36, R23, 0x1, R6 ;  /* 0x0000000117247819 */ /* 0x000fc40000010e06 */
[----:B------:R-:W-:Y:S02]  /*3d60*/  LOP3.LUT R61, R12, R35, RZ, 0x3c, !PT ;  /* 0x000000230c3d7212 */ /* 0x000fe400078e3cff */
[----:B------:R-:W-:Y:S02]  /*3d70*/  LOP3.LUT R12, R40, R30, R37, 0x96, !PT ;  /* 0x0000001e280c7212 */ /* 0x000fe400078e9625 */
[----:B------:R-:W-:Y:S02]  /*3d80*/  LOP3.LUT R63, R26, R22, R39, 0x96, !PT ;  /* 0x000000161a3f7212 */ /* 0x000fe400078e9627 */
[----:B------:R-:W-:Y:S02]  /*3d90*/  LOP3.LUT R30, R11, R31, R50, 0x96, !PT ;  /* 0x0000001f0b1e7212 */ /* 0x000fe400078e9632 */
[----:B------:R-:W-:Y:S02]  /*3da0*/  LOP3.LUT R36, R36, R44, RZ, 0x3c, !PT ;  /* 0x0000002c24247212 */ /* 0x000fe400078e3cff */
[----:B------:R-:W-:-:S02]  /*3db0*/  LOP3.LUT R56, R67, R57, R54, 0x96, !PT ;  /* 0x0000003943387212 */ /* 0x000fc400078e9636 */
[----:B------:R-:W-:Y:S02]  /*3dc0*/  SHF.L.W.U32.HI R42, R35, 0x1, R44 ;  /* 0x00000001232a7819 */ /* 0x000fe40000010e2c */
[----:B------:R-:W-:Y:S02]  /*3dd0*/  SHF.L.W.U32.HI R35, R44, 0x1, R35 ;  /* 0x000000012c237819 */ /* 0x000fe40000010e23 */
[----:B------:R-:W-:Y:S02]  /*3de0*/  LOP3.LUT R63, R8, R63, R10, 0x96, !PT ;  /* 0x0000003f083f7212 */ /* 0x000fe400078e960a */
[----:B------:R-:W-:Y:S02]  /*3df0*/  LOP3.LUT R30, R59, R30, R45, 0x96, !PT ;  /* 0x0000001e3b1e7212 */ /* 0x000fe400078e962d */
[C---:B------:R-:W-:Y:S02]  /*3e00*/  LOP3.LUT R52, R61.reuse, R52, RZ, 0x3c, !PT ;  /* 0x000000343d347212 */ /* 0x040fe400078e3cff */
[----:B------:R-:W-:-:S02]  /*3e10*/  LOP3.LUT R58, R61, R58, RZ, 0x3c, !PT ;  /* 0x0000003a3d3a7212 */ /* 0x000fc400078e3cff */
[C---:B------:R-:W-:Y:S02]  /*3e20*/  LOP3.LUT R55, R61.reuse, R55, RZ, 0x3c, !PT ;  /* 0x000000373d377212 */ /* 0x040fe400078e3cff */
[C---:B------:R-:W-:Y:S02]  /*3e30*/  LOP3.LUT R44, R61.reuse, R37, RZ, 0x3c, !PT ;  /* 0x000000253d2c7212 */ /* 0x040fe400078e3cff */
        /* <DEDUP_REMOVED lines=8> */
[----:B------:R-:W-:Y:S02]  /*3ec0*/  SHF.L.W.U32.HI R69, R63, 0x1, R30 ;  /* 0x000000013f457819 */ /* 0x000fe40000010e1e */
[----:B------:R-:W-:-:S02]  /*3ed0*/  LOP3.LUT R56, R36, R23, RZ, 0x3c, !PT ;  /* 0x0000001724387212 */ /* 0x000fc400078e3cff */
[----:B------:R-:W-:Y:S02]  /*3ee0*/  LOP3.LUT R36, R32, R17, R3, 0x96, !PT ;  /* 0x0000001120247212 */ /* 0x000fe400078e9603 */
[C---:B------:R-:W-:Y:S02]  /*3ef0*/  LOP3.LUT R3, R56.reuse, R3, RZ, 0x3c, !PT ;  /* 0x0000000338037212 */ /* 0x040fe400078e3cff */
[----:B------:R-:W-:Y:S02]  /*3f00*/  LOP3.LUT R36, R15, R36, R16, 0x96, !PT ;  /* 0x000000240f247212 */ /* 0x000fe400078e9610 */
[C---:B------:R-:W-:Y:S02]  /*3f10*/  LOP3.LUT R17, R56.reuse, R17, RZ, 0x3c, !PT ;  /* 0x0000001138117212 */ /* 0x040fe400078e3cff */
[C---:B------:R-:W-:Y:S02]  /*3f20*/  LOP3.LUT R32, R56.reuse, R32, RZ, 0x3c, !PT ;  /* 0x0000002038207212 */ /* 0x040fe400078e3cff */
[----:B------:R-:W-:-:S02]  /*3f30*/  LOP3.LUT R23, R56, R16, RZ, 0x3c, !PT ;  /* 0x0000001038177212 */ /* 0x000fc400078e3cff */
[----:B------:R-:W-:Y:S02]  /*3f40*/  LOP3.LUT R15, R56, R15, RZ, 0x3c, !PT ;  /* 0x0000000f380f7212 */ /* 0x000fe400078e3cff */
[----:B------:R-:W-:Y:S02]  /*3f50*/  LOP3.LUT R56, R47, R18, R46, 0x96, !PT ;  /* 0x000000122f387212 */ /* 0x000fe400078e962e */
[----:B------:R-:W-:Y:S02]  /*3f60*/  LOP3.LUT R35, R35, R36, RZ, 0x3c, !PT ;  /* 0x0000002423237212 */ /* 0x000fe400078e3cff */
[----:B------:R-:W-:Y:S02]  /*3f70*/  LOP3.LUT R56, R48, R56, R65, 0x96, !PT ;  /* 0x0000003830387212 */ /* 0x000fe400078e9641 */
[----:B------:R-:W-:Y:S02]  /*3f80*/  LOP3.LUT R22, R35, R22, RZ, 0x3c, !PT ;  /* 0x0000001623167212 */ /* 0x000fe400078e3cff */
[----:B------:R-:W-:-:S02]  /*3f90*/  SHF.L.W.U32.HI R16, R36, 0x1, R56 ;  /* 0x0000000124107819 */ /* 0x000fc40000010e38 */
[----:B------:R-:W-:Y:S02]  /*3fa0*/  SHF.L.W.U32.HI R67, R56, 0x1, R36 ;  /* 0x0000000138437819 */ /* 0x000fe40000010e24 */
[----:B------:R-:W-:Y:S02]  /*3fb0*/  SHF.L.W.U32.HI R36, R61, 0x1, R12 ;  /* 0x000000013d247819 */ /* 0x000fe40000010e0c */
[----:B------:R-:W-:Y:S02]  /*3fc0*/  LOP3.LUT R42, R42, R56, RZ, 0x3c, !PT ;  /* 0x000000382a2a7212 */ /* 0x000fe400078e3cff */
[----:B------:R-:W-:Y:S02]  /*3fd0*/  LOP3.LUT R36, R36, R63, RZ, 0x3c, !PT ;  /* 0x0000003f24247212 */ /* 0x000fe400078e3cff */
[----:B------:R-:W-:Y:S02]  /*3fe0*/  SHF.L.W.U32.HI R63, R12, 0x1, R61 ;  /* 0x000000010c3f7819 */ /* 0x000fe40000010e3d */
[----:B------:R-:W-:-:S02]  /*3ff0*/  LOP3.LUT R61, R16, R61, RZ, 0x3c, !PT ;  /* 0x0000003d103d7212 */ /* 0x000fc400078e3cff */
[----:B------:R-:W-:Y:S02]  /*4000*/  LOP3.LUT R12, R67, R12, RZ, 0x3c, !PT ;  /* 0x0000000c430c7212 */ /* 0x000fe400078e3cff */
[C---:B------:R-:W-:Y:S02]  /*4010*/  LOP3.LUT R16, R35.reuse, R39, RZ, 0x3c, !PT ;  /* 0x0000002723107212 */ /* 0x040fe400078e3cff */
[C---:B------:R-:W-:Y:S02]  /*4020*/  LOP3.LUT R26, R35.reuse, R26, RZ, 0x3c, !PT ;  /* 0x0000001a231a7212 */ /* 0x040fe400078e3cff */
[C---:B------:R-:W-:Y:S02]  /*4030*/  LOP3.LUT R10, R35.reuse, R10, RZ, 0x3c, !PT ;  /* 0x0000000a230a7212 */ /* 0x040fe400078e3cff */
[----:B------:R-:W-:Y:S02]  /*4040*/  LOP3.LUT R8, R35, R8, RZ, 0x3c, !PT ;  /* 0x0000000823087212 */ /* 0x000fe400078e3cff */
[----:B------:R-:W-:-:S02]  /*4050*/  LOP3.LUT R69, R69, R6, RZ, 0x3c, !PT ;  /* 0x0000000645457212 */ /* 0x000fc400078e3cff */
[----:B------:R-:W-:Y:S02]  /*4060*/  LOP3.LUT R35, R42, R50, RZ, 0x3c, !PT ;  /* 0x000000322a237212 */ /* 0x000fe400078e3cff */
[----:B------:R-:W-:Y:S02]  /*4070*/  LOP3.LUT R39, R61, R34, RZ, 0x3c, !PT ;  /* 0x000000223d277212 */ /* 0x000fe400078e3cff */
[C---:B------:R-:W-:Y:S02]  /*4080*/  LOP3.LUT R34, R12.reuse, R27, RZ, 0x3c, !PT ;  /* 0x0000001b0c227212 */ /* 0x040fe400078e3cff */
[C---:B------:R-:W-:Y:S02]  /*4090*/  LOP3.LUT R4, R12.reuse, R4, RZ, 0x3c, !PT ;  /* 0x000000040c047212 */ /* 0x040fe400078e3cff */
[C---:B------:R-:W-:Y:S02]  /*40a0*/  LOP3.LUT R9, R12.reuse, R9, RZ, 0x3c, !PT ;  /* 0x000000090c097212 */ /* 0x040fe400078e3cff */
[----:B------:R-:W-:-:S02]  /*40b0*/  LOP3.LUT R38, R12, R38, RZ, 0x3c, !PT ;  /* 0x000000260c267212 */ /* 0x000fc400078e3cff */
[----:B------:R-:W-:Y:S02]  /*40c0*/  LOP3.LUT R41, R12, R41, RZ, 0x3c, !PT ;  /* 0x000000290c297212 */ /* 0x000fe400078e3cff */
[----:B------:R-:W-:Y:S02]  /*40d0*/  LOP3.LUT R30, R63, R30, RZ, 0x3c, !PT ;  /* 0x0000001e3f1e7212 */ /* 0x000fe400078e3cff */
[----:B------:R-:W-:Y:S02]  /*40e0*/  SHF.L.W.U32.HI R12, R55, 0xa, R54 ;  /* 0x0000000a370c7819 */ /* 0x000fe40000010e36 */
[----:B------:R-:W-:Y:S02]  /*40f0*/  LOP3.LUT R67, R36, R51, RZ, 0x3c, !PT ;  /* 0x0000003324437212 */ /* 0x000fe400078e3cff */
[----:B------:R-:W-:Y:S02]  /*4100*/  SHF.L.W.U32.HI R54, R54, 0xa, R55 ;  /* 0x0000000a36367819 */ /* 0x000fe40000010e37 */
[----:B------:R-:W-:-:S02]  /*4110*/  LOP3.LUT R47, R69, R47, RZ, 0x3c, !PT ;  /* 0x0000002f452f7212 */ /* 0x000fc400078e3cff */
[----:B------:R-:W-:Y:S02]  /*4120*/  LOP3.LUT R45, R42, R45, RZ, 0x3c, !PT ;  /* 0x0000002d2a2d7212 */ /* 0x000fe400078e3cff */
        /* <DEDUP_REMOVED lines=19> */
[----:B------:R-:W-:Y:S02]  /*4260*/  SHF.L.W.U32.HI R25, R40, 0x2, R29 ;  /* 0x0000000228197819 */ /* 0x000fe40000010e1d */
[----:B------:R-:W-:Y:S02]  /*4270*/  SHF.L.W.U32.HI R14, R18, 0x17, R17 ;  /* 0x00000017120e7819 */ /* 0x000fe40000010e11 */
[----:B------:R-:W-:Y:S02]  /*4280*/  SHF.L.W.U32.HI R40, R29, 0x2, R40 ;  /* 0x000000021d287819 */ /* 0x000fe40000010e28 */
[----:B------:R-:W-:-:S02]  /*4290*/  LOP3.LUT R24, R61, R24, RZ, 0x3c, !PT ;  /* 0x000000183d187212 */ /* 0x000fc400078e3cff */
[----:B------:R-:W-:Y:S02]  /*42a0*/  SHF.L.W.U32.HI R17, R17, 0x17, R18 ;  /* 0x0000001711117819 */ /* 0x000fe40000010e12 */
[----:B------:R-:W-:Y:S02]  /*42b0*/  LOP3.LUT R0, R36, R0, RZ, 0x3c, !PT ;  /* 0x0000000024007212 */ /* 0x000fe400078e3cff */
[----:B------:R-:W-:Y:S02]  /*42c0*/  LOP3.LUT R29, R30, R5, RZ, 0x3c, !PT ;  /* 0x000000051e1d7212 */ /* 0x000fe400078e3cff */
[----:B------:R-:W-:Y:S02]  /*42d0*/  LOP3.LUT R6, R69, R65, RZ, 0x3c, !PT ;  /* 0x0000004145067212 */ /* 0x000fe400078e3cff */
[----:B------:R-:W-:Y:S02]  /*42e0*/  SHF.L.W.U32.HI R27, R8, 0xe, R59 ;  /* 0x0000000e081b7819 */ /* 0x000fe40000010e3b */
[----:B------:R-:W-:-:S02]  /*42f0*/  SHF.L.W.U32.HI R18, R28, 0x9, R43 ;  /* 0x000000091c127819 */ /* 0x000fc40000010e2b */
[----:B------:R-:W-:Y:S02]  /*4300*/  SHF.L.W.U32.HI R5, R43, 0x9, R28 ;  /* 0x000000092b057819 */ /* 0x000fe40000010e1c */
[----:B------:R-:W-:Y:S02]  /*4310*/  LOP3.LUT R31, R42, R31, RZ, 0x3c, !PT ;  /* 0x0000001f2a1f7212 */ /* 0x000fe400078e3cff */
[----:B------:R-:W-:Y:S02]  /*4320*/  SHF.L.W.U32.HI R8, R59, 0xe, R8 ;  /* 0x0000000e3b087819 */ /* 0x000fe40000010e08 */
[----:B------:R-:W-:Y:S02]  /*4330*/  SHF.L.W.U32.HI R43, R11, 0x7, R26 ;  /* 0x000000070b2b7819 */ /* 0x000fe40000010e1a */
[----:B------:R-:W-:Y:S02]  /*4340*/  LOP3.LUT R2, R30, R2, RZ, 0x3c, !PT ;  /* 0x000000021e027212 */ /* 0x000fe400078e3cff */
        /* <DEDUP_REMOVED lines=10> */
[----:B------:R-:W-:Y:S02]  /*43f0*/  LOP3.LUT R9, R36, R7, RZ, 0x3c, !PT ;  /* 0x0000000724097212 */ /* 0x000fe400078e3cff */
[----:B------:R-:W-:Y:S02]  /*4400*/  LOP3.LUT R56, R8, R36, R7, 0x6, !PT ;  /* 0x0000002408387212 */ /* 0x000fe400078e0607 */
[----:B------:R-:W-:-:S02]  /*4410*/  SHF.L.W.U32.HI R6, R2, 0x4, R67 ;  /* 0x0000000402067819 */ /* 0x000fc40000010e43 */
[----:B------:R-:W-:Y:S02]  /*4420*/  SHF.L.W.U32.HI R22, R31, 0x14, R22 ;  /* 0x000000141f167819 */ /* 0x000fe40000010e16 */
[----:B------:R-:W-:Y:S02]  /*4430*/  LOP3.LUT R7, R58, R36, R7, 0x90, !PT ;  /* 0x000000243a077212 */ /* 0x000fe400078e9007 */
[----:B------:R-:W-:Y:S02]  /*4440*/  LOP3.LUT R46, R69, R46, RZ, 0x3c, !PT ;  /* 0x0000002e452e7212 */ /* 0x000fe400078e3cff */
[----:B------:R-:W-:Y:S02]  /*4450*/  LOP3.LUT R60, R61, R60, RZ, 0x3c, !PT ;  /* 0x0000003c3d3c7212 */ /* 0x000fe400078e3cff */
[----:B------:R-:W-:Y:S02]  /*4460*/  SHF.L.W.U32.HI R67, R67, 0x4, R2 ;  /* 0x0000000443437819 */ /* 0x000fe40000010e02 */
[----:B------:R-:W-:-:S02]  /*4470*/  LOP3.LUT R36, R30, R13, RZ, 0x3c, !PT ;  /* 0x0000000d1e247212 */ /* 0x000fc400078e3cff */
[-C--:B------:R-:W-:Y:S02]  /*4480*/  LOP3.LUT R31, R27, R30.reuse, R13, 0x6, !PT ;  /* 0x0000001e1b1f7212 */ /* 0x080fe400078e060d */
[----:B------:R-:W-:Y:S02]  /*4490*/  SHF.L.W.U32.HI R2, R48, 0x18, R15 ;  /* 0x0000001830027819 */ /* 0x000fe40000010e0f */
[----:B------:R-:W-:Y:S02]  /*44a0*/  LOP3.LUT R30, R51, R30, R13, 0x90, !PT ;  /* 0x0000001e331e7212 */ /* 0x000fe400078e900d */
        /* <DEDUP_REMOVED lines=9> */
[----:B------:R-:W-:Y:S02]  /*4540*/  SHF.L.W.U32.HI R53, R44, 0xd, R53 ;  /* 0x0000000d2c357819 */ /* 0x000fe40000010e35 */
[----:B------:R-:W-:Y:S02]  /*4550*/  LOP3.LUT R41, R16, R54, R67, 0xb4, !PT ;  /* 0x0000003610297212 */ /* 0x000fe400078eb443 */
[----:B------:R-:W-:Y:S02]  /*4560*/  LOP3.LUT R46, R15, R67, R16, 0xb4, !PT ;  /* 0x000000430f2e7212 */ /* 0x000fe400078eb410 */
[----:B------:R-:W-:Y:S02]  /*4570*/  SHF.L.W.U32.HI R44, R4, 0x6, R49 ;  /* 0x00000006042c7819 */ /* 0x000fe40000010e31 */
[----:B------:R-:W-:Y:S02]  /*4580*/  LOP3.LUT R67, R67, R38, R54, 0xb4, !PT ;  /* 0x0000002643437212 */ /* 0x000fe400078eb436 */
        /* <DEDUP_REMOVED lines=11> */
[----:B------:R-:W-:Y:S02]  /*4640*/  SHF.L.W.U32.HI R4, R39, 0x1e, R34 ;  /* 0x0000001e27047819 */ /* 0x000fe40000010e22 */
[----:B------:R-:W-:-:S02]  /*4650*/  LOP3.LUT R32, R52, R32, R49, 0xb4, !PT ;  /* 0x0000002034207212 */ /* 0x000fc400078eb431 */
        /* <DEDUP_REMOVED lines=32> */
[----:B------:R-:W-:Y:S02]  /*4860*/  LOP3.LUT R8, R8, R7, RZ, 0x3c, !PT ;  /* 0x0000000708087212 */ /* 0x000fe400078e3cff */
[----:B------:R-:W-:Y:S02]  /*4870*/  LOP3.LUT R57, R13, R0, R9, 0x96, !PT ;  /* 0x000000000d397212 */ /* 0x000fe400078e9609 */
[----:B------:R-:W-:Y:S02]  /*4880*/  LOP3.LUT R23, R29, 0x80000001, RZ, 0x3c, !PT ;  /* 0x800000011d177812 */ /* 0x000fe400078e3cff */
[----:B------:R-:W-:-:S02]  /*4890*/  LOP3.LUT R7, R34, R11, R24, 0x96, !PT ;  /* 0x0000000b22077212 */ /* 0x000fc400078e9618 */
[----:B------:R-:W-:Y:S02]  /*48a0*/  LOP3.LUT R36, R36, R50, R51, 0xb4, !PT ;  /* 0x0000003224247212 */ /* 0x000fe400078eb433 */
[----:B------:R-:W-:Y:S02]  /*48b0*/  LOP3.LUT R51, R51, R42, R50, 0xb4, !PT ;  /* 0x0000002a33337212 */ /* 0x000fe400078eb432 */
[----:B------:R-:W-:Y:S02]  /*48c0*/  LOP3.LUT R31, R42, R31, RZ, 0x3c, !PT ;  /* 0x0000001f2a1f7212 */ /* 0x000fe400078e3cff */
[----:B------:R-:W-:Y:S02]  /*48d0*/  LOP3.LUT R57, R37, R57, R54, 0x96, !PT ;  /* 0x0000003925397212 */ /* 0x000fe400078e9636 */
[----:B------:R-:W-:Y:S02]  /*48e0*/  LOP3.LUT R29, R32, R25, R23, 0x96, !PT ;  /* 0x00000019201d7212 */ /* 0x000fe400078e9617 */
[----:B------:R-:W-:-:S02]  /*48f0*/  LOP3.LUT R42, R40, R7, R59, 0x96, !PT ;  /* 0x00000007282a7212 */ /* 0x000fc400078e963b */
[----:B------:R-:W-:Y:S02]  /*4900*/  LOP3.LUT R43, R2, R49, R36, 0x96, !PT ;  /* 0x00000031022b7212 */ /* 0x000fe400078e9624 */
[----:B------:R-:W-:Y:S02]  /*4910*/  LOP3.LUT R27, R27, R30, RZ, 0x3c, !PT ;  /* 0x0000001e1b1b7212 */ /* 0x000fe400078e3cff */
[----:B------:R-:W-:Y:S02]  /*4920*/  LOP3.LUT R30, R26, R29, R41, 0x96, !PT ;  /* 0x0000001d1a1e7212 */ /* 0x000fe400078e9629 */
[----:B------:R-:W-:Y:S02]  /*4930*/  SHF.L.W.U32.HI R7, R42, 0x1, R57 ;  /* 0x000000012a077819 */ /* 0x000fe40000010e39 */
[----:B------:R-:W-:Y:S02]  /*4940*/  LOP3.LUT R43, R44, R43, R38, 0x96, !PT ;  /* 0x0000002b2c2b7212 */ /* 0x000fe400078e9626 */
[----:B------:R-:W-:-:S02]  /*4950*/  LOP3.LUT R50, R45, R4, R58, 0x96, !PT ;  /* 0x000000042d327212 */ /* 0x000fc400078e963a */
[----:B------:R-:W-:Y:S02]  /*4960*/  SHF.L.W.U32.HI R60, R57, 0x1, R42 ;  /* 0x00000001393c7819 */ /* 0x000fe40000010e2a */
[----:B------:R-:W-:Y:S02]  /*4970*/  LOP3.LUT R7, R7, R30, RZ, 0x3c, !PT ;  /* 0x0000001e07077212 */ /* 0x000fe400078e3cff */
[----:B------:R-:W-:Y:S02]  /*4980*/  SHF.L.W.U32.HI R29, R30, 0x1, R43 ;  /* 0x000000011e1d7819 */ /* 0x000fe40000010e2b */
[----:B------:R-:W-:Y:S02]  /*4990*/  SHF.L.W.U32.HI R33, R43, 0x1, R30 ;  /* 0x000000012b217819 */ /* 0x000fe40000010e1e */
[----:B------:R-:W-:Y:S02]  /*49a0*/  LOP3.LUT R60, R60, R43, RZ, 0x3c, !PT ;  /* 0x0000002b3c3c7212 */ /* 0x000fe400078e3cff */
[----:B------:R-:W-:-:S02]  /*49b0*/  LOP3.LUT R50, R10, R50, R67, 0x96, !PT ;  /* 0x000000320a327212 */ /* 0x000fc400078e9643 */
[C---:B------:R-:W-:Y:S02]  /*49c0*/  LOP3.LUT R58, R7.reuse, R58, RZ, 0x3c, !PT ;  /* 0x0000003a073a7212 */ /* 0x040fe400078e3cff */
[C---:B------:R-:W-:Y:S02]  /*49d0*/  LOP3.LUT R43, R7.reuse, R4, RZ, 0x3c, !PT ;  /* 0x00000004072b7212 */ /* 0x040fe400078e3cff */
[C---:B------:R-:W-:Y:S02]  /*49e0*/  LOP3.LUT R45, R7.reuse, R45, RZ, 0x3c, !PT ;  /* 0x0000002d072d7212 */ /* 0x040fe400078e3cff */
[C---:B------:R-:W-:Y:S02]  /*49f0*/  LOP3.LUT R67, R7.reuse, R67, RZ, 0x3c, !PT ;  /* 0x0000004307437212 */ /* 0x040fe400078e3cff */
[----:B------:R-:W-:Y:S02]  /*4a00*/  LOP3.LUT R10, R7, R10, RZ, 0x3c, !PT ;  /* 0x0000000a070a7212 */ /* 0x000fe400078e3cff */
[----:B------:R-:W-:-:S02]  /*4a10*/  LOP3.LUT R30, R52, R3, R8, 0x96, !PT ;  /* 0x00000003341e7212 */ /* 0x000fc400078e9608 */
[----:B------:R-:W-:Y:S02]  /*4a20*/  LOP3.LUT R7, R35, R28, R27, 0x96, !PT ;  /* 0x0000001c23077212 */ /* 0x000fe400078e961b */
[----:B------:R-:W-:Y:S02]  /*4a30*/  LOP3.LUT R61, R63, R22, R51, 0x96, !PT ;  /* 0x000000163f3d7212 */ /* 0x000fe400078e9633 */
[----:B------:R-:W-:Y:S02]  /*4a40*/  LOP3.LUT R30, R17, R30, R46, 0x96, !PT ;  /* 0x0000001e111e7212 */ /* 0x000fe400078e962e */
[----:B------:R-:W-:Y:S02]  /*4a50*/  LOP3.LUT R7, R14, R7, R15, 0x96, !PT ;  /* 0x000000070e077212 */ /* 0x000fe400078e960f */
[----:B------:R-:W-:Y:S02]  /*4a60*/  LOP3.LUT R61, R39, R61, R6, 0x96, !PT ;  /* 0x0000003d273d7212 */ /* 0x000fe400078e9606 */
[----:B------:R-:W-:-:S02]  /*4a70*/  LOP3.LUT R51, R60, R51, RZ, 0x3c, !PT ;  /* 0x000000333c337212 */ /* 0x000fc400078e3cff */
[C---:B------:R-:W-:Y:S02]  /*4a80*/  LOP3.LUT R22, R60.reuse, R22, RZ, 0x3c, !PT ;  /* 0x000000163c167212 */ /* 0x040fe400078e3cff */
[C---:B------:R-:W-:Y:S02]  /*4a90*/  LOP3.LUT R4, R60.reuse, R63, RZ, 0x3c, !PT ;  /* 0x0000003f3c047212 */ /* 0x040fe400078e3cff */
[C---:B------:R-:W-:Y:S02]  /*4aa0*/  LOP3.LUT R6, R60.reuse, R6, RZ, 0x3c, !PT ;  /* 0x000000063c067212 */ /* 0x040fe400078e3cff */
[----:B------:R-:W-:Y:S02]  /*4ab0*/  LOP3.LUT R39, R60, R39, RZ, 0x3c, !PT ;  /* 0x000000273c277212 */ /* 0x000fe400078e3cff */
        /* <DEDUP_REMOVED lines=19> */
[----:B------:R-:W-:Y:S02]  /*4bf0*/  SHF.L.W.U32.HI R63, R61, 0x1, R50 ;  /* 0x000000013d3f7819 */ /* 0x000fe40000010e32 */
[----:B------:R-:W-:Y:S02]  /*4c00*/  LOP3.LUT R7, R60, R7, RZ, 0x3c, !PT ;  /* 0x000000073c077212 */ /* 0x000fe400078e3cff */
[----:B------:R-:W-:-:S02]  /*4c10*/  SHF.L.W.U32.HI R60, R57, 0x1, R42 ;  /* 0x00000001393c7819 */ /* 0x000fc40000010e2a */
[----:B------:R-:W-:Y:S02]  /*4c20*/  LOP3.LUT R30, R63, R30, RZ, 0x3c, !PT ;  /* 0x0000001e3f1e7212 */ /* 0x000fe400078e3cff */
        /* <DEDUP_REMOVED lines=8> */
[C---:B------:R-:W-:Y:S02]  /*4cb0*/  LOP3.LUT R33, R60.reuse, R54, RZ, 0x3c, !PT ;  /* 0x000000363c217212 */ /* 0x040fe400078e3cff */
[----:B------:R-:W-:Y:S02]  /*4cc0*/  LOP3.LUT R37, R60, R37, RZ, 0x3c, !PT ;  /* 0x000000253c257212 */ /* 0x000fe400078e3cff */
        /* <DEDUP_REMOVED lines=11> */
[----:B------:R-:W-:Y:S02]  /*4d80*/  LOP3.LUT R11, R63, R11, RZ, 0x3c, !PT ;  /* 0x0000000b3f0b7212 */ /* 0x000fe400078e3cff */
[----:B------:R-:W-:-:S02]  /*4d90*/  SHF.L.W.U32.HI R33, R49, 0x4, R22 ;  /* 0x0000000431217819 */ /* 0x000fc40000010e16 */
[----:B------:R-:W-:Y:S02]  /*4da0*/  SHF.L.W.U32.HI R22, R22, 0x4, R49 ;  /* 0x0000000416167819 */ /* 0x000fe40000010e31 */
[----:B------:R-:W-:Y:S02]  /*4db0*/  LOP3.LUT R26, R30, R26, RZ, 0x3c, !PT ;  /* 0x0000001a1e1a7212 */ /* 0x000fe400078e3cff */
[----:B------:R-:W-:Y:S02]  /*4dc0*/  LOP3.LUT R49, R7, R44, RZ, 0x3c, !PT ;  /* 0x0000002c07317212 */ /* 0x000fe400078e3cff */
[C---:B------:R-:W-:Y:S02]  /*4dd0*/  LOP3.LUT R42, R57.reuse, R3, RZ, 0x3c, !PT ;  /* 0x00000003392a7212 */ /* 0x040fe400078e3cff */
[----:B------:R-:W-:Y:S02]  /*4de0*/  SHF.L.W.U32.HI R61, R0, 0x6, R11 ;  /* 0x00000006003d7819 */ /* 0x000fe40000010e0b */
[----:B------:R-:W-:-:S02]  /*4df0*/  LOP3.LUT R8, R57, R8, RZ, 0x3c, !PT ;  /* 0x0000000839087212 */ /* 0x000fc400078e3cff */
[C---:B------:R-:W-:Y:S02]  /*4e00*/  LOP3.LUT R52, R57.reuse, R52, RZ, 0x3c, !PT ;  /* 0x0000003439347212 */ /* 0x040fe400078e3cff */
[C---:B------:R-:W-:Y:S02]  /*4e10*/  LOP3.LUT R3, R57.reuse, R46, RZ, 0x3c, !PT ;  /* 0x0000002e39037212 */ /* 0x040fe400078e3cff */
[----:B------:R-:W-:Y:S02]  /*4e20*/  LOP3.LUT R17, R57, R17, RZ, 0x3c, !PT ;  /* 0x0000001139117212 */ /* 0x000fe400078e3cff */
[----:B------:R-:W-:Y:S02]  /*4e30*/  SHF.L.W.U32.HI R0, R11, 0x6, R0 ;  /* 0x000000060b007819 */ /* 0x000fe40000010e00 */
[----:B------:R-:W-:Y:S02]  /*4e40*/  SHF.L.W.U32.HI R11, R12, 0x19, R47 ;  /* 0x000000190c0b7819 */ /* 0x000fe40000010e2f */
[----:B------:R-:W-:-:S02]  /*4e50*/  SHF.L.W.U32.HI R57, R26, 0x12, R49 ;  /* 0x000000121a397819 */ /* 0x000fc40000010e31 */
[----:B------:R-:W-:Y:S02]  /*4e60*/  SHF.L.W.U32.HI R44, R48, 0x17, R53 ;  /* 0x00000017302c7819 */ /* 0x000fe40000010e35 */
[----:B------:R-:W-:Y:S02]  /*4e70*/  LOP3.LUT R41, R30, R41, RZ, 0x3c, !PT ;  /* 0x000000291e297212 */ /* 0x000fe400078e3cff */
[----:B------:R-:W-:Y:S02]  /*4e80*/  LOP3.LUT R38, R7, R38, RZ, 0x3c, !PT ;  /* 0x0000002607267212 */ /* 0x000fe400078e3cff */
[----:B------:R-:W-:Y:S02]  /*4e90*/  LOP3.LUT R24, R63, R24, RZ, 0x3c, !PT ;  /* 0x000000183f187212 */ /* 0x000fe400078e3cff */
[----:B------:R-:W-:Y:S02]  /*4ea0*/  SHF.L.W.U32.HI R12, R47, 0x19, R12 ;  /* 0x000000192f0c7819 */ /* 0x000fe40000010e0c */
[----:B------:R-:W-:-:S02]  /*4eb0*/  SHF.L.W.U32.HI R26, R49, 0x12, R26 ;  /* 0x00000012311a7819 */ /* 0x000fc40000010e1a */
[----:B------:R-:W-:Y:S02]  /*4ec0*/  SHF.L.W.U32.HI R53, R53, 0x17, R48 ;  /* 0x0000001735357819 */ /* 0x000fe40000010e30 */
[----:B------:R-:W-:Y:S02]  /*4ed0*/  SHF.L.W.U32.HI R49, R10, 0x2, R39 ;  /* 0x000000020a317819 */ /* 0x000fe40000010e27 */
[----:B------:R-:W-:Y:S02]  /*4ee0*/  LOP3.LUT R47, R30, R32, RZ, 0x3c, !PT ;  /* 0x000000201e2f7212 */ /* 0x000fe400078e3cff */
[----:B------:R-:W-:Y:S02]  /*4ef0*/  LOP3.LUT R48, R7, R2, RZ, 0x3c, !PT ;  /* 0x0000000207307212 */ /* 0x000fe400078e3cff */
[----:B------:R-:W-:Y:S02]  /*4f00*/  LOP3.LUT R40, R63, R40, RZ, 0x3c, !PT ;  /* 0x000000283f287212 */ /* 0x000fe400078e3cff */
[----:B------:R-:W-:-:S02]  /*4f10*/  SHF.L.W.U32.HI R10, R39, 0x2, R10 ;  /* 0x00000002270a7819 */ /* 0x000fc40000010e0a */
[----:B------:R-:W-:Y:S02]  /*4f20*/  SHF.L.W.U32.HI R32, R38, 0x9, R41 ;  /* 0x0000000926207819 */ /* 0x000fe40000010e29 */
[----:B------:R-:W-:Y:S02]  /*4f30*/  SHF.L.W.U32.HI R39, R41, 0x9, R38 ;  /* 0x0000000929277819 */ /* 0x000fe40000010e26 */
[C---:B------:R-:W-:Y:S02]  /*4f40*/  LOP3.LUT R27, R60.reuse, R27, RZ, 0x3c, !PT ;  /* 0x0000001b3c1b7212 */ /* 0x040fe400078e3cff */
        /* <DEDUP_REMOVED lines=27> */
[----:B------:R-:W-:Y:S02]  /*5100*/  SHF.L.W.U32.HI R51, R51, 0x1, R58 ;  /* 0x0000000133337819 */ /* 0x000fe40000010e3a */
[----:B------:R-:W-:Y:S02]  /*5110*/  SHF.L.W.U32.HI R8, R3, 0x8, R54 ;  /* 0x0000000803087819 */ /* 0x000fe40000010e36 */
[----:B------:R-:W-:Y:S02]  /*5120*/  SHF.L.W.U32.HI R42, R29, 0x14, R42 ;  /* 0x000000141d2a7819 */ /* 0x000fe40000010e2a */
[----:B------:R-:W-:Y:S02]  /*5130*/  LOP3.LUT R45, R37, R45, R22, 0xb4, !PT ;  /* 0x0000002d252d7212 */ /* 0x000fe400078eb416 */
[----:B------:R-:W-:Y:S02]  /*5140*/  SHF.L.W.U32.HI R3, R54, 0x8, R3 ;  /* 0x0000000836037819 */ /* 0x000fe40000010e03 */
[----:B------:R-:W-:-:S02]  /*5150*/  SHF.L.W.U32.HI R27, R35, 0x7, R52 ;  /* 0x00000007231b7819 */ /* 0x000fc40000010e34 */
        /* <DEDUP_REMOVED lines=39> */
[--C-:B------:R-:W-:Y:S02]  /*53d0*/  LOP3.LUT R40, R43, R30, R23.reuse, 0x90, !PT ;  /* 0x0000001e2b287212 */ /* 0x100fe400078e9017 */
[----:B------:R-:W-:Y:S02]  /*53e0*/  LOP3.LUT R52, R7, R36, RZ, 0x3c, !PT ;  /* 0x0000002407347212 */ /* 0x000fe400078e3cff */
[----:B------:R-:W-:-:S02]  /*53f0*/  LOP3.LUT R23, R17, R30, R23, 0x6, !PT ;  /* 0x0000001e11177212 */ /* 0x000fc400078e0617 */
[----:B------:R-:W-:Y:S02]  /*5400*/  LOP3.LUT R47, R47, R34, R43, 0xb4, !PT ;  /* 0x000000222f2f7212 */ /* 0x000fe400078eb42b */
[----:B------:R-:W-:Y:S02]  /*5410*/  LOP3.LUT R44, R43, R16, R34, 0xb4, !PT ;  /* 0x000000102b2c7212 */ /* 0x000fe400078eb422 */
[----:B------:R-:W-:Y:S02]  /*5420*/  LOP3.LUT R30, R34, R17, R16, 0xb4, !PT ;  /* 0x00000011221e7212 */ /* 0x000fe400078eb410 */
[----:B------:R-:W-:Y:S02]  /*5430*/  LOP3.LUT R34, R17, R40, RZ, 0x3c, !PT ;  /* 0x0000002811227212 */ /* 0x000fe400078e3cff */
[----:B------:R-:W-:Y:S02]  /*5440*/  LOP3.LUT R59, R13, R7, R36, 0x90, !PT ;  /* 0x000000070d3b7212 */ /* 0x000fe400078e9024 */
[----:B------:R-:W-:-:S02]  /*5450*/  LOP3.LUT R43, R52, R28, R13, 0xb4, !PT ;  /* 0x0000001c342b7212 */ /* 0x000fc400078eb40d */
[----:B------:R-:W-:Y:S02]  /*5460*/  LOP3.LUT R40, R13, R15, R28, 0xb4, !PT ;  /* 0x0000000f0d287212 */ /* 0x000fe400078eb41c */
[----:B------:R-:W-:Y:S02]  /*5470*/  LOP3.LUT R13, R28, R6, R15, 0xb4, !PT ;  /* 0x000000061c0d7212 */ /* 0x000fe400078eb40f */
[----:B------:R-:W-:Y:S02]  /*5480*/  LOP3.LUT R16, R16, R23, RZ, 0x3c, !PT ;  /* 0x0000001710107212 */ /* 0x000fe400078e3cff */
[C---:B------:R-:W-:Y:S02]  /*5490*/  LOP3.LUT R36, R6.reuse, R7, R36, 0x6, !PT ;  /* 0x0000000706247212 */ /* 0x040fe400078e0624 */
[----:B------:R-:W-:Y:S02]  /*54a0*/  LOP3.LUT R59, R6, R59, RZ, 0x3c, !PT ;  /* 0x0000003b063b7212 */ /* 0x000fe400078e3cff */
[----:B------:R-:W-:-:S02]  /*54b0*/  LOP3.LUT R23, R47, 0x80008081, RZ, 0x3c, !PT ;  /* 0x800080812f177812 */ /* 0x000fc400078e3cff */
[----:B------:R-:W-:Y:S02]  /*54c0*/  LOP3.LUT R47, R12, R27, R30, 0x96, !PT ;  /* 0x0000001b0c2f7212 */ /* 0x000fe400078e961e */
[----:B------:R-:W-:Y:S02]  /*54d0*/  LOP3.LUT R6, R11, R42, R13, 0x96, !PT ;  /* 0x0000002a0b067212 */ /* 0x000fe400078e960d */
[----:B------:R-:W-:Y:S02]  /*54e0*/  LOP3.LUT R28, R14, R41, R23, 0x96, !PT ;  /* 0x000000290e1c7212 */ /* 0x000fe400078e9617 */
[----:B------:R-:W-:Y:S02]  /*54f0*/  LOP3.LUT R47, R10, R47, R56, 0x96, !PT ;  /* 0x0000002f0a2f7212 */ /* 0x000fe400078e9638 */
[----:B------:R-:W-:Y:S02]  /*5500*/  LOP3.LUT R6, R49, R6, R35, 0x96, !PT ;  /* 0x0000000631067212 */ /* 0x000fe400078e9623 */
[----:B------:R-:W-:-:S02]  /*5510*/  LOP3.LUT R43, R43, 0x80000000, RZ, 0x3c, !PT ;  /* 0x800000002b2b7812 */ /* 0x000fc400078e3cff */
[----:B------:R-:W-:Y:S02]  /*5520*/  LOP3.LUT R28, R24, R28, R45, 0x96, !PT ;  /* 0x0000001c181c7212 */ /* 0x000fe400078e962d */
[----:B------:R-:W-:Y:S02]  /*5530*/  SHF.L.W.U32.HI R7, R6, 0x1, R47 ;  /* 0x0000000106077819 */ /* 0x000fe40000010e2f */
[----:B------:R-:W-:Y:S02]  /*5540*/  LOP3.LUT R52, R25, R2, R43, 0x96, !PT ;  /* 0x0000000219347212 */ /* 0x000fe400078e962b */
[----:B------:R-:W-:Y:S02]  /*5550*/  LOP3.LUT R69, R7, R28, RZ, 0x3c, !PT ;  /* 0x0000001c07457212 */ /* 0x000fe400078e3cff */
[----:B------:R-:W-:Y:S02]  /*5560*/  LOP3.LUT R52, R38, R52, R37, 0x96, !PT ;  /* 0x0000003426347212 */ /* 0x000fe400078e9625 */
[----:B------:R-:W-:-:S02]  /*5570*/  LOP3.LUT R17, R0, R67, R44, 0x96, !PT ;  /* 0x0000004300117212 */ /* 0x000fc400078e962c */
[----:B------:R-:W-:Y:S02]  /*5580*/  SHF.L.W.U32.HI R54, R47, 0x1, R6 ;  /* 0x000000012f367819 */ /* 0x000fe40000010e06 */
[----:B------:R-:W-:Y:S02]  /*5590*/  LOP3.LUT R15, R15, R36, RZ, 0x3c, !PT ;  /* 0x000000240f0f7212 */ /* 0x000fe400078e3cff */
[----:B------:R-:W-:Y:S02]  /*55a0*/  LOP3.LUT R7, R69, R44, RZ, 0x3c, !PT ;  /* 0x0000002c45077212 */ /* 0x000fe400078e3cff */
[----:B------:R-:W-:Y:S02]  /*55b0*/  SHF.L.W.U32.HI R36, R28, 0x1, R52 ;  /* 0x000000011c247819 */ /* 0x000fe40000010e34 */
[----:B------:R-:W-:Y:S02]  /*55c0*/  SHF.L.W.U32.HI R63, R52, 0x1, R28 ;  /* 0x00000001343f7819 */ /* 0x000fe40000010e1c */
[----:B------:R-:W-:-:S02]  /*55d0*/  LOP3.LUT R17, R26, R17, R55, 0x96, !PT ;  /* 0x000000111a117212 */ /* 0x000fc400078e9637 */
[----:B------:R-:W-:Y:S02]  /*55e0*/  LOP3.LUT R44, R69, R55, RZ, 0x3c, !PT ;  /* 0x00000037452c7212 */ /* 0x000fe400078e3cff */
[----:B------:R-:W-:Y:S02]  /*55f0*/  LOP3.LUT R55, R4, R31, R34, 0x96, !PT ;  /* 0x0000001f04377212 */ /* 0x000fe400078e9622 */
[----:B------:R-:W-:Y:S02]  /*5600*/  LOP3.LUT R28, R3, R48, R59, 0x96, !PT ;  /* 0x00000030031c7212 */ /* 0x000fe400078e963b */
[----:B------:R-:W-:Y:S02]  /*5610*/  LOP3.LUT R54, R54, R52, RZ, 0x3c, !PT ;  /* 0x0000003436367212 */ /* 0x000fe400078e3cff */
        /* <DEDUP_REMOVED lines=12> */
[----:B------:R-:W-:Y:S02]  /*56e0*/  LOP3.LUT R54, R51, R32, R16, 0x96, !PT ;  /* 0x0000002033367212 */ /* 0x000fe400078e9610 */
[----:B------:R-:W-:-:S02]  /*56f0*/  LOP3.LUT R16, R67, R16, RZ, 0x3c, !PT ;  /* 0x0000001043107212 */ /* 0x000fc400078e3cff */
[----:B------:R-:W-:Y:S02]  /*5700*/  LOP3.LUT R54, R46, R54, R29, 0x96, !PT ;  /* 0x000000362e367212 */ /* 0x000fe400078e961d */
[C---:B------:R-:W-:Y:S02]  /*5710*/  LOP3.LUT R47, R67.reuse, R32, RZ, 0x3c, !PT ;  /* 0x00000020432f7212 */ /* 0x040fe400078e3cff */
[C---:B------:R-:W-:Y:S02]  /*5720*/  LOP3.LUT R51, R67.reuse, R51, RZ, 0x3c, !PT ;  /* 0x0000003343337212 */ /* 0x040fe400078e3cff */
[C---:B------:R-:W-:Y:S02]  /*5730*/  LOP3.LUT R29, R67.reuse, R29, RZ, 0x3c, !PT ;  /* 0x0000001d431d7212 */ /* 0x040fe400078e3cff */
[----:B------:R-:W-:Y:S02]  /*5740*/  LOP3.LUT R46, R67, R46, RZ, 0x3c, !PT ;  /* 0x0000002e432e7212 */ /* 0x000fe400078e3cff */
[----:B------:R-:W-:-:S02]  /*5750*/  SHF.L.W.U32.HI R67, R55, 0x1, R28 ;  /* 0x0000000137437819 */ /* 0x000fc40000010e1c */
[C---:B------:R-:W-:Y:S02]  /*5760*/  LOP3.LUT R0, R69.reuse, R0, RZ, 0x3c, !PT ;  /* 0x0000000045007212 */ /* 0x040fe400078e3cff */
[----:B------:R-:W-:Y:S02]  /*5770*/  LOP3.LUT R26, R69, R26, RZ, 0x3c, !PT ;  /* 0x0000001a451a7212 */ /* 0x000fe400078e3cff */
[----:B------:R-:W-:Y:S02]  /*5780*/  LOP3.LUT R69, R18, R65, R15, 0x96, !PT ;  /* 0x0000004112457212 */ /* 0x000fe400078e960f */
[----:B------:R-:W-:Y:S02]  /*5790*/  LOP3.LUT R6, R67, R6, RZ, 0x3c, !PT ;  /* 0x0000000643067212 */ /* 0x000fe400078e3cff */
[----:B------:R-:W-:Y:S02]  /*57a0*/  LOP3.LUT R69, R53, R69, R50, 0x96, !PT ;  /* 0x0000004535457212 */ /* 0x000fe400078e9632 */
        /* <DEDUP_REMOVED lines=9> */
[----:B------:R-:W-:Y:S02]  /*5840*/  SHF.L.W.U32.HI R54, R69, 0x1, R54 ;  /* 0x0000000145367819 */ /* 0x000fe40000010e36 */
[----:B------:R-:W-:Y:S02]  /*5850*/  SHF.L.W.U32.HI R55, R17, 0x1, R52 ;  /* 0x0000000111377819 */ /* 0x000fe40000010e34 */
        /* <DEDUP_REMOVED lines=8> */
[C---:B------:R-:W-:Y:S02]  /*58e0*/  LOP3.LUT R48, R36.reuse, R48, RZ, 0x3c, !PT ;  /* 0x0000003024307212 */ /* 0x040fe400078e3cff */
[C---:B------:R-:W-:Y:S02]  /*58f0*/  LOP3.LUT R3, R36.reuse, R3, RZ, 0x3c, !PT ;  /* 0x0000000324037212 */ /* 0x040fe400078e3cff */
[----:B------:R-:W-:Y:S02]  /*5900*/  LOP3.LUT R33, R36, R33, RZ, 0x3c, !PT ;  /* 0x0000002124217212 */ /* 0x000fe400078e3cff */
[----:B------:R-:W-:Y:S02]  /*5910*/  LOP3.LUT R36, R52, R11, RZ, 0x3c, !PT ;  /* 0x0000000b34247212 */ /* 0x000fe400078e3cff */
        /* <DEDUP_REMOVED lines=18> */
[----:B------:R-:W-:Y:S02]  /*5a40*/  LOP3.LUT R45, R28, R37, RZ, 0x3c, !PT ;  /* 0x000000251c2d7212 */ /* 0x000fe400078e3cff */
[----:B------:R-:W-:-:S02]  /*5a50*/  LOP3.LUT R4, R63, R4, RZ, 0x3c, !PT ;  /* 0x000000043f047212 */ /* 0x000fc400078e3cff */
[----:B------:R-:W-:Y:S02]  /*5a60*/  SHF.L.W.U32.HI R29, R50, 0x15, R29 ;  /* 0x00000015321d7819 */ /* 0x000fe40000010e1d */
[----:B------:R-:W-:Y:S02]  /*5a70*/  SHF.L.W.U32.HI R55, R34, 0x1b, R55 ;  /* 0x0000001b22377819 */ /* 0x000fe40000010e37 */
[----:B------:R-:W-:Y:S02]  /*5a80*/  SHF.L.W.U32.HI R37, R26, 0x2, R39 ;  /* 0x000000021a257819 */ /* 0x000fe40000010e27 */
[----:B------:R-:W-:Y:S02]  /*5a90*/  LOP3.LUT R22, R63, R22, RZ, 0x3c, !PT ;  /* 0x000000163f167212 */ /* 0x000fe400078e3cff */
        /* <DEDUP_REMOVED lines=39> */
[----:B------:R-:W-:Y:S02]  /*5d10*/  LOP3.LUT R11, R28, R43, RZ, 0x3c, !PT ;  /* 0x0000002b1c0b7212 */ /* 0x000fe400078e3cff */
[-C--:B------:R-:W-:Y:S02]  /*5d20*/  LOP3.LUT R59, R17, R28.reuse, R43, 0x6, !PT ;  /* 0x0000001c113b7212 */ /* 0x080fe400078e062b */
[----:B------:R-:W-:Y:S02]  /*5d30*/  SHF.L.W.U32.HI R6, R56, 0xf, R35 ;  /* 0x0000000f38067819 */ /* 0x000fe40000010e23 */
[----:B------:R-:W-:Y:S02]  /*5d40*/  LOP3.LUT R28, R2, R28, R43, 0x90, !PT ;  /* 0x0000001c021c7212 */ /* 0x000fe400078e902b */
[----:B------:R-:W-:-:S02]  /*5d50*/  SHF.L.W.U32.HI R56, R35, 0xf, R56 ;  /* 0x0000000f23387819 */ /* 0x000fc40000010e38 */
        /* <DEDUP_REMOVED lines=51> */
[----:B------:R-:W-:Y:S02]  /*6090*/  LOP3.LUT R12, R31, 0x8009, RZ, 0x3c, !PT ;  /* 0x000080091f0c7812 */ /* 0x000fe400078e3cff */
[----:B------:R-:W-:Y:S02]  /*60a0*/  LOP3.LUT R36, R41, R14, R15, 0x96, !PT ;  /* 0x0000000e29247212 */ /* 0x000fe400078e960f */
[----:B------:R-:W-:-:S02]  /*60b0*/  LOP3.LUT R49, R18, R3, R2, 0x96, !PT ;  /* 0x0000000312317212 */ /* 0x000fc400078e9602 */
[----:B------:R-:W-:Y:S02]  /*60c0*/  LOP3.LUT R11, R11, 0x80000000, RZ, 0x3c, !PT ;  /* 0x800000000b0b7812 */ /* 0x000fe400078e3cff */
[----:B------:R-:W-:Y:S02]  /*60d0*/  LOP3.LUT R5, R6, R43, R12, 0x96, !PT ;  /* 0x0000002b06057212 */ /* 0x000fe400078e960c */
[----:B------:R-:W-:Y:S02]  /*60e0*/  LOP3.LUT R36, R42, R36, R61, 0x96, !PT ;  /* 0x000000242a247212 */ /* 0x000fe400078e963d */
[----:B------:R-:W-:Y:S02]  /*60f0*/  LOP3.LUT R49, R33, R49, R56, 0x96, !PT ;  /* 0x0000003121317212 */ /* 0x000fe400078e9638 */
[----:B------:R-:W-:Y:S02]  /*6100*/  LOP3.LUT R39, R39, R45, R60, 0xb4, !PT ;  /* 0x0000002d27277212 */ /* 0x000fe400078eb43c */
[----:B------:R-:W-:-:S02]  /*6110*/  LOP3.LUT R45, R60, R40, R45, 0xb4, !PT ;  /* 0x000000283c2d7212 */ /* 0x000fc400078eb42d */
[----:B------:R-:W-:Y:S02]  /*6120*/  LOP3.LUT R60, R24, R51, R11, 0x96, !PT ;  /* 0x00000033183c7212 */ /* 0x000fe400078e960b */
[----:B------:R-:W-:Y:S02]  /*6130*/  LOP3.LUT R40, R4, R5, R30, 0x96, !PT ;  /* 0x0000000504287212 */ /* 0x000fe400078e961e */
[----:B------:R-:W-:Y:S02]  /*6140*/  SHF.L.W.U32.HI R5, R49, 0x1, R36 ;  /* 0x0000000131057819 */ /* 0x000fe40000010e24 */
[----:B------:R-:W-:Y:S02]  /*6150*/  LOP3.LUT R8, R8, R23, RZ, 0x3c, !PT ;  /* 0x0000001708087212 */ /* 0x000fe400078e3cff */
[----:B------:R-:W-:Y:S02]  /*6160*/  LOP3.LUT R23, R25, R60, R27, 0x96, !PT ;  /* 0x0000003c19177212 */ /* 0x000fe400078e961b */
[----:B------:R-:W-:-:S02]  /*6170*/  LOP3.LUT R31, R22, R37, R58, 0x96, !PT ;  /* 0x00000025161f7212 */ /* 0x000fc400078e963a */
[----:B------:R-:W-:Y:S02]  /*6180*/  SHF.L.W.U32.HI R63, R36, 0x1, R49 ;  /* 0x00000001243f7819 */ /* 0x000fe40000010e31 */
[----:B------:R-:W-:Y:S02]  /*6190*/  LOP3.LUT R5, R5, R40, RZ, 0x3c, !PT ;  /* 0x0000002805057212 */ /* 0x000fe400078e3cff */
[----:B------:R-:W-:Y:S02]  /*61a0*/  LOP3.LUT R17, R17, R28, RZ, 0x3c, !PT ;  /* 0x0000001c11117212 */ /* 0x000fe400078e3cff */
        /* <DEDUP_REMOVED lines=8> */
[----:B------:R-:W-:-:S02]  /*6230*/  LOP3.LUT R58, R5, R58, RZ, 0x3c, !PT ;  /* 0x0000003a053a7212 */ /* 0x000fc400078e3cff */
[C---:B------:R-:W-:Y:S02]  /*6240*/  LOP3.LUT R37, R5.reuse, R37, RZ, 0x3c, !PT ;  /* 0x0000002505257212 */ /* 0x040fe400078e3cff */
[C---:B------:R-:W-:Y:S02]  /*6250*/  LOP3.LUT R22, R5.reuse, R22, RZ, 0x3c, !PT ;  /* 0x0000001605167212 */ /* 0x040fe400078e3cff */
[----:B------:R-:W-:Y:S02]  /*6260*/  LOP3.LUT R35, R5, R35, RZ, 0x3c, !PT ;  /* 0x0000002305237212 */ /* 0x000fe400078e3cff */
[----:B------:R-:W-:Y:S02]  /*6270*/  LOP3.LUT R5, R52, R50, R53, 0x96, !PT ;  /* 0x0000003234057212 */ /* 0x000fe400078e9635 */
[----:B------:R-:W-:Y:S02]  /*6280*/  LOP3.LUT R23, R47, R23, R10, 0x96, !PT ;  /* 0x000000172f177212 */ /* 0x000fe400078e960a */
[----:B------:R-:W-:-:S02]  /*6290*/  LOP3.LUT R0, R38, R0, R57, 0x96, !PT ;  /* 0x0000000026007212 */ /* 0x000fc400078e9639 */
[----:B------:R-:W-:Y:S02]  /*62a0*/  LOP3.LUT R60, R26, R5, R54, 0x96, !PT ;  /* 0x000000051a3c7212 */ /* 0x000fe400078e9636 */
[C---:B------:R-:W-:Y:S02]  /*62b0*/  LOP3.LUT R53, R63.reuse, R53, RZ, 0x3c, !PT ;  /* 0x000000353f357212 */ /* 0x040fe400078e3cff */
[C---:B------:R-:W-:Y:S02]  /*62c0*/  LOP3.LUT R50, R63.reuse, R50, RZ, 0x3c, !PT ;  /* 0x000000323f327212 */ /* 0x040fe400078e3cff */
[C---:B------:R-:W-:Y:S02]  /*62d0*/  LOP3.LUT R5, R63.reuse, R52, RZ, 0x3c, !PT ;  /* 0x000000343f057212 */ /* 0x040fe400078e3cff */
[C---:B------:R-:W-:Y:S02]  /*62e0*/  LOP3.LUT R54, R63.reuse, R54, RZ, 0x3c, !PT ;  /* 0x000000363f367212 */ /* 0x040fe400078e3cff */
[----:B------:R-:W-:-:S02]  /*62f0*/  LOP3.LUT R26, R63, R26, RZ, 0x3c, !PT ;  /* 0x0000001a3f1a7212 */ /* 0x000fc400078e3cff */
[----:B------:R-:W-:Y:S02]  /*6300*/  SHF.L.W.U32.HI R63, R0, 0x1, R23 ;  /* 0x00000001003f7819 */ /* 0x000fe40000010e17 */
[----:B------:R-:W-:Y:S02]  /*6310*/  SHF.L.W.U32.HI R64, R23, 0x1, R0 ;  /* 0x0000000117407819 */ /* 0x000fe40000010e00 */
[----:B------:R-:W-:Y:S02]  /*6320*/  LOP3.LUT R52, R9, R44, R48, 0x96, !PT ;  /* 0x0000002c09347212 */ /* 0x000fe400078e9630 */
[----:B------:R-:W-:Y:S02]  /*6330*/  LOP3.LUT R63, R63, R36, RZ, 0x3c, !PT ;  /* 0x000000243f3f7212 */ /* 0x000fe400078e3cff */
[----:B------:R-:W-:Y:S02]  /*6340*/  LOP3.LUT R64, R64, R49, RZ, 0x3c, !PT ;  /* 0x0000003140407212 */ /* 0x000fe400078e3cff */
        /* <DEDUP_REMOVED lines=8> */
[----:B------:R-:W-:Y:S02]  /*63d0*/  LOP3.LUT R49, R13, R49, R62, 0x96, !PT ;  /* 0x000000310d317212 */ /* 0x000fe400078e963e */
[----:B------:R-:W-:Y:S02]  /*63e0*/  LOP3.LUT R0, R63, R0, RZ, 0x3c, !PT ;  /* 0x000000003f007212 */ /* 0x000fe400078e3cff */
[----:B------:R-:W-:Y:S02]  /*63f0*/  SHF.L.W.U32.HI R63, R52, 0x1, R49 ;  /* 0x00000001343f7819 */ /* 0x000fe40000010e31 */
[----:B------:R-:W-:Y:S02]  /*6400*/  LOP3.LUT R55, R64, R62, RZ, 0x3c, !PT ;  /* 0x0000003e40377212 */ /* 0x000fe400078e3cff */
[----:B------:R-:W-:-:S02]  /*6410*/  SHF.L.W.U32.HI R62, R60, 0x1, R31 ;  /* 0x000000013c3e7819 */ /* 0x000fc40000010e1f */
[----:B------:R-:W-:Y:S02]  /*6420*/  LOP3.LUT R63, R63, R60, RZ, 0x3c, !PT ;  /* 0x0000003c3f3f7212 */ /* 0x000fe400078e3cff */
[----:B------:R-:W-:Y:S02]  /*6430*/  SHF.L.W.U32.HI R60, R49, 0x1, R52 ;  /* 0x00000001313c7819 */ /* 0x000fe40000010e34 */
[C---:B------:R-:W-:Y:S02]  /*6440*/  LOP3.LUT R2, R63.reuse, R2, RZ, 0x3c, !PT ;  /* 0x000000023f027212 */ /* 0x040fe400078e3cff */
[----:B------:R-:W-:Y:S02]  /*6450*/  LOP3.LUT R60, R60, R31, RZ, 0x3c, !PT ;  /* 0x0000001f3c3c7212 */ /* 0x000fe400078e3cff */
[C---:B------:R-:W-:Y:S02]  /*6460*/  LOP3.LUT R3, R63.reuse, R3, RZ, 0x3c, !PT ;  /* 0x000000033f037212 */ /* 0x040fe400078e3cff */
[----:B------:R-:W-:-:S02]  /*6470*/  LOP3.LUT R18, R63, R18, RZ, 0x3c, !PT ;  /* 0x000000123f127212 */ /* 0x000fc400078e3cff */
[C---:B------:R-:W-:Y:S02]  /*6480*/  LOP3.LUT R31, R63.reuse, R56, RZ, 0x3c, !PT ;  /* 0x000000383f1f7212 */ /* 0x040fe400078e3cff */
[----:B------:R-:W-:Y:S02]  /*6490*/  LOP3.LUT R33, R63, R33, RZ, 0x3c, !PT ;  /* 0x000000213f217212 */ /* 0x000fe400078e3cff */
[----:B------:R-:W-:Y:S02]  /*64a0*/  LOP3.LUT R63, R40, R52, RZ, 0x3c, !PT ;  /* 0x00000034283f7212 */ /* 0x000fe400078e3cff */
        /* <DEDUP_REMOVED lines=9> */
[----:B------:R-:W-:Y:S02]  /*6540*/  SHF.L.W.U32.HI R28, R18, 0xb, R41 ;  /* 0x0000000b121c7819 */ /* 0x000fe40000010e29 */
[----:B------:R-:W-:Y:S02]  /*6550*/  SHF.L.W.U32.HI R18, R41, 0xb, R18 ;  /* 0x0000000b29127819 */ /* 0x000fe40000010e12 */
[----:B------:R-:W-:Y:S02]  /*6560*/  SHF.L.W.U32.HI R41, R50, 0xc, R37 ;  /* 0x0000000c32297819 */ /* 0x000fe40000010e25 */
[----:B------:R-:W-:Y:S02]  /*6570*/  LOP3.LUT R13, R64, R13, RZ, 0x3c, !PT ;  /* 0x0000000d400d7212 */ /* 0x000fe400078e3cff */
[----:B------:R-:W-:Y:S02]  /*6580*/  SHF.L.W.U32.HI R37, R37, 0xc, R50 ;  /* 0x0000000c25257819 */ /* 0x000fe40000010e32 */
[----:B------:R-:W-:-:S02]  /*6590*/  LOP3.LUT R50, R23, R43, RZ, 0x3c, !PT ;  /* 0x0000002b17327212 */ /* 0x000fc400078e3cff */
[----:B------:R-:W-:Y:S02]  /*65a0*/  SHF.L.W.U32.HI R43, R22, 0xa, R5 ;  /* 0x0000000a162b7819 */ /* 0x000fe40000010e05 */
        /* <DEDUP_REMOVED lines=8> */
[----:B------:R-:W-:Y:S02]  /*6630*/  LOP3.LUT R6, R23, R6, RZ, 0x3c, !PT ;  /* 0x0000000617067212 */ /* 0x000fe400078e3cff */
[----:B------:R-:W-:Y:S02]  /*6640*/  LOP3.LUT R61, R0, R24, RZ, 0x3c, !PT ;  /* 0x00000018003d7212 */ /* 0x000fe400078e3cff */
[----:B------:R-:W-:-:S02]  /*6650*/  LOP3.LUT R47, R63, R47, RZ, 0x3c, !PT ;  /* 0x0000002f3f2f7212 */ /* 0x000fc400078e3cff */
[----:B------:R-:W-:Y:S02]  /*6660*/  SHF.L.W.U32.HI R36, R55, 0x15, R36 ;  /* 0x0000001537247819 */ /* 0x000fe40000010e24 */
[----:B------:R-:W-:Y:S02]  /*6670*/  LOP3.LUT R51, R0, R51, RZ, 0x3c, !PT ;  /* 0x0000003300337212 */ /* 0x000fe400078e3cff */
[----:B------:R-:W-:Y:S02]  /*6680*/  SHF.L.W.U32.HI R13, R58, 0x1, R53 ;  /* 0x000000013a0d7819 */ /* 0x000fe40000010e35 */
[----:B------:R-:W-:Y:S02]  /*6690*/  SHF.L.W.U32.HI R56, R35, 0x2, R26 ;  /* 0x0000000223387819 */ /* 0x000fe40000010e1a */
        /* <DEDUP_REMOVED lines=8> */
[C---:B------:R-:W-:Y:S02]  /*6720*/  LOP3.LUT R15, R60.reuse, R15, RZ, 0x3c, !PT ;  /* 0x0000000f3c0f7212 */ /* 0x040fe400078e3cff */
        /* <DEDUP_REMOVED lines=8> */
[C---:B------:R-:W-:Y:S02]  /*67b0*/  LOP3.LUT R59, R64.reuse, R59, RZ, 0x3c, !PT ;  /* 0x0000003b403b7212 */ /* 0x040fe400078e3cff */
[----:B------:R-:W-:Y:S02]  /*67c0*/  LOP3.LUT R46, R64, R46, RZ, 0x3c, !PT ;  /* 0x0000002e402e7212 */ /* 0x000fe400078e3cff */
[----:B------:R-:W-:-:S02]  /*67d0*/  SHF.L.W.U32.HI R51, R50, 0x4, R51 ;  /* 0x0000000432337819 */ /* 0x000fc40000010e33 */
[----:B------:R-:W-:Y:S02]  /*67e0*/  SHF.L.W.U32.HI R54, R29, 0xd, R54 ;  /* 0x0000000d1d367819 */ /* 0x000fe40000010e36 */
[----:B------:R-:W-:Y:S02]  /*67f0*/  SHF.L.W.U32.HI R47, R38, 0xe, R47 ;  /* 0x0000000e262f7819 */ /* 0x000fe40000010e2f */
[----:B------:R-:W-:Y:S02]  /*6800*/  LOP3.LUT R50, R23, R4, RZ, 0x3c, !PT ;  /* 0x0000000417327212 */ /* 0x000fe400078e3cff */
[----:B------:R-:W-:Y:S02]  /*6810*/  SHF.L.W.U32.HI R29, R8, 0x1b, R17 ;  /* 0x0000001b081d7819 */ /* 0x000fe40000010e11 */
[----:B------:R-:W-:Y:S02]  /*6820*/  SHF.L.W.U32.HI R38, R17, 0x1b, R8 ;  /* 0x0000001b11267819 */ /* 0x000fe40000010e08 */
        /* <DEDUP_REMOVED lines=16> */
[----:B------:R-:W-:Y:S02]  /*6930*/  LOP3.LUT R16, R51, R31, R22, 0xb4, !PT ;  /* 0x0000001f33107212 */ /* 0x000fe400078eb416 */
[----:B------:R-:W-:Y:S02]  /*6940*/  LOP3.LUT R59, R22, R32, R31, 0xb4, !PT ;  /* 0x00000020163b7212 */ /* 0x000fe400078eb41f */
[----:B------:R-:W-:-:S02]  /*6950*/  SHF.L.W.U32.HI R25, R25, 0x12, R50 ;  /* 0x0000001219197819 */ /* 0x000fc40000010e32 */
[----:B------:R-:W-:Y:S02]  /*6960*/  SHF.L.W.U32.HI R24, R33, 0x1d, R42 ;  /* 0x0000001d21187819 */ /* 0x000fe40000010e2a */
[----:B------:R-:W-:Y:S02]  /*6970*/  SHF.L.W.U32.HI R17, R10, 0x8, R57 ;  /* 0x000000080a117819 */ /* 0x000fe40000010e39 */
[----:B------:R-:W-:Y:S02]  /*6980*/  LOP3.LUT R22, R38, R22, R51, 0xb4, !PT ;  /* 0x0000001626167212 */ /* 0x000fe400078eb433 */
[----:B------:R-:W-:Y:S02]  /*6990*/  SHF.L.W.U32.HI R33, R42, 0x1d, R33 ;  /* 0x0000001d2a217819 */ /* 0x000fe40000010e21 */
[----:B------:R-:W-:Y:S02]  /*69a0*/  SHF.L.W.U32.HI R10, R57, 0x8, R10 ;  /* 0x00000008390a7819 */ /* 0x000fe40000010e0a */
        /* <DEDUP_REMOVED lines=38> */
[--C-:B------:R-:W-:Y:S02]  /*6c10*/  LOP3.LUT R34, R37, R23, R12.reuse, 0x90, !PT ;  /* 0x0000001725227212 */ /* 0x100fe400078e900c */
[----:B------:R-:W-:Y:S02]  /*6c20*/  LOP3.LUT R39, R0, R11, RZ, 0x3c, !PT ;  /* 0x0000000b00277212 */ /* 0x000fe400078e3cff */
[----:B------:R-:W-:Y:S02]  /*6c30*/  LOP3.LUT R23, R47, R23, R12, 0x6, !PT ;  /* 0x000000172f177212 */ /* 0x000fe400078e060c */
[----:B------:R-:W-:Y:S02]  /*6c40*/  LOP3.LUT R12, R24, R18, R37, 0xb4, !PT ;  /* 0x00000012180c7212 */ /* 0x000fe400078eb425 */
[----:B------:R-:W-:-:S02]  /*6c50*/  LOP3.LUT R55, R18, R47, R36, 0xb4, !PT ;  /* 0x0000002f12377212 */ /* 0x000fc400078eb424 */
[----:B------:R-:W-:Y:S02]  /*6c60*/  LOP3.LUT R24, R37, R36, R18, 0xb4, !PT ;  /* 0x0000002425187212 */ /* 0x000fe400078eb412 */
[----:B------:R-:W-:Y:S02]  /*6c70*/  LOP3.LUT R47, R47, R34, RZ, 0x3c, !PT ;  /* 0x000000222f2f7212 */ /* 0x000fe400078e3cff */
[----:B------:R-:W-:Y:S02]  /*6c80*/  LOP3.LUT R37, R41, R0, R11, 0x90, !PT ;  /* 0x0000000029257212 */ /* 0x000fe400078e900b */
[----:B------:R-:W-:Y:S02]  /*6c90*/  LOP3.LUT R34, R39, R28, R41, 0xb4, !PT ;  /* 0x0000001c27227212 */ /* 0x000fe400078eb429 */
[----:B------:R-:W-:Y:S02]  /*6ca0*/  LOP3.LUT R41, R41, R45, R28, 0xb4, !PT ;  /* 0x0000002d29297212 */ /* 0x000fe400078eb41c */
[----:B------:R-:W-:-:S02]  /*6cb0*/  LOP3.LUT R28, R28, R52, R45, 0xb4, !PT ;  /* 0x000000341c1c7212 */ /* 0x000fc400078eb42d */
[----:B------:R-:W-:Y:S02]  /*6cc0*/  LOP3.LUT R18, R52, R0, R11, 0x6, !PT ;  /* 0x0000000034127212 */ /* 0x000fe400078e060b */
[----:B------:R-:W-:Y:S02]  /*6cd0*/  LOP3.LUT R0, R12, 0x8a, RZ, 0x3c, !PT ;  /* 0x0000008a0c007812 */ /* 0x000fe400078e3cff */
[----:B------:R-:W-:Y:S02]  /*6ce0*/  LOP3.LUT R12, R9, R8, R55, 0x96, !PT ;  /* 0x00000008090c7212 */ /* 0x000fe400078e9637 */
[----:B------:R-:W-:Y:S02]  /*6cf0*/  LOP3.LUT R11, R14, R33, R28, 0x96, !PT ;  /* 0x000000210e0b7212 */ /* 0x000fe400078e961c */
[----:B------:R-:W-:Y:S02]  /*6d00*/  LOP3.LUT R49, R5, R30, R0, 0x96, !PT ;  /* 0x0000001e05317212 */ /* 0x000fe400078e9600 */
[----:B------:R-:W-:-:S02]  /*6d10*/  LOP3.LUT R12, R35, R12, R59, 0x96, !PT ;  /* 0x0000000c230c7212 */ /* 0x000fc400078e963b */
[----:B------:R-:W-:Y:S02]  /*6d20*/  LOP3.LUT R11, R56, R11, R32, 0x96, !PT ;  /* 0x0000000b380b7212 */ /* 0x000fe400078e9620 */
[----:B------:R-:W-:Y:S02]  /*6d30*/  LOP3.LUT R66, R25, R44, R34, 0x96, !PT ;  /* 0x0000002c19427212 */ /* 0x000fe400078e9622 */
[----:B------:R-:W-:Y:S02]  /*6d40*/  LOP3.LUT R45, R45, R18, RZ, 0x3c, !PT ;  /* 0x000000122d2d7212 */ /* 0x000fe400078e3cff */
[----:B------:R-:W-:Y:S02]  /*6d50*/  LOP3.LUT R49, R2, R49, R22, 0x96, !PT ;  /* 0x0000003102317212 */ /* 0x000fe400078e9616 */
[----:B------:R-:W-:Y:S02]  /*6d60*/  SHF.L.W.U32.HI R18, R11, 0x1, R12 ;  /* 0x000000010b127819 */ /* 0x000fe40000010e0c */
[----:B------:R-:W-:-:S02]  /*6d70*/  LOP3.LUT R52, R52, R37, RZ, 0x3c, !PT ;  /* 0x0000002534347212 */ /* 0x000fc400078e3cff */
[----:B------:R-:W-:Y:S02]  /*6d80*/  LOP3.LUT R36, R36, R23, RZ, 0x3c, !PT ;  /* 0x0000001724247212 */ /* 0x000fe400078e3cff */
[----:B------:R-:W-:Y:S02]  /*6d90*/  LOP3.LUT R66, R27, R66, R38, 0x96, !PT ;  /* 0x000000421b427212 */ /* 0x000fe400078e9626 */
[----:B------:R-:W-:Y:S02]  /*6da0*/  LOP3.LUT R37, R3, R54, R24, 0x96, !PT ;  /* 0x0000003603257212 */ /* 0x000fe400078e9618 */
[----:B------:R-:W-:Y:S02]  /*6db0*/  LOP3.LUT R23, R18, R49, RZ, 0x3c, !PT ;  /* 0x0000003112177212 */ /* 0x000fe400078e3cff */
[----:B------:R-:W-:Y:S02]  /*6dc0*/  SHF.L.W.U32.HI R39, R49, 0x1, R66 ;  /* 0x0000000131277819 */ /* 0x000fe40000010e42 */
[----:B------:R-:W-:-:S02]  /*6dd0*/  SHF.L.W.U32.HI R60, R66, 0x1, R49 ;  /* 0x00000001423c7819 */ /* 0x000fc40000010e31 */
[----:B------:R-:W-:Y:S02]  /*6de0*/  LOP3.LUT R18, R43, R37, R16, 0x96, !PT ;  /* 0x000000252b127212 */ /* 0x000fe400078e9610 */
[----:B------:R-:W-:Y:S02]  /*6df0*/  SHF.L.W.U32.HI R61, R12, 0x1, R11 ;  /* 0x000000010c3d7819 */ /* 0x000fe40000010e0b */
[C---:B------:R-:W-:Y:S02]  /*6e00*/  LOP3.LUT R24, R23.reuse, R24, RZ, 0x3c, !PT ;  /* 0x0000001817187212 */ /* 0x040fe400078e3cff */
[C---:B------:R-:W-:Y:S02]  /*6e10*/  LOP3.LUT R37, R23.reuse, R54, RZ, 0x3c, !PT ;  /* 0x0000003617257212 */ /* 0x040fe400078e3cff */
[C---:B------:R-:W-:Y:S02]  /*6e20*/  LOP3.LUT R3, R23.reuse, R3, RZ, 0x3c, !PT ;  /* 0x0000000317037212 */ /* 0x040fe400078e3cff */
[----:B------:R-:W-:-:S02]  /*6e30*/  LOP3.LUT R49, R23, R16, RZ, 0x3c, !PT ;  /* 0x0000001017317212 */ /* 0x000fc400078e3cff */
[----:B------:R-:W-:Y:S02]  /*6e40*/  LOP3.LUT R43, R23, R43, RZ, 0x3c, !PT ;  /* 0x0000002b172b7212 */ /* 0x000fe400078e3cff */
[----:B------:R-:W-:Y:S02]  /*6e50*/  LOP3.LUT R54, R29, R48, R47, 0x96, !PT ;  /* 0x000000301d367212 */ /* 0x000fe400078e962f */
[----:B------:R-:W-:Y:S02]  /*6e60*/  LOP3.LUT R23, R10, R15, R52, 0x96, !PT ;  /* 0x0000000f0a177212 */ /* 0x000fe400078e9634 */
[----:B------:R-:W-:Y:S02]  /*6e70*/  LOP3.LUT R57, R4, R6, R41, 0x96, !PT ;  /* 0x0000000604397212 */ /* 0x000fe400078e9629 */
[----:B------:R-:W-:Y:S02]  /*6e80*/  LOP3.LUT R61, R61, R66, RZ, 0x3c, !PT ;  /* 0x000000423d3d7212 */ /* 0x000fe400078e3cff */
        /* <DEDUP_REMOVED lines=40> */
[----:B------:R-:W-:Y:S02]  /*7110*/  LOP3.LUT R46, R63, R46, RZ, 0x3c, !PT ;  /* 0x0000002e3f2e7212 */ /* 0x000fe400078e3cff */
[----:B------:R-:W-:Y:S02]  /*7120*/  LOP3.LUT R7, R68, R7, RZ, 0x3c, !PT ;  /* 0x0000000744077212 */ /* 0x000fe400078e3cff */
[----:B------:R-:W-:-:S02]  /*7130*/  SHF.L.W.U32.HI R18, R17, 0xe, R50 ;  /* 0x0000000e11127819 */ /* 0x000fc40000010e32 */
[----:B------:R-:W-:Y:S02]  /*7140*/  SHF.L.W.U32.HI R17, R50, 0xe, R17 ;  /* 0x0000000e32117819 */ /* 0x000fe40000010e11 */
[----:B------:R-:W-:Y:S02]  /*7150*/  SHF.L.W.U32.HI R50, R3, 0xa, R4 ;  /* 0x0000000a03327819 */ /* 0x000fe40000010e04 */
[C---:B------:R-:W-:Y:S02]  /*7160*/  LOP3.LUT R28, R57.reuse, R28, RZ, 0x3c, !PT ;  /* 0x0000001c391c7212 */ /* 0x040fe400078e3cff */
[C---:B------:R-:W-:Y:S02]  /*7170*/  LOP3.LUT R33, R57.reuse, R33, RZ, 0x3c, !PT ;  /* 0x0000002139217212 */ /* 0x040fe400078e3cff */
[C---:B------:R-:W-:Y:S02]  /*7180*/  LOP3.LUT R32, R57.reuse, R32, RZ, 0x3c, !PT ;  /* 0x0000002039207212 */ /* 0x040fe400078e3cff */
        /* <DEDUP_REMOVED lines=11> */
[----:B------:R-:W-:Y:S02]  /*7240*/  SHF.L.W.U32.HI R2, R51, 0x8, R40 ;  /* 0x0000000833027819 */ /* 0x000fe40000010e28 */
[----:B------:R-:W-:-:S02]  /*7250*/  SHF.L.W.U32.HI R27, R58, 0x19, R13 ;  /* 0x000000193a1b7819 */ /* 0x000fc40000010e0d */
[----:B------:R-:W-:Y:S02]  /*7260*/  SHF.L.W.U32.HI R51, R40, 0x8, R51 ;  /* 0x0000000828337819 */ /* 0x000fe40000010e33 */
[----:B------:R-:W-:Y:S02]  /*7270*/  SHF.L.W.U32.HI R58, R13, 0x19, R58 ;  /* 0x000000190d3a7819 */ /* 0x000fe40000010e3a */
[----:B------:R-:W-:Y:S02]  /*7280*/  LOP3.LUT R16, R63, R53, RZ, 0x3c, !PT ;  /* 0x000000353f107212 */ /* 0x000fe400078e3cff */
[----:B------:R-:W-:Y:S02]  /*7290*/  SHF.L.W.U32.HI R40, R41, 0x12, R46 ;  /* 0x0000001229287819 */ /* 0x000fe40000010e2e */
[----:B------:R-:W-:Y:S02]  /*72a0*/  SHF.L.W.U32.HI R13, R46, 0x12, R41 ;  /* 0x000000122e0d7819 */ /* 0x000fe40000010e29 */
[----:B------:R-:W-:-:S02]  /*72b0*/  LOP3.LUT R53, R68, R62, RZ, 0x3c, !PT ;  /* 0x0000003e44357212 */ /* 0x000fc400078e3cff */
[----:B------:R-:W-:Y:S02]  /*72c0*/  LOP3.LUT R41, R11, R22, RZ, 0x3c, !PT ;  /* 0x000000160b297212 */ /* 0x000fe400078e3cff */
[----:B------:R-:W-:Y:S02]  /*72d0*/  LOP3.LUT R38, R23, R38, RZ, 0x3c, !PT ;  /* 0x0000002617267212 */ /* 0x000fe400078e3cff */
[----:B------:R-:W-:Y:S02]  /*72e0*/  LOP3.LUT R29, R60, R29, RZ, 0x3c, !PT ;  /* 0x0000001d3c1d7212 */ /* 0x000fe400078e3cff */
[----:B------:R-:W-:Y:S02]  /*72f0*/  SHF.L.W.U32.HI R67, R54, 0x1b, R47 ;  /* 0x0000001b36437819 */ /* 0x000fe40000010e2f */
[----:B------:R-:W-:Y:S02]  /*7300*/  SHF.L.W.U32.HI R22, R43, 0x2, R26 ;  /* 0x000000022b167819 */ /* 0x000fe40000010e1a */
[----:B------:R-:W-:-:S02]  /*7310*/  SHF.L.W.U32.HI R54, R47, 0x1b, R54 ;  /* 0x0000001b2f367819 */ /* 0x000fc40000010e36 */
[----:B------:R-:W-:Y:S02]  /*7320*/  SHF.L.W.U32.HI R43, R26, 0x2, R43 ;  /* 0x000000021a2b7819 */ /* 0x000fe40000010e2b */
[----:B------:R-:W-:Y:S02]  /*7330*/  SHF.L.W.U32.HI R9, R12, 0x15, R53 ;  /* 0x000000150c097819 */ /* 0x000fe40000010e35 */
[----:B------:R-:W-:Y:S02]  /*7340*/  LOP3.LUT R5, R11, R5, RZ, 0x3c, !PT ;  /* 0x000000050b057212 */ /* 0x000fe400078e3cff */
[----:B------:R-:W-:Y:S02]  /*7350*/  LOP3.LUT R26, R23, R25, RZ, 0x3c, !PT ;  /* 0x00000019171a7212 */ /* 0x000fe400078e3cff */
[----:B------:R-:W-:Y:S02]  /*7360*/  SHF.L.W.U32.HI R47, R38, 0x9, R41 ;  /* 0x00000009262f7819 */ /* 0x000fe40000010e29 */
[----:B------:R-:W-:-:S02]  /*7370*/  LOP3.LUT R31, R68, R64, RZ, 0x3c, !PT ;  /* 0x00000040441f7212 */ /* 0x000fc400078e3cff */
[----:B------:R-:W-:Y:S02]  /*7380*/  SHF.L.W.U32.HI R12, R53, 0x15, R12 ;  /* 0x00000015350c7819 */ /* 0x000fe40000010e0c */
[----:B------:R-:W-:Y:S02]  /*7390*/  SHF.L.W.U32.HI R41, R41, 0x9, R38 ;  /* 0x0000000929297819 */ /* 0x000fe40000010e26 */
[----:B------:R-:W-:Y:S02]  /*73a0*/  LOP3.LUT R36, R63, R36, RZ, 0x3c, !PT ;  /* 0x000000243f247212 */ /* 0x000fe400078e3cff */
        /* <DEDUP_REMOVED lines=21> */
[----:B------:R-:W-:Y:S02]  /*7500*/  SHF.L.W.U32.HI R48, R15, 0x14, R48 ;  /* 0x000000140f307819 */ /* 0x000fe40000010e30 */
[----:B------:R-:W-:Y:S02]  /*7510*/  SHF.L.W.U32.HI R39, R14, 0xb, R39 ;  /* 0x0000000b0e277819 */ /* 0x000fe40000010e27 */
[----:B------:R-:W-:Y:S02]  /*7520*/  LOP3.LUT R23, R44, R23, R34, 0x90, !PT ;  /* 0x000000172c177212 */ /* 0x000fe400078e9022 */
[----:B------:R-:W-:Y:S02]  /*7530*/  SHF.L.W.U32.HI R49, R49, 0xd, R42 ;  /* 0x0000000d31317819 */ /* 0x000fe40000010e2a */
[----:B------:R-:W-:Y:S02]  /*7540*/  LOP3.LUT R14, R11, R0, RZ, 0x3c, !PT ;  /* 0x000000000b0e7212 */ /* 0x000fe400078e3cff */
[----:B------:R-:W-:-:S02]  /*7550*/  LOP3.LUT R15, R17, R11, R0, 0x6, !PT ;  /* 0x0000000b110f7212 */ /* 0x000fc400078e0600 */
[----:B------:R-:W-:Y:S02]  /*7560*/  SHF.L.W.U32.HI R34, R32, 0xf, R59 ;  /* 0x0000000f20227819 */ /* 0x000fe40000010e3b */
[----:B------:R-:W-:Y:S02]  /*7570*/  LOP3.LUT R0, R37, R11, R0, 0x90, !PT ;  /* 0x0000000b25007212 */ /* 0x000fe400078e9000 */
[----:B------:R-:W-:Y:S02]  /*7580*/  SHF.L.W.U32.HI R42, R28, 0x1e, R55 ;  /* 0x0000001e1c2a7819 */ /* 0x000fe40000010e37 */
[----:B------:R-:W-:Y:S02]  /*7590*/  SHF.L.W.U32.HI R11, R59, 0xf, R32 ;  /* 0x0000000f3b0b7819 */ /* 0x000fe40000010e20 */
[----:B------:R-:W-:Y:S02]  /*75a0*/  SHF.L.W.U32.HI R28, R55, 0x1e, R28 ;  /* 0x0000001e371c7819 */ /* 0x000fe40000010e1c */
[----:B------:R-:W-:-:S02]  /*75b0*/  LOP3.LUT R32, R54, R3, R6, 0xb4, !PT ;  /* 0x0000000336207212 */ /* 0x000fc400078eb406 */
[----:B------:R-:W-:Y:S02]  /*75c0*/  LOP3.LUT R55, R7, R6, R54, 0xb4, !PT ;  /* 0x0000000607377212 */ /* 0x000fe400078eb436 */
[----:B------:R-:W-:Y:S02]  /*75d0*/  SHF.L.W.U32.HI R46, R8, 0x6, R33 ;  /* 0x00000006082e7819 */ /* 0x000fe40000010e21 */
[----:B------:R-:W-:Y:S02]  /*75e0*/  LOP3.LUT R6, R6, R34, R3, 0xb4, !PT ;  /* 0x0000002206067212 */ /* 0x000fe400078eb403 */
[----:B------:R-:W-:Y:S02]  /*75f0*/  SHF.L.W.U32.HI R33, R33, 0x6, R8 ;  /* 0x0000000621217819 */ /* 0x000fe40000010e08 */
        /* <DEDUP_REMOVED lines=43> */
[----:B------:R-:W-:-:S02]  /*78b0*/  LOP3.LUT R15, R31, R18, R9, 0xb4, !PT ;  /* 0x000000121f0f7212 */ /* 0x000fc400078eb409 */
[----:B------:R-:W-:Y:S02]  /*78c0*/  LOP3.LUT R25, R25, R31, R44, 0xb4, !PT ;  /* 0x0000001f19197212 */ /* 0x000fe400078eb42c */
[----:B------:R-:W-:Y:S02]  /*78d0*/  LOP3.LUT R17, R17, R0, RZ, 0x3c, !PT ;  /* 0x0000000011117212 */ /* 0x000fe400078e3cff */
[----:B------:R-:W-:Y:S02]  /*78e0*/  LOP3.LUT R44, R44, R9, R31, 0xb4, !PT ;  /* 0x000000092c2c7212 */ /* 0x000fe400078eb41f */
[----:B------:R-:W-:Y:S02]  /*78f0*/  LOP3.LUT R59, R4, R5, R14, 0x96, !PT ;  /* 0x00000005043b7212 */ /* 0x000fe400078e960e */
[----:B------:R-:W-:Y:S02]  /*7900*/  LOP3.LUT R0, R53, 0x88, RZ, 0x3c, !PT ;  /* 0x0000008835007812 */ /* 0x000fe400078e3cff */
[----:B------:R-:W-:-:S02]  /*7910*/  LOP3.LUT R31, R35, R10, R15, 0x96, !PT ;  /* 0x0000000a231f7212 */ /* 0x000fc400078e960f */
[----:B------:R-:W-:Y:S02]  /*7920*/  LOP3.LUT R9, R9, R52, RZ, 0x3c, !PT ;  /* 0x0000003409097212 */ /* 0x000fe400078e3cff */
[----:B------:R-:W-:Y:S02]  /*7930*/  LOP3.LUT R59, R40, R59, R3, 0x96, !PT ;  /* 0x0000003b283b7212 */ /* 0x000fe400078e9603 */
[----:B------:R-:W-:Y:S02]  /*7940*/  LOP3.LUT R60, R11, R42, R0, 0x96, !PT ;  /* 0x0000002a0b3c7212 */ /* 0x000fe400078e9600 */
[----:B------:R-:W-:Y:S02]  /*7950*/  LOP3.LUT R52, R43, R31, R50, 0x96, !PT ;  /* 0x0000001f2b347212 */ /* 0x000fe400078e9632 */
[----:B------:R-:W-:Y:S02]  /*7960*/  LOP3.LUT R18, R18, R23, RZ, 0x3c, !PT ;  /* 0x0000001712127212 */ /* 0x000fe400078e3cff */
[----:B------:R-:W-:-:S02]  /*7970*/  LOP3.LUT R31, R27, R48, R25, 0x96, !PT ;  /* 0x000000301b1f7212 */ /* 0x000fc400078e9619 */
[----:B------:R-:W-:Y:S02]  /*7980*/  LOP3.LUT R60, R29, R60, R32, 0x96, !PT ;  /* 0x0000003c1d3c7212 */ /* 0x000fe400078e9620 */
[----:B------:R-:W-:Y:S02]  /*7990*/  SHF.L.W.U32.HI R23, R52, 0x1, R59 ;  /* 0x0000000134177819 */ /* 0x000fe40000010e3b */
[----:B------:R-:W-:Y:S02]  /*79a0*/  LOP3.LUT R31, R38, R31, R7, 0x96, !PT ;  /* 0x0000001f261f7212 */ /* 0x000fe400078e9607 */
[----:B------:R-:W-:Y:S02]  /*79b0*/  LOP3.LUT R56, R51, R22, R37, 0x96, !PT ;  /* 0x0000001633387212 */ /* 0x000fe400078e9625 */
[----:B------:R-:W-:Y:S02]  /*79c0*/  SHF.L.W.U32.HI R63, R59, 0x1, R52 ;  /* 0x000000013b3f7819 */ /* 0x000fe40000010e34 */
[----:B------:R-:W-:-:S02]  /*79d0*/  LOP3.LUT R58, R23, R60, RZ, 0x3c, !PT ;  /* 0x0000003c173a7212 */ /* 0x000fc400078e3cff */
[----:B------:R-:W-:Y:S02]  /*79e0*/  SHF.L.W.U32.HI R39, R60, 0x1, R31 ;  /* 0x000000013c277819 */ /* 0x000fe40000010e1f */
[----:B------:R-:W-:Y:S02]  /*79f0*/  SHF.L.W.U32.HI R53, R31, 0x1, R60 ;  /* 0x000000011f357819 */ /* 0x000fe40000010e3c */
[----:B------:R-:W-:Y:S02]  /*7a00*/  LOP3.LUT R63, R63, R31, RZ, 0x3c, !PT ;  /* 0x0000001f3f3f7212 */ /* 0x000fe400078e3cff */
[----:B------:R-:W-:Y:S02]  /*7a10*/  LOP3.LUT R56, R33, R56, R6, 0x96, !PT ;  /* 0x0000003821387212 */ /* 0x000fe400078e9606 */
[----:B------:R-:W-:Y:S02]  /*7a20*/  LOP3.LUT R23, R58, R6, RZ, 0x3c, !PT ;  /* 0x000000063a177212 */ /* 0x000fe400078e3cff */
[----:B------:R-:W-:-:S02]  /*7a30*/  LOP3.LUT R31, R24, R45, R17, 0x96, !PT ;  /* 0x0000002d181f7212 */ /* 0x000fc400078e9611 */
[----:B------:R-:W-:Y:S02]  /*7a40*/  LOP3.LUT R6, R57, R26, R18, 0x96, !PT ;  /* 0x0000001a39067212 */ /* 0x000fe400078e9612 */
[----:B------:R-:W-:Y:S02]  /*7a50*/  LOP3.LUT R31, R16, R31, R55, 0x96, !PT ;  /* 0x0000001f101f7212 */ /* 0x000fe400078e9637 */
[----:B------:R-:W-:Y:S02]  /*7a60*/  LOP3.LUT R6, R61, R6, R34, 0x96, !PT ;  /* 0x000000063d067212 */ /* 0x000fe400078e9622 */
[----:B------:R-:W-:Y:S02]  /*7a70*/  LOP3.LUT R65, R2, R47, R44, 0x96, !PT ;  /* 0x0000002f02417212 */ /* 0x000fe400078e962c */
[C---:B------:R-:W-:Y:S02]  /*7a80*/  LOP3.LUT R37, R58.reuse, R37, RZ, 0x3c, !PT ;  /* 0x000000253a257212 */ /* 0x040fe400078e3cff */
[----:B------:R-:W-:-:S02]  /*7a90*/  LOP3.LUT R22, R58, R22, RZ, 0x3c, !PT ;  /* 0x000000163a167212 */ /* 0x000fc400078e3cff */
[C---:B------:R-:W-:Y:S02]  /*7aa0*/  LOP3.LUT R51, R58.reuse, R51, RZ, 0x3c, !PT ;  /* 0x000000333a337212 */ /* 0x040fe400078e3cff */
[----:B------:R-:W-:Y:S02]  /*7ab0*/  LOP3.LUT R33, R58, R33, RZ, 0x3c, !PT ;  /* 0x000000213a217212 */ /* 0x000fe400078e3cff */
[----:B------:R-:W-:Y:S02]  /*7ac0*/  SHF.L.W.U32.HI R58, R6, 0x1, R31 ;  /* 0x00000001063a7819 */ /* 0x000fe40000010e1f */
[----:B------:R-:W-:Y:S02]  /*7ad0*/  LOP3.LUT R65, R28, R65, R30, 0x96, !PT ;  /* 0x000000411c417212 */ /* 0x000fe400078e961e */
[C---:B------:R-:W-:Y:S02]  /*7ae0*/  LOP3.LUT R44, R63.reuse, R44, RZ, 0x3c, !PT ;  /* 0x0000002c3f2c7212 */ /* 0x040fe400078e3cff */
        /* <DEDUP_REMOVED lines=32> */
[C---:B------:R-:W-:Y:S02]  /*7cf0*/  LOP3.LUT R26, R39.reuse, R26, RZ, 0x3c, !PT ;  /* 0x0000001a271a7212 */ /* 0x040fe400078e3cff */
[C---:B------:R-:W-:Y:S02]  /*7d00*/  LOP3.LUT R57, R39.reuse, R57, RZ, 0x3c, !PT ;  /* 0x0000003927397212 */ /* 0x040fe400078e3cff */
[C---:B------:R-:W-:Y:S02]  /*7d10*/  LOP3.LUT R34, R39.reuse, R34, RZ, 0x3c, !PT ;  /* 0x0000002227227212 */ /* 0x040fe400078e3cff */
[----:B------:R-:W-:Y:S02]  /*7d20*/  LOP3.LUT R61, R39, R61, RZ, 0x3c, !PT ;  /* 0x0000003d273d7212 */ /* 0x000fe400078e3cff */
[----:B------:R-:W-:-:S02]  /*7d30*/  LOP3.LUT R6, R67, R6, RZ, 0x3c, !PT ;  /* 0x0000000643067212 */ /* 0x000fc400078e3cff */
[----:B------:R-:W-:Y:S02]  /*7d40*/  SHF.L.W.U32.HI R39, R35, 0xb, R4 ;  /* 0x0000000b23277819 */ /* 0x000fe40000010e04 */
[----:B------:R-:W-:Y:S02]  /*7d50*/  SHF.L.W.U32.HI R35, R4, 0xb, R35 ;  /* 0x0000000b04237819 */ /* 0x000fe40000010e23 */
[----:B------:R-:W-:Y:S02]  /*7d60*/  LOP3.LUT R50, R58, R50, RZ, 0x3c, !PT ;  /* 0x000000323a327212 */ /* 0x000fe400078e3cff */
[----:B------:R-:W-:Y:S02]  /*7d70*/  LOP3.LUT R3, R65, R3, RZ, 0x3c, !PT ;  /* 0x0000000341037212 */ /* 0x000fe400078e3cff */
[----:B------:R-:W-:Y:S02]  /*7d80*/  SHF.L.W.U32.HI R4, R47, 0xc, R22 ;  /* 0x0000000c2f047819 */ /* 0x000fe40000010e16 */
[----:B------:R-:W-:-:S02]  /*7d90*/  SHF.L.W.U32.HI R22, R22, 0xc, R47 ;  /* 0x0000000c16167819 */ /* 0x000fc40000010e2f */
[----:B------:R-:W-:Y:S02]  /*7da0*/  SHF.L.W.U32.HI R52, R59, 0x15, R54 ;  /* 0x000000153b347819 */ /* 0x000fe40000010e36 */
[----:B------:R-:W-:Y:S02]  /*7db0*/  LOP3.LUT R42, R31, R42, RZ, 0x3c, !PT ;  /* 0x0000002a1f2a7212 */ /* 0x000fe400078e3cff */
[----:B------:R-:W-:Y:S02]  /*7dc0*/  LOP3.LUT R47, R6, R48, RZ, 0x3c, !PT ;  /* 0x00000030062f7212 */ /* 0x000fe400078e3cff */
[----:B------:R-:W-:Y:S02]  /*7dd0*/  LOP3.LUT R10, R58, R10, RZ, 0x3c, !PT ;  /* 0x0000000a3a0a7212 */ /* 0x000fe400078e3cff */
[----:B------:R-:W-:Y:S02]  /*7de0*/  LOP3.LUT R56, R53, R63, RZ, 0x3c, !PT ;  /* 0x0000003f35387212 */ /* 0x000fe400078e3cff */
        /* <DEDUP_REMOVED lines=34> */
[----:B------:R-:W-:Y:S02]  /*8010*/  LOP3.LUT R43, R58, R43, RZ, 0x3c, !PT ;  /* 0x0000002b3a2b7212 */ /* 0x000fe400078e3cff */
[----:B------:R-:W-:Y:S02]  /*8020*/  LOP3.LUT R40, R65, R40, RZ, 0x3c, !PT ;  /* 0x0000002841287212 */ /* 0x000fe400078e3cff */
[----:B------:R-:W-:-:S02]  /*8030*/  LOP3.LUT R45, R56, R45, RZ, 0x3c, !PT ;  /* 0x0000002d382d7212 */ /* 0x000fc400078e3cff */
[C---:B------:R-:W-:Y:S02]  /*8040*/  LOP3.LUT R24, R56.reuse, R24, RZ, 0x3c, !PT ;  /* 0x0000001838187212 */ /* 0x040fe400078e3cff */
        /* <DEDUP_REMOVED lines=39> */
[----:B------:R-:W-:Y:S02]  /*82c0*/  SHF.L.W.U32.HI R9, R16, 0xe, R61 ;  /* 0x0000000e10097819 */ /* 0x000fe40000010e3d */
        /* <DEDUP_REMOVED lines=26> */
[----:B------:R-:W-:Y:S02]  /*8470*/  LOP3.LUT R31, R16, R43, RZ, 0x3c, !PT ;  /* 0x0000002b101f7212 */ /* 0x000fe400078e3cff */
[C---:B------:R-:W-:Y:S02]  /*8480*/  LOP3.LUT R16, R4.reuse, R6, R25, 0x90, !PT ;  /* 0x0000000604107212 */ /* 0x040fe400078e9019 */
[----:B------:R-:W-:Y:S02]  /*8490*/  LOP3.LUT R45, R45, R39, R4, 0xb4, !PT ;  /* 0x000000272d2d7212 */ /* 0x000fe400078eb404 */
[----:B------:R-:W-:Y:S02]  /*84a0*/  LOP3.LUT R67, R4, R52, R39, 0xb4, !PT ;  /* 0x0000003404437212 */ /* 0x000fe400078eb427 */
[----:B------:R-:W-:-:S02]  /*84b0*/  LOP3.LUT R36, R36, R35, R22, 0xb4, !PT ;  /* 0x0000002324247212 */ /* 0x000fc400078eb416 */
[----:B------:R-:W-:Y:S02]  /*84c0*/  LOP3.LUT R39, R39, R9, R52, 0xb4, !PT ;  /* 0x0000000927277212 */ /* 0x000fe400078eb434 */
[----:B------:R-:W-:Y:S02]  /*84d0*/  LOP3.LUT R30, R22, R59, R35, 0xb4, !PT ;  /* 0x0000003b161e7212 */ /* 0x000fe400078eb423 */
[C---:B------:R-:W-:Y:S02]  /*84e0*/  LOP3.LUT R35, R9.reuse, R6, R25, 0x6, !PT ;  /* 0x0000000609237212 */ /* 0x040fe400078e0619 */
[----:B------:R-:W-:Y:S02]  /*84f0*/  LOP3.LUT R16, R9, R16, RZ, 0x3c, !PT ;  /* 0x0000001009107212 */ /* 0x000fe400078e3cff */
[----:B------:R-:W-:Y:S02]  /*8500*/  LOP3.LUT R9, R8, R17, R0, 0x96, !PT ;  /* 0x0000001108097212 */ /* 0x000fe400078e9600 */
[----:B------:R-:W-:-:S02]  /*8510*/  LOP3.LUT R6, R36, 0x80008009, RZ, 0x3c, !PT ;  /* 0x8000800924067812 */ /* 0x000fc400078e3cff */
[----:B------:R-:W-:Y:S02]  /*8520*/  LOP3.LUT R4, R5, R32, R39, 0x96, !PT ;  /* 0x0000002005047212 */ /* 0x000fe400078e9627 */
[----:B------:R-:W-:Y:S02]  /*8530*/  LOP3.LUT R59, R59, R34, RZ, 0x3c, !PT ;  /* 0x000000223b3b7212 */ /* 0x000fe400078e3cff */
[----:B------:R-:W-:Y:S02]  /*8540*/  LOP3.LUT R34, R28, R9, R26, 0x96, !PT ;  /* 0x000000091c227212 */ /* 0x000fe400078e961a */
[----:B------:R-:W-:Y:S02]  /*8550*/  LOP3.LUT R25, R42, R27, R6, 0x96, !PT ;  /* 0x0000001b2a197212 */ /* 0x000fe400078e9606 */
[----:B------:R-:W-:Y:S02]  /*8560*/  LOP3.LUT R9, R7, R4, R41, 0x96, !PT ;  /* 0x0000000407097212 */ /* 0x000fe400078e9629 */
[----:B------:R-:W-:-:S02]  /*8570*/  LOP3.LUT R36, R44, R33, R45, 0x96, !PT ;  /* 0x000000212c247212 */ /* 0x000fc400078e962d */
[----:B------:R-:W-:Y:S02]  /*8580*/  LOP3.LUT R25, R15, R25, R40, 0x96, !PT ;  /* 0x000000190f197212 */ /* 0x000fe400078e9628 */
[----:B------:R-:W-:Y:S02]  /*8590*/  SHF.L.W.U32.HI R4, R9, 0x1, R34 ;  /* 0x0000000109047819 */ /* 0x000fe40000010e22 */
[----:B------:R-:W-:Y:S02]  /*85a0*/  LOP3.LUT R52, R52, R35, RZ, 0x3c, !PT ;  /* 0x0000002334347212 */ /* 0x000fe400078e3cff */
[----:B------:R-:W-:Y:S02]  /*85b0*/  LOP3.LUT R36, R11, R36, R51, 0x96, !PT ;  /* 0x000000240b247212 */ /* 0x000fe400078e9633 */
[----:B------:R-:W-:Y:S02]  /*85c0*/  LOP3.LUT R43, R10, R23, R30, 0x96, !PT ;  /* 0x000000170a2b7212 */ /* 0x000fe400078e961e */
[----:B------:R-:W-:-:S02]  /*85d0*/  LOP3.LUT R35, R4, R25, RZ, 0x3c, !PT ;  /* 0x0000001904237212 */ /* 0x000fc400078e3cff */
[----:B------:R-:W-:Y:S02]  /*85e0*/  SHF.L.W.U32.HI R63, R25, 0x1, R36 ;  /* 0x00000001193f7819 */ /* 0x000fe40000010e24 */
[----:B------:R-:W-:Y:S02]  /*85f0*/  SHF.L.W.U32.HI R22, R36, 0x1, R25 ;  /* 0x0000000124167819 */ /* 0x000fe40000010e19 */
[----:B------:R-:W-:Y:S02]  /*8600*/  LOP3.LUT R43, R48, R43, R57, 0x96, !PT ;  /* 0x0000002b302b7212 */ /* 0x000fe400078e9639 */
[----:B------:R-:W-:Y:S02]  /*8610*/  SHF.L.W.U32.HI R58, R34, 0x1, R9 ;  /* 0x00000001223a7819 */ /* 0x000fe40000010e09 */
[C---:B------:R-:W-:Y:S02]  /*8620*/  LOP3.LUT R25, R35.reuse, R30, RZ, 0x3c, !PT ;  /* 0x0000001e23197212 */ /* 0x040fe400078e3cff */
[----:B------:R-:W-:-:S02]  /*8630*/  LOP3.LUT R23, R35, R23, RZ, 0x3c, !PT ;  /* 0x0000001723177212 */ /* 0x000fc400078e3cff */
[C---:B------:R-:W-:Y:S02]  /*8640*/  LOP3.LUT R10, R35.reuse, R10, RZ, 0x3c, !PT ;  /* 0x0000000a230a7212 */ /* 0x040fe400078e3cff */
[C---:B------:R-:W-:Y:S02]  /*8650*/  LOP3.LUT R57, R35.reuse, R57, RZ, 0x3c, !PT ;  /* 0x0000003923397212 */ /* 0x040fe400078e3cff */
[----:B------:R-:W-:Y:S02]  /*8660*/  LOP3.LUT R48, R35, R48, RZ, 0x3c, !PT ;  /* 0x0000003023307212 */ /* 0x000fe400078e3cff */
[----:B------:R-:W-:Y:S02]  /*8670*/  LOP3.LUT R35, R53, R12, R31, 0x96, !PT ;  /* 0x0000000c35237212 */ /* 0x000fe400078e961f */
[----:B------:R-:W-:Y:S02]  /*8680*/  LOP3.LUT R4, R46, R47, R16, 0x96, !PT ;  /* 0x0000002f2e047212 */ /* 0x000fe400078e9610 */
[----:B------:R-:W-:-:S02]  /*8690*/  LOP3.LUT R58, R58, R36, RZ, 0x3c, !PT ;  /* 0x000000243a3a7212 */ /* 0x000fc400078e3cff */
[----:B------:R-:W-:Y:S02]  /*86a0*/  LOP3.LUT R35, R13, R35, R2, 0x96, !PT ;  /* 0x000000230d237212 */ /* 0x000fe400078e9602 */
[----:B------:R-:W-:Y:S02]  /*86b0*/  LOP3.LUT R4, R24, R4, R3, 0x96, !PT ;  /* 0x0000000418047212 */ /* 0x000fe400078e9603 */
[----:B------:R-:W-:Y:S02]  /*86c0*/  LOP3.LUT R30, R29, R14, R67, 0x96, !PT ;  /* 0x0000000e1d1e7212 */ /* 0x000fe400078e9643 */
[----:B------:R-:W-:Y:S02]  /*86d0*/  LOP3.LUT R36, R58, R67, RZ, 0x3c, !PT ;  /* 0x000000433a247212 */ /* 0x000fe400078e3cff */
[----:B------:R-:W-:Y:S02]  /*86e0*/  SHF.L.W.U32.HI R67, R4, 0x1, R35 ;  /* 0x0000000104437819 */ /* 0x000fe40000010e23 */
[----:B------:R-:W-:-:S02]  /*86f0*/  LOP3.LUT R30, R49, R30, R50, 0x96, !PT ;  /* 0x0000001e311e7212 */ /* 0x000fc400078e9632 */
[C---:B------:R-:W-:Y:S02]  /*8700*/  LOP3.LUT R14, R58.reuse, R14, RZ, 0x3c, !PT ;  /* 0x0000000e3a0e7212 */ /* 0x040fe400078e3cff */
[C---:B------:R-:W-:Y:S02]  /*8710*/  LOP3.LUT R29, R58.reuse, R29, RZ, 0x3c, !PT ;  /* 0x0000001d3a1d7212 */ /* 0x040fe400078e3cff */
[C---:B------:R-:W-:Y:S02]  /*8720*/  LOP3.LUT R50, R58.reuse, R50, RZ, 0x3c, !PT ;  /* 0x000000323a327212 */ /* 0x040fe400078e3cff */
[----:B------:R-:W-:Y:S02]  /*8730*/  LOP3.LUT R49, R58, R49, RZ, 0x3c, !PT ;  /* 0x000000313a317212 */ /* 0x000fe400078e3cff */
        /* <DEDUP_REMOVED lines=10> */
[----:B------:R-:W-:Y:S02]  /*87e0*/  LOP3.LUT R60, R61, R60, R56, 0x96, !PT ;  /* 0x0000003c3d3c7212 */ /* 0x000fe400078e9638 */
[----:B------:R-:W-:Y:S02]  /*87f0*/  LOP3.LUT R69, R58, R9, RZ, 0x3c, !PT ;  /* 0x000000093a457212 */ /* 0x000fe400078e3cff */
[----:B------:R-:W-:Y:S02]  /*8800*/  SHF.L.W.U32.HI R65, R67, 0x1, R60 ;  /* 0x0000000143417819 */ /* 0x000fe40000010e3c */
[----:B------:R-:W-:-:S02]  /*8810*/  SHF.L.W.U32.HI R58, R60, 0x1, R67 ;  /* 0x000000013c3a7819 */ /* 0x000fc40000010e43 */
[----:B------:R-:W-:Y:S02]  /*8820*/  LOP3.LUT R22, R22, R67, RZ, 0x3c, !PT ;  /* 0x0000004316167212 */ /* 0x000fe400078e3cff */
[----:B------:R-:W-:Y:S02]  /*8830*/  LOP3.LUT R9, R69, R56, RZ, 0x3c, !PT ;  /* 0x0000003845097212 */ /* 0x000fe400078e3cff */
[----:B------:R-:W-:Y:S02]  /*8840*/  SHF.L.W.U32.HI R56, R30, 0x1, R43 ;  /* 0x000000011e387819 */ /* 0x000fe40000010e2b */
[----:B------:R-:W-:Y:S02]  /*8850*/  SHF.L.W.U32.HI R67, R43, 0x1, R30 ;  /* 0x000000012b437819 */ /* 0x000fe40000010e1e */
[----:B------:R-:W-:Y:S02]  /*8860*/  LOP3.LUT R63, R63, R60, RZ, 0x3c, !PT ;  /* 0x0000003c3f3f7212 */ /* 0x000fe400078e3cff */
[----:B------:R-:W-:-:S02]  /*8870*/  LOP3.LUT R30, R65, R30, RZ, 0x3c, !PT ;  /* 0x0000001e411e7212 */ /* 0x000fc400078e3cff */
[----:B------:R-:W-:Y:S02]  /*8880*/  LOP3.LUT R43, R58, R43, RZ, 0x3c, !PT ;  /* 0x0000002b3a2b7212 */ /* 0x000fe400078e3cff */
[C---:B------:R-:W-:Y:S02]  /*8890*/  LOP3.LUT R31, R22.reuse, R31, RZ, 0x3c, !PT ;  /* 0x0000001f161f7212 */ /* 0x040fe400078e3cff */
[C---:B------:R-:W-:Y:S02]  /*88a0*/  LOP3.LUT R12, R22.reuse, R12, RZ, 0x3c, !PT ;  /* 0x0000000c160c7212 */ /* 0x040fe400078e3cff */
[C---:B------:R-:W-:Y:S02]  /*88b0*/  LOP3.LUT R53, R22.reuse, R53, RZ, 0x3c, !PT ;  /* 0x0000003516357212 */ /* 0x040fe400078e3cff */
[C---:B------:R-:W-:Y:S02]  /*88c0*/  LOP3.LUT R2, R22.reuse, R2, RZ, 0x3c, !PT ;  /* 0x0000000216027212 */ /* 0x040fe400078e3cff */
[----:B------:R-:W-:-:S02]  /*88d0*/  LOP3.LUT R13, R22, R13, RZ, 0x3c, !PT ;  /* 0x0000000d160d7212 */ /* 0x000fc400078e3cff */
[----:B------:R-:W-:Y:S02]  /*88e0*/  LOP3.LUT R24, R63, R24, RZ, 0x3c, !PT ;  /* 0x000000183f187212 */ /* 0x000fe400078e3cff */
[----:B------:R-:W-:Y:S02]  /*88f0*/  LOP3.LUT R22, R30, R39, RZ, 0x3c, !PT ;  /* 0x000000271e167212 */ /* 0x000fe400078e3cff */
        /* <DEDUP_REMOVED lines=35> */
[----:B------:R-:W-:Y:S02]  /*8b30*/  SHF.L.W.U32.HI R2, R3, 0x8, R2 ;  /* 0x0000000803027819 */ /* 0x000fe40000010e02 */
        /* <DEDUP_REMOVED lines=32> */
[-CC-:B------:R-:W-:Y:S02]  /*8d40*/  LOP3.LUT R5, R13, R35.reuse, R6.reuse, 0x6, !PT ;  /* 0x000000230d057212 */ /* 0x180fe400078e0606 */
[----:B------:R-:W-:-:S02]  /*8d50*/  LOP3.LUT R54, R23, R35, R6, 0x90, !PT ;  /* 0x0000002317367212 */ /* 0x000fc400078e9006 */
[----:B------:R-:W-:Y:S02]  /*8d60*/  LOP3.LUT R6, R4, R45, RZ, 0x3c, !PT ;  /* 0x0000002d04067212 */ /* 0x000fe400078e3cff */
[-CC-:B------:R-:W-:Y:S02]  /*8d70*/  LOP3.LUT R35, R9, R4.reuse, R45.reuse, 0x6, !PT ;  /* 0x0000000409237212 */ /* 0x180fe400078e062d */
[----:B------:R-:W-:Y:S02]  /*8d80*/  LOP3.LUT R4, R33, R4, R45, 0x90, !PT ;  /* 0x0000000421047212 */ /* 0x000fe400078e902d */
        /* <DEDUP_REMOVED lines=52> */
[----:B------:R-:W-:Y:S02]  /*90d0*/  LOP3.LUT R33, R33, R0, R12, 0xb4, !PT ;  /* 0x0000000021217212 */ /* 0x000fe400078eb40c */
[----:B------:R-:W-:Y:S02]  /*90e0*/  LOP3.LUT R12, R48, 0x8000000a, RZ, 0x3c, !PT ;  /* 0x8000000a300c7812 */ /* 0x000fe400078e3cff */
[----:B------:R-:W-:Y:S02]  /*90f0*/  LOP3.LUT R47, R45, R46, R8, 0x96, !PT ;  /* 0x0000002e2d2f7212 */ /* 0x000fe400078e9608 */
[----:B------:R-:W-:Y:S02]  /*9100*/  LOP3.LUT R48, R36, R51, R13, 0x96, !PT ;  /* 0x0000003324307212 */ /* 0x000fe400078e960d */
[----:B------:R-:W-:-:S02]  /*9110*/  LOP3.LUT R5, R34, R5, RZ, 0x3c, !PT ;  /* 0x0000000522057212 */ /* 0x000fc400078e3cff */
[----:B------:R-:W-:Y:S02]  /*9120*/  LOP3.LUT R34, R0, R35, RZ, 0x3c, !PT ;  /* 0x0000002300227212 */ /* 0x000fe400078e3cff */
[----:B------:R-:W-:Y:S02]  /*9130*/  LOP3.LUT R0, R24, R47, R29, 0x96, !PT ;  /* 0x0000002f18007212 */ /* 0x000fe400078e961d */
[----:B------:R-:W-:Y:S02]  /*9140*/  LOP3.LUT R62, R37, R40, R12, 0x96, !PT ;  /* 0x00000028253e7212 */ /* 0x000fe400078e960c */
[----:B------:R-:W-:Y:S02]  /*9150*/  LOP3.LUT R35, R26, R48, R27, 0x96, !PT ;  /* 0x000000301a237212 */ /* 0x000fe400078e961b */
[----:B------:R-:W-:Y:S02]  /*9160*/  LOP3.LUT R59, R59, R55, R22, 0xb4, !PT ;  /* 0x000000373b3b7212 */ /* 0x000fe400078eb416 */
[----:B------:R-:W-:-:S02]  /*9170*/  LOP3.LUT R22, R22, R50, R55, 0xb4, !PT ;  /* 0x0000003216167212 */ /* 0x000fc400078eb437 */
[----:B------:R-:W-:Y:S02]  /*9180*/  LOP3.LUT R4, R9, R4, RZ, 0x3c, !PT ;  /* 0x0000000409047212 */ /* 0x000fe400078e3cff */
[----:B------:R-:W-:Y:S02]  /*9190*/  LOP3.LUT R55, R25, R56, R6, 0x96, !PT ;  /* 0x0000003819377212 */ /* 0x000fe400078e9606 */
[----:B------:R-:W-:Y:S02]  /*91a0*/  LOP3.LUT R62, R53, R62, R28, 0x96, !PT ;  /* 0x0000003e353e7212 */ /* 0x000fe400078e961c */
[----:B------:R-:W-:Y:S02]  /*91b0*/  SHF.L.W.U32.HI R9, R35, 0x1, R0 ;  /* 0x0000000123097819 */ /* 0x000fe40000010e00 */
[----:B------:R-:W-:Y:S02]  /*91c0*/  LOP3.LUT R48, R2, R3, R23, 0x96, !PT ;  /* 0x0000000302307212 */ /* 0x000fe400078e9617 */
[----:B------:R-:W-:-:S02]  /*91d0*/  LOP3.LUT R55, R42, R55, R41, 0x96, !PT ;  /* 0x000000372a377212 */ /* 0x000fc400078e9629 */
[----:B------:R-:W-:Y:S02]  /*91e0*/  SHF.L.W.U32.HI R50, R0, 0x1, R35 ;  /* 0x0000000100327819 */ /* 0x000fe40000010e23 */
[----:B------:R-:W-:Y:S02]  /*91f0*/  LOP3.LUT R60, R9, R62, RZ, 0x3c, !PT ;  /* 0x0000003e093c7212 */ /* 0x000fe400078e3cff */
[----:B------:R-:W-:Y:S02]  /*9200*/  LOP3.LUT R48, R63, R48, R14, 0x96, !PT ;  /* 0x000000303f307212 */ /* 0x000fe400078e960e */
[----:B------:R-:W-:Y:S02]  /*9210*/  SHF.L.W.U32.HI R9, R62, 0x1, R55 ;  /* 0x000000013e097819 */ /* 0x000fe40000010e37 */
[----:B------:R-:W-:Y:S02]  /*9220*/  SHF.L.W.U32.HI R47, R55, 0x1, R62 ;  /* 0x00000001372f7819 */ /* 0x000fe40000010e3e */
[----:B------:R-:W-:-:S02]  /*9230*/  LOP3.LUT R50, R50, R55, RZ, 0x3c, !PT ;  /* 0x0000003732327212 */ /* 0x000fc400078e3cff */
        /* <DEDUP_REMOVED lines=13> */
[C---:B------:R-:W-:Y:S02]  /*9310*/  LOP3.LUT R49, R50.reuse, R10, RZ, 0x3c, !PT ;  /* 0x0000000a32317212 */ /* 0x040fe400078e3cff */
[----:B------:R-:W-:Y:S02]  /*9320*/  LOP3.LUT R61, R39, R61, R10, 0x96, !PT ;  /* 0x0000003d273d7212 */ /* 0x000fe400078e960a */
        /* <DEDUP_REMOVED lines=14> */
[C---:B------:R-:W-:Y:S02]  /*9410*/  LOP3.LUT R39, R65.reuse, R32, RZ, 0x3c, !PT ;  /* 0x0000002041277212 */ /* 0x040fe400078e3cff */
[----:B------:R-:W-:Y:S02]  /*9420*/  SHF.L.W.U32.HI R32, R48, 0x1, R61 ;  /* 0x0000000130207819 */ /* 0x000fe40000010e3d */
[----:B------:R-:W-:Y:S02]  /*9430*/  LOP3.LUT R35, R58, R35, R43, 0x96, !PT ;  /* 0x000000233a237212 */ /* 0x000fe400078e962b */
[----:B------:R-:W-:Y:S02]  /*9440*/  LOP3.LUT R55, R32, R55, RZ, 0x3c, !PT ;  /* 0x0000003720377212 */ /* 0x000fe400078e3cff */
[----:B------:R-:W-:Y:S02]  /*9450*/  SHF.L.W.U32.HI R32, R0, 0x1, R35 ;  /* 0x0000000100207819 */ /* 0x000fe40000010e23 */
[----:B------:R-:W-:-:S02]  /*9460*/  LOP3.LUT R10, R65, R59, RZ, 0x3c, !PT ;  /* 0x0000003b410a7212 */ /* 0x000fc400078e3cff */
        /* <DEDUP_REMOVED lines=13> */
[C---:B------:R-:W-:Y:S02]  /*9540*/  LOP3.LUT R9, R61.reuse, R4, RZ, 0x3c, !PT ;  /* 0x000000043d097212 */ /* 0x040fe400078e3cff */
[----:B------:R-:W-:Y:S02]  /*9550*/  LOP3.LUT R4, R61, R11, RZ, 0x3c, !PT ;  /* 0x0000000b3d047212 */ /* 0x000fe400078e3cff */
[----:B------:R-:W-:Y:S02]  /*9560*/  SHF.L.W.U32.HI R11, R31, 0x15, R16 ;  /* 0x000000151f0b7819 */ /* 0x000fe40000010e10 */
[----:B------:R-:W-:Y:S02]  /*9570*/  SHF.L.W.U32.HI R16, R16, 0x15, R31 ;  /* 0x0000001510107819 */ /* 0x000fe40000010e1f */
[----:B------:R-:W-:-:S02]  /*9580*/  SHF.L.W.U32.HI R31, R64, 0xc, R3 ;  /* 0x0000000c401f7819 */ /* 0x000fc40000010e03 */
[----:B------:R-:W-:Y:S02]  /*9590*/  LOP3.LUT R43, R65, R58, RZ, 0x3c, !PT ;  /* 0x0000003a412b7212 */ /* 0x000fe400078e3cff */
        /* <DEDUP_REMOVED lines=10> */
[----:B------:R-:W-:-:S02]  /*9640*/  LOP3.LUT R51, R32, R51, RZ, 0x3c, !PT ;  /* 0x0000003320337212 */ /* 0x000fc400078e3cff */
[----:B------:R-:W-:Y:S02]  /*9650*/  SHF.L.W.U32.HI R2, R0, 0xf, R27 ;  /* 0x0000000f00027819 */ /* 0x000fe40000010e1b */
[----:B------:R-:W-:Y:S02]  /*9660*/  SHF.L.W.U32.HI R24, R27, 0xf, R0 ;  /* 0x0000000f1b187819 */ /* 0x000fe40000010e00 */
[----:B------:R-:W-:Y:S02]  /*9670*/  SHF.L.W.U32.HI R27, R43, 0x18, R44 ;  /* 0x000000182b1b7819 */ /* 0x000fe40000010e2c */
[C---:B------:R-:W-:Y:S02]  /*9680*/  LOP3.LUT R13, R32.reuse, R13, RZ, 0x3c, !PT ;  /* 0x0000000d200d7212 */ /* 0x040fe400078e3cff */
[C---:B------:R-:W-:Y:S02]  /*9690*/  LOP3.LUT R36, R32.reuse, R36, RZ, 0x3c, !PT ;  /* 0x0000002420247212 */ /* 0x040fe400078e3cff */
[----:B------:R-:W-:-:S02]  /*96a0*/  LOP3.LUT R26, R32, R26, RZ, 0x3c, !PT ;  /* 0x0000001a201a7212 */ /* 0x000fc400078e3cff */
[C---:B------:R-:W-:Y:S02]  /*96b0*/  LOP3.LUT R35, R61.reuse, R22, RZ, 0x3c, !PT ;  /* 0x000000163d237212 */ /* 0x040fe400078e3cff */
[C---:B------:R-:W-:Y:S02]  /*96c0*/  LOP3.LUT R18, R61.reuse, R18, RZ, 0x3c, !PT ;  /* 0x000000123d127212 */ /* 0x040fe400078e3cff */
[----:B------:R-:W-:Y:S02]  /*96d0*/  LOP3.LUT R17, R61, R17, RZ, 0x3c, !PT ;  /* 0x000000113d117212 */ /* 0x000fe400078e3cff */
        /* <DEDUP_REMOVED lines=46> */
[----:B------:R-:W-:Y:S02]  /*99c0*/  LOP3.LUT R33, R54, R33, R0, 0xb4, !PT ;  /* 0x0000002136217212 */ /* 0x000fe400078eb400 */
[----:B------:R-:W-:Y:S02]  /*99d0*/  SHF.L.W.U32.HI R23, R62, 0x1, R23 ;  /* 0x000000013e177819 */ /* 0x000fe40000010e17 */
        /* <DEDUP_REMOVED lines=37> */
[----:B------:R-:W-:Y:S02]  /*9c30*/  LOP3.LUT R8, R13, R8, R4, 0xb4, !PT ;  /* 0x000000080d087212 */ /* 0x000fe400078eb404 */
[----:B------:R-:W-:-:S02]  /*9c40*/  LOP3.LUT R13, R48, R4, R13, 0xb4, !PT ;  /* 0x00000004300d7212 */ /* 0x000fc400078eb40d */
[-CC-:B------:R-:W-:Y:S02]  /*9c50*/  LOP3.LUT R5, R64, R59.reuse, R12.reuse, 0x90, !PT ;  /* 0x0000003b40057212 */ /* 0x180fe400078e900c */
[----:B------:R-:W-:Y:S02]  /*9c60*/  LOP3.LUT R59, R38, R59, R12, 0x6, !PT ;  /* 0x0000003b263b7212 */ /* 0x000fe400078e060c */
[----:B------:R-:W-:Y:S02]  /*9c70*/  LOP3.LUT R4, R55, R6, RZ, 0x3c, !PT ;  /* 0x0000000637047212 */ /* 0x000fe400078e3cff */
[----:B------:R-:W-:Y:S02]  /*9c80*/  LOP3.LUT R39, R39, R45, R64, 0xb4, !PT ;  /* 0x0000002d27277212 */ /* 0x000fe400078eb440 */
[----:B------:R-:W-:Y:S02]  /*9c90*/  LOP3.LUT R12, R64, R16, R45, 0xb4, !PT ;  /* 0x00000010400c7212 */ /* 0x000fe400078eb42d */
[----:B------:R-:W-:-:S02]  /*9ca0*/  LOP3.LUT R45, R45, R38, R16, 0xb4, !PT ;  /* 0x000000262d2d7212 */ /* 0x000fc400078eb410 */
[----:B------:R-:W-:Y:S02]  /*9cb0*/  LOP3.LUT R38, R38, R5, RZ, 0x3c, !PT ;  /* 0x0000000526267212 */ /* 0x000fe400078e3cff */
[C---:B------:R-:W-:Y:S02]  /*9cc0*/  LOP3.LUT R5, R31.reuse, R55, R6, 0x90, !PT ;  /* 0x000000371f057212 */ /* 0x040fe400078e9006 */
[----:B------:R-:W-:Y:S02]  /*9cd0*/  LOP3.LUT R4, R4, R22, R31, 0xb4, !PT ;  /* 0x0000001604047212 */ /* 0x000fe400078eb41f */
[----:B------:R-:W-:Y:S02]  /*9ce0*/  LOP3.LUT R31, R31, R11, R22, 0xb4, !PT ;  /* 0x0000000b1f1f7212 */ /* 0x000fe400078eb416 */
[----:B------:R-:W-:Y:S02]  /*9cf0*/  LOP3.LUT R22, R22, R26, R11, 0xb4, !PT ;  /* 0x0000001a16167212 */ /* 0x000fe400078eb40b */
[----:B------:R-:W-:-:S02]  /*9d00*/  LOP3.LUT R48, R26, R55, R6, 0x6, !PT ;  /* 0x000000371a307212 */ /* 0x000fc400078e0606 */
[----:B------:R-:W-:Y:S02]  /*9d10*/  LOP3.LUT R26, R26, R5, RZ, 0x3c, !PT ;  /* 0x000000051a1a7212 */ /* 0x000fe400078e3cff */
        /* <DEDUP_REMOVED lines=10> */
[----:B------:R-:W-:-:S02]  /*9dc0*/  LOP3.LUT R61, R42, R61, R3, 0x96, !PT ;  /* 0x0000003d2a3d7212 */ /* 0x000fc400078e9603 */
[----:B------:R-:W-:Y:S02]  /*9dd0*/  SHF.L.W.U32.HI R60, R6, 0x1, R39 ;  /* 0x00000001063c7819 */ /* 0x000fe40000010e27 */
[----:B------:R-:W-:Y:S02]  /*9de0*/  LOP3.LUT R16, R16, R59, RZ, 0x3c, !PT ;  /* 0x0000003b10107212 */ /* 0x000fe400078e3cff */
[----:B------:R-:W-:Y:S02]  /*9df0*/  LOP3.LUT R59, R11, R62, RZ, 0x3c, !PT ;  /* 0x0000003e0b3b7212 */ /* 0x000fe400078e3cff */
[----:B------:R-:W-:Y:S02]  /*9e00*/  SHF.L.W.U32.HI R58, R62, 0x1, R61 ;  /* 0x000000013e3a7819 */ /* 0x000fe40000010e3d */
[----:B------:R-:W-:Y:S02]  /*9e10*/  SHF.L.W.U32.HI R11, R61, 0x1, R62 ;  /* 0x000000013d0b7819 */ /* 0x000fe40000010e3e */
[----:B------:R-:W-:-:S02]  /*9e20*/  LOP3.LUT R60, R60, R61, RZ, 0x3c, !PT ;  /* 0x0000003d3c3c7212 */ /* 0x000fc400078e3cff */
[----:B------:R-:W-:Y:S02]  /*9e30*/  LOP3.LUT R61, R27, R34, R38, 0x96, !PT ;  /* 0x000000221b3d7212 */ /* 0x000fe400078e9626 */
[----:B------:R-:W-:Y:S02]  /*9e40*/  LOP3.LUT R62, R30, R13, R26, 0x96, !PT ;  /* 0x0000000d1e3e7212 */ /* 0x000fe400078e961a */
[----:B------:R-:W-:Y:S02]  /*9e50*/  LOP3.LUT R61, R53, R61, R0, 0x96, !PT ;  /* 0x0000003d353d7212 */ /* 0x000fe400078e9600 */
[----:B------:R-:W-:Y:S02]  /*9e60*/  LOP3.LUT R62, R54, R62, R17, 0x96, !PT ;  /* 0x0000003e363e7212 */ /* 0x000fe400078e9611 */
[----:B------:R-:W-:Y:S02]  /*9e70*/  LOP3.LUT R48, R46, R37, R12, 0x96, !PT ;  /* 0x000000252e307212 */ /* 0x000fe400078e960c */
[----:B------:R-:W-:-:S02]  /*9e80*/  SHF.L.W.U32.HI R63, R62, 0x1, R61 ;  /* 0x000000013e3f7819 */ /* 0x000fc40000010e3d */
[----:B------:R-:W-:Y:S02]  /*9e90*/  LOP3.LUT R48, R10, R48, R35, 0x96, !PT ;  /* 0x000000300a307212 */ /* 0x000fe400078e9623 */
[----:B------:R-:W-:Y:S02]  /*9ea0*/  LOP3.LUT R63, R63, R6, RZ, 0x3c, !PT ;  /* 0x000000063f3f7212 */ /* 0x000fe400078e3cff */
        /* <DEDUP_REMOVED lines=13> */
[C---:B------:R-:W-:Y:S02]  /*9f80*/  LOP3.LUT R24, R63.reuse, R24, RZ, 0x3c, !PT ;  /* 0x000000183f187212 */ /* 0x040fe400078e3cff */
[----:B------:R-:W-:Y:S02]  /*9f90*/  LOP3.LUT R57, R63, R57, RZ, 0x3c, !PT ;  /* 0x000000393f397212 */ /* 0x000fe400078e3cff */
[----:B------:R-:W-:-:S02]  /*9fa0*/  LOP3.LUT R31, R60, R31, RZ, 0x3c, !PT ;  /* 0x0000001f3c1f7212 */ /* 0x000fc400078e3cff */
[C---:B------:R-:W-:Y:S02]  /*9fb0*/  LOP3.LUT R52, R60.reuse, R52, RZ, 0x3c, !PT ;  /* 0x000000343c347212 */ /* 0x040fe400078e3cff */
[C---:B------:R-:W-:Y:S02]  /*9fc0*/  LOP3.LUT R47, R60.reuse, R47, RZ, 0x3c, !PT ;  /* 0x0000002f3c2f7212 */ /* 0x040fe400078e3cff */
[----:B------:R-:W-:Y:S02]  /*9fd0*/  LOP3.LUT R43, R60, R56, RZ, 0x3c, !PT ;  /* 0x000000383c2b7212 */ /* 0x000fe400078e3cff */
[----:B------:R-:W-:Y:S02]  /*9fe0*/  LOP3.LUT R63, R9, R14, R55, 0x96, !PT ;  /* 0x0000000e093f7212 */ /* 0x000fe400078e9637 */
[----:B------:R-:W-:Y:S02]  /*9ff0*/  SHF.L.W.U32.HI R60, R61, 0x1, R62 ;  /* 0x000000013d3c7819 */ /* 0x000fe40000010e3e */
[----:B------:R-:W-:-:S02]  /*a000*/  LOP3.LUT R63, R15, R63, R2, 0x96, !PT ;  /* 0x0000003f0f3f7212 */ /* 0x000fc400078e9602 */
[----:B------:R-:W-:Y:S02]  /*a010*/  LOP3.LUT R60, R60, R39, RZ, 0x3c, !PT ;  /* 0x000000273c3c7212 */ /* 0x000fe400078e3cff */
[----:B------:R-:W-:Y:S02]  /*a020*/  LOP3.LUT R11, R11, R6, RZ, 0x3c, !PT ;  /* 0x000000060b0b7212 */ /* 0x000fe400078e3cff */
[----:B------:R-:W-:Y:S02]  /*a030*/  SHF.L.W.U32.HI R56, R6, 0x1, R63 ;  /* 0x0000000106387819 */ /* 0x000fe40000010e3f */
[----:B------:R-:W-:Y:S02]  /*a040*/  SHF.L.W.U32.HI R65, R63, 0x1, R6 ;  /* 0x000000013f417819 */ /* 0x000fe40000010e06 */
[----:B------:R-:W-:Y:S02]  /*a050*/  LOP3.LUT R6, R60, R9, RZ, 0x3c, !PT ;  /* 0x000000093c067212 */ /* 0x000fe400078e3cff */
[----:B------:R-:W-:-:S02]  /*a060*/  LOP3.LUT R39, R58, R63, RZ, 0x3c, !PT ;  /* 0x0000003f3a277212 */ /* 0x000fc400078e3cff */
[C---:B------:R-:W-:Y:S02]  /*a070*/  LOP3.LUT R9, R60.reuse, R2, RZ, 0x3c, !PT ;  /* 0x000000023c097212 */ /* 0x040fe400078e3cff */
[C---:B------:R-:W-:Y:S02]  /*a080*/  LOP3.LUT R63, R60.reuse, R14, RZ, 0x3c, !PT ;  /* 0x0000000e3c3f7212 */ /* 0x040fe400078e3cff */
[----:B------:R-:W-:Y:S02]  /*a090*/  LOP3.LUT R2, R60, R15, RZ, 0x3c, !PT ;  /* 0x0000000f3c027212 */ /* 0x000fe400078e3cff */
[----:B------:R-:W-:Y:S02]  /*a0a0*/  SHF.L.W.U32.HI R14, R59, 0x1, R48 ;  /* 0x000000013b0e7819 */ /* 0x000fe40000010e30 */
[----:B------:R-:W-:Y:S02]  /*a0b0*/  SHF.L.W.U32.HI R15, R48, 0x1, R59 ;  /* 0x00000001300f7819 */ /* 0x000fe40000010e3b */
[----:B------:R-:W-:-:S02]  /*a0c0*/  LOP3.LUT R59, R56, R59, RZ, 0x3c, !PT ;  /* 0x0000003b383b7212 */ /* 0x000fc400078e3cff */
[----:B------:R-:W-:Y:S02]  /*a0d0*/  LOP3.LUT R48, R65, R48, RZ, 0x3c, !PT ;  /* 0x0000003041307212 */ /* 0x000fe400078e3cff */
[----:B------:R-:W-:Y:S02]  /*a0e0*/  LOP3.LUT R14, R14, R61, RZ, 0x3c, !PT ;  /* 0x0000003d0e0e7212 */ /* 0x000fe400078e3cff */
[----:B------:R-:W-:Y:S02]  /*a0f0*/  LOP3.LUT R15, R15, R62, RZ, 0x3c, !PT ;  /* 0x0000003e0f0f7212 */ /* 0x000fe400078e3cff */
[C---:B------:R-:W-:Y:S02]  /*a100*/  LOP3.LUT R38, R11.reuse, R38, RZ, 0x3c, !PT ;  /* 0x000000260b267212 */ /* 0x040fe400078e3cff */
[C---:B------:R-:W-:Y:S02]  /*a110*/  LOP3.LUT R34, R11.reuse, R34, RZ, 0x3c, !PT ;  /* 0x000000220b227212 */ /* 0x040fe400078e3cff */
[----:B------:R-:W-:-:S02]  /*a120*/  LOP3.LUT R27, R11, R27, RZ, 0x3c, !PT ;  /* 0x0000001b0b1b7212 */ /* 0x000fc400078e3cff */
[----:B------:R-:W-:Y:S02]  /*a130*/  LOP3.LUT R0, R11, R0, RZ, 0x3c, !PT ;  /* 0x000000000b007212 */ /* 0x000fe400078e3cff */
[C---:B------:R-:W-:Y:S02]  /*a140*/  LOP3.LUT R22, R59.reuse, R22, RZ, 0x3c, !PT ;  /* 0x000000163b167212 */ /* 0x040fe400078e3cff */
[C---:B------:R-:W-:Y:S02]  /*a150*/  LOP3.LUT R29, R59.reuse, R29, RZ, 0x3c, !PT ;  /* 0x0000001d3b1d7212 */ /* 0x040fe400078e3cff */
[C---:B------:R-:W-:Y:S02]  /*a160*/  LOP3.LUT R40, R59.reuse, R40, RZ, 0x3c, !PT ;  /* 0x000000283b287212 */ /* 0x040fe400078e3cff */
[C---:B------:R-:W-:Y:S02]  /*a170*/  LOP3.LUT R50, R59.reuse, R50, RZ, 0x3c, !PT ;  /* 0x000000323b327212 */ /* 0x040fe400078e3cff */
        /* <DEDUP_REMOVED lines=27> */
[C---:B------:R-:W-:Y:S02]  /*a330*/  LOP3.LUT R13, R39.reuse, R13, RZ, 0x3c, !PT ;  /* 0x0000000d270d7212 */ /* 0x040fe400078e3cff */
[C---:B------:R-:W-:Y:S02]  /*a340*/  LOP3.LUT R30, R39.reuse, R30, RZ, 0x3c, !PT ;  /* 0x0000001e271e7212 */ /* 0x040fe400078e3cff */
[----:B------:R-:W-:Y:S02]  /*a350*/  LOP3.LUT R54, R39, R54, RZ, 0x3c, !PT ;  /* 0x0000003627367212 */ /* 0x000fe400078e3cff */
        /* <DEDUP_REMOVED lines=8> */
[----:B------:R-:W-:Y:S02]  /*a3e0*/  SHF.L.W.U32.HI R3, R10, 0x2, R43 ;  /* 0x000000020a037819 */ /* 0x000fe40000010e2b */
[----:B------:R-:W-:Y:S02]  /*a3f0*/  SHF.L.W.U32.HI R18, R18, 0x17, R63 ;  /* 0x0000001712127819 */ /* 0x000fe40000010e3f */
[----:B------:R-:W-:Y:S02]  /*a400*/  SHF.L.W.U32.HI R43, R43, 0x2, R10 ;  /* 0x000000022b2b7819 */ /* 0x000fe40000010e0a */
        /* <DEDUP_REMOVED lines=20> */
[----:B------:R-:W-:Y:S02]  /*a550*/  SHF.L.W.U32.HI R61, R52, 0x3, R63 ;  /* 0x00000003343d7819 */ /* 0x000fe40000010e3f */
[----:B------:R-:W-:Y:S02]  /*a560*/  SHF.L.W.U32.HI R27, R63, 0x3, R52 ;  /* 0x000000033f1b7819 */ /* 0x000fe40000010e34 */
[----:B------:R-:W-:Y:S02]  /*a570*/  LOP3.LUT R14, R37, R14, R5, 0x90, !PT ;  /* 0x0000000e250e7212 */ /* 0x000fe400078e9005 */
[----:B------:R-:W-:Y:S02]  /*a580*/  LOP3.LUT R5, R15, R4, RZ, 0x3c, !PT ;  /* 0x000000040f057212 */ /* 0x000fe400078e3cff */
[-CC-:B------:R-:W-:Y:S02]  /*a590*/  LOP3.LUT R63, R9, R15.reuse, R4.reuse, 0x6, !PT ;  /* 0x0000000f093f7212 */ /* 0x180fe400078e0604 */
[----:B------:R-:W-:-:S02]  /*a5a0*/  LOP3.LUT R4, R39, R15, R4, 0x90, !PT ;  /* 0x0000000f27047212 */ /* 0x000fc400078e9004 */
        /* <DEDUP_REMOVED lines=54> */
[----:B------:R-:W-:Y:S02]  /*a910*/  LOP3.LUT R14, R11, R14, RZ, 0x3c, !PT ;  /* 0x0000000e0b0e7212 */ /* 0x000fe400078e3cff */
[----:B------:R-:W-:Y:S02]  /*a920*/  LOP3.LUT R24, R53, R22, R40, 0x96, !PT ;  /* 0x0000001635187212 */ /* 0x000fe400078e9628 */
[----:B------:R-:W-:Y:S02]  /*a930*/  LOP3.LUT R5, R51, 0x8b, RZ, 0x3c, !PT ;  /* 0x0000008b33057812 */ /* 0x000fe400078e3cff */
[----:B------:R-:W-:Y:S02]  /*a940*/  LOP3.LUT R11, R12, R61, R34, 0x96, !PT ;  /* 0x0000003d0c0b7212 */ /* 0x000fe400078e9622 */
[----:B------:R-:W-:Y:S02]  /*a950*/  LOP3.LUT R16, R16, 0x80000000, RZ, 0x3c, !PT ;  /* 0x8000000010107812 */ /* 0x000fe400078e3cff */
[----:B------:R-:W-:-:S02]  /*a960*/  LOP3.LUT R63, R26, R63, RZ, 0x3c, !PT ;  /* 0x0000003f1a3f7212 */ /* 0x000fc400078e3cff */
[----:B------:R-:W-:Y:S02]  /*a970*/  LOP3.LUT R30, R45, R35, R30, 0xb4, !PT ;  /* 0x000000232d1e7212 */ /* 0x000fe400078eb41e */
[----:B------:R-:W-:Y:S02]  /*a980*/  LOP3.LUT R24, R23, R24, R46, 0x96, !PT ;  /* 0x0000001817187212 */ /* 0x000fe400078e962e */
[----:B------:R-:W-:Y:S02]  /*a990*/  LOP3.LUT R26, R6, R67, R5, 0x96, !PT ;  /* 0x00000043061a7212 */ /* 0x000fe400078e9605 */
[----:B------:R-:W-:Y:S02]  /*a9a0*/  LOP3.LUT R11, R43, R11, R8, 0x96, !PT ;  /* 0x0000000b2b0b7212 */ /* 0x000fe400078e9608 */
[----:B------:R-:W-:Y:S02]  /*a9b0*/  LOP3.LUT R35, R0, R13, R16, 0x96, !PT ;  /* 0x0000000d00237212 */ /* 0x000fe400078e9610 */
[----:B------:R-:W-:-:S02]  /*a9c0*/  LOP3.LUT R4, R9, R4, RZ, 0x3c, !PT ;  /* 0x0000000409047212 */ /* 0x000fc400078e3cff */
[----:B------:R-:W-:Y:S02]  /*a9d0*/  LOP3.LUT R26, R33, R26, R44, 0x96, !PT ;  /* 0x0000001a211a7212 */ /* 0x000fe400078e962c */
[----:B------:R-:W-:Y:S02]  /*a9e0*/  SHF.L.W.U32.HI R9, R11, 0x1, R24 ;  /* 0x000000010b097819 */ /* 0x000fe40000010e18 */
[----:B------:R-:W-:Y:S02]  /*a9f0*/  LOP3.LUT R35, R7, R35, R54, 0x96, !PT ;  /* 0x0000002307237212 */ /* 0x000fe400078e9636 */
[----:B------:R-:W-:Y:S02]  /*aa00*/  SHF.L.W.U32.HI R32, R24, 0x1, R11 ;  /* 0x0000000118207819 */ /* 0x000fe40000010e0b */
[----:B------:R-:W-:Y:S02]  /*aa10*/  LOP3.LUT R27, R17, R18, R37, 0x96, !PT ;  /* 0x00000012111b7212 */ /* 0x000fe400078e9625 */
[----:B------:R-:W-:-:S02]  /*aa20*/  LOP3.LUT R36, R9, R26, RZ, 0x3c, !PT ;  /* 0x0000001a09247212 */ /* 0x000fc400078e3cff */
[----:B------:R-:W-:Y:S02]  /*aa30*/  SHF.L.W.U32.HI R9, R26, 0x1, R35 ;  /* 0x000000011a097819 */ /* 0x000fe40000010e23 */
[----:B------:R-:W-:Y:S02]  /*aa40*/  SHF.L.W.U32.HI R26, R35, 0x1, R26 ;  /* 0x00000001231a7819 */ /* 0x000fe40000010e1a */
[----:B------:R-:W-:Y:S02]  /*aa50*/  LOP3.LUT R32, R32, R35, RZ, 0x3c, !PT ;  /* 0x0000002320207212 */ /* 0x000fe400078e3cff */
[----:B------:R-:W-:Y:S02]  /*aa60*/  LOP3.LUT R58, R29, R42, R14, 0x96, !PT ;  /* 0x0000002a1d3a7212 */ /* 0x000fe400078e960e */
[----:B------:R-:W-:Y:S02]  /*aa70*/  LOP3.LUT R35, R49, R30, R4, 0x96, !PT ;  /* 0x0000001e31237212 */ /* 0x000fe400078e9604 */
        /* <DEDUP_REMOVED lines=9> */
[C---:B------:R-:W-:Y:S02]  /*ab10*/  LOP3.LUT R60, R32.reuse, R39, RZ, 0x3c, !PT ;  /* 0x00000027203c7212 */ /* 0x040fe400078e3cff */
[C---:B------:R-:W-:Y:S02]  /*ab20*/  LOP3.LUT R39, R32.reuse, R28, RZ, 0x3c, !PT ;  /* 0x0000001c20277212 */ /* 0x040fe400078e3cff */
[----:B------:R-:W-:Y:S02]  /*ab30*/  LOP3.LUT R28, R32, R31, RZ, 0x3c, !PT ;  /* 0x0000001f201c7212 */ /* 0x000fe400078e3cff */
[----:B------:R-:W-:-:S02]  /*ab40*/  LOP3.LUT R36, R10, R36, R41, 0x96, !PT ;  /* 0x000000240a247212 */ /* 0x000fc400078e9629 */
[C---:B------:R-:W-:Y:S02]  /*ab50*/  LOP3.LUT R62, R32.reuse, R41, RZ, 0x3c, !PT ;  /* 0x00000029203e7212 */ /* 0x040fe400078e3cff */
[----:B------:R-:W-:Y:S02]  /*ab60*/  LOP3.LUT R31, R32, R10, RZ, 0x3c, !PT ;  /* 0x0000000a201f7212 */ /* 0x000fe400078e3cff */
[----:B------:R-:W-:Y:S02]  /*ab70*/  SHF.L.W.U32.HI R41, R35, 0x1, R58 ;  /* 0x0000000123297819 */ /* 0x000fe40000010e3a */
[----:B------:R-:W-:Y:S02]  /*ab80*/  SHF.L.W.U32.HI R10, R58, 0x1, R35 ;  /* 0x000000013a0a7819 */ /* 0x000fe40000010e23 */
[----:B------:R-:W-:Y:S02]  /*ab90*/  LOP3.LUT R24, R41, R24, RZ, 0x3c, !PT ;  /* 0x0000001829187212 */ /* 0x000fe400078e3cff */
[----:B------:R-:W-:-:S02]  /*aba0*/  LOP3.LUT R32, R10, R11, RZ, 0x3c, !PT ;  /* 0x0000000b0a207212 */ /* 0x000fc400078e3cff */
[----:B------:R-:W-:Y:S02]  /*abb0*/  LOP3.LUT R41, R15, R64, R55, 0x96, !PT ;  /* 0x000000400f297212 */ /* 0x000fe400078e9637 */
[----:B------:R-:W-:Y:S02]  /*abc0*/  LOP3.LUT R10, R56, R25, R63, 0x96, !PT ;  /* 0x00000019380a7212 */ /* 0x000fe400078e963f */
[----:B------:R-:W-:Y:S02]  /*abd0*/  SHF.L.W.U32.HI R45, R36, 0x1, R27 ;  /* 0x00000001242d7819 */ /* 0x000fe40000010e1b */
[----:B------:R-:W-:Y:S02]  /*abe0*/  LOP3.LUT R41, R57, R41, R38, 0x96, !PT ;  /* 0x0000002939297212 */ /* 0x000fe400078e9626 */
[----:B------:R-:W-:Y:S02]  /*abf0*/  LOP3.LUT R10, R65, R10, R48, 0x96, !PT ;  /* 0x0000000a410a7212 */ /* 0x000fe400078e9630 */
[----:B------:R-:W-:-:S02]  /*ac00*/  LOP3.LUT R58, R45, R58, RZ, 0x3c, !PT ;  /* 0x0000003a2d3a7212 */ /* 0x000fc400078e3cff */
[----:B------:R-:W-:Y:S02]  /*ac10*/  SHF.L.W.U32.HI R45, R41, 0x1, R10 ;  /* 0x00000001292d7819 */ /* 0x000fe40000010e0a */
[----:B------:R-:W-:Y:S02]  /*ac20*/  LOP3.LUT R11, R32, R48, RZ, 0x3c, !PT ;  /* 0x00000030200b7212 */ /* 0x000fe400078e3cff */
[----:B------:R-:W-:Y:S02]  /*ac30*/  SHF.L.W.U32.HI R48, R27, 0x1, R36 ;  /* 0x000000011b307819 */ /* 0x000fe40000010e24 */
[----:B------:R-:W-:Y:S02]  /*ac40*/  LOP3.LUT R51, R45, R36, RZ, 0x3c, !PT ;  /* 0x000000242d337212 */ /* 0x000fe400078e3cff */
[C---:B------:R-:W-:Y:S02]  /*ac50*/  LOP3.LUT R55, R24.reuse, R55, RZ, 0x3c, !PT ;  /* 0x0000003718377212 */ /* 0x040fe400078e3cff */
[----:B------:R-:W-:-:S02]  /*ac60*/  LOP3.LUT R64, R24, R64, RZ, 0x3c, !PT ;  /* 0x0000004018407212 */ /* 0x000fc400078e3cff */
[C---:B------:R-:W-:Y:S02]  /*ac70*/  LOP3.LUT R15, R24.reuse, R15, RZ, 0x3c, !PT ;  /* 0x0000000f180f7212 */ /* 0x040fe400078e3cff */
[C---:B------:R-:W-:Y:S02]  /*ac80*/  LOP3.LUT R38, R24.reuse, R38, RZ, 0x3c, !PT ;  /* 0x0000002618267212 */ /* 0x040fe400078e3cff */
[----:B------:R-:W-:Y:S02]  /*ac90*/  LOP3.LUT R57, R24, R57, RZ, 0x3c, !PT ;  /* 0x0000003918397212 */ /* 0x000fe400078e3cff */
        /* <DEDUP_REMOVED lines=12> */
[----:B------:R-:W-:Y:S02]  /*ad60*/  SHF.L.W.U32.HI R3, R38, 0x15, R11 ;  /* 0x0000001526037819 */ /* 0x000fe40000010e0b */
[C---:B------:R-:W-:Y:S02]  /*ad70*/  LOP3.LUT R53, R45.reuse, R53, RZ, 0x3c, !PT ;  /* 0x000000352d357212 */ /* 0x040fe400078e3cff */
[----:B------:R-:W-:-:S02]  /*ad80*/  LOP3.LUT R41, R45, R46, RZ, 0x3c, !PT ;  /* 0x0000002e2d297212 */ /* 0x000fc400078e3cff */
[----:B------:R-:W-:Y:S02]  /*ad90*/  LOP3.LUT R9, R63, R4, RZ, 0x3c, !PT ;  /* 0x000000043f097212 */ /* 0x000fe400078e3cff */
[----:B------:R-:W-:Y:S02]  /*ada0*/  SHF.L.W.U32.HI R11, R11, 0x15, R38 ;  /* 0x000000150b0b7819 */ /* 0x000fe40000010e26 */
[----:B------:R-:W-:Y:S02]  /*adb0*/  LOP3.LUT R27, R45, R40, RZ, 0x3c, !PT ;  /* 0x000000282d1b7212 */ /* 0x000fe400078e3cff */
[C---:B------:R-:W-:Y:S02]  /*adc0*/  LOP3.LUT R14, R51.reuse, R14, RZ, 0x3c, !PT ;  /* 0x0000000e330e7212 */ /* 0x040fe400078e3cff */
        /* <DEDUP_REMOVED lines=8> */
[----:B------:R-:W-:Y:S02]  /*ae50*/  LOP3.LUT R26, R45, R23, RZ, 0x3c, !PT ;  /* 0x000000172d1a7212 */ /* 0x000fe400078e3cff */
[----:B------:R-:W-:Y:S02]  /*ae60*/  SHF.L.W.U32.HI R49, R39, 0xc, R18 ;  /* 0x0000000c27317819 */ /* 0x000fe40000010e12 */
[----:B------:R-:W-:Y:S02]  /*ae70*/  LOP3.LUT R40, R58, R33, RZ, 0x3c, !PT ;  /* 0x000000213a287212 */ /* 0x000fe400078e3cff */
        /* <DEDUP_REMOVED lines=27> */
[C---:B------:R-:W-:Y:S02]  /*b030*/  LOP3.LUT R25, R32.reuse, R25, RZ, 0x3c, !PT ;  /* 0x0000001920197212 */ /* 0x040fe400078e3cff */
[C---:B------:R-:W-:Y:S02]  /*b040*/  LOP3.LUT R56, R32.reuse, R56, RZ, 0x3c, !PT ;  /* 0x0000003820387212 */ /* 0x040fe400078e3cff */
        /* <DEDUP_REMOVED lines=78> */
[C---:B------:R-:W-:Y:S02]  /*b530*/  LOP3.LUT R48, R26.reuse, R35, R16, 0x6, !PT ;  /* 0x000000231a307212 */ /* 0x040fe400078e0610 */
[----:B------:R-:W-:Y:S02]  /*b540*/  LOP3.LUT R26, R26, R5, RZ, 0x3c, !PT ;  /* 0x000000051a1a7212 */ /* 0x000fe400078e3cff */
[----:B------:R-:W-:Y:S02]  /*b550*/  LOP3.LUT R35, R11, R42, RZ, 0x3c, !PT ;  /* 0x0000002a0b237212 */ /* 0x000fe400078e3cff */
[----:B------:R-:W-:-:S02]  /*b560*/  LOP3.LUT R5, R55, 0x8089, RZ, 0x3c, !PT ;  /* 0x0000808937057812 */ /* 0x000fc400078e3cff */
[----:B------:R-:W-:Y:S02]  /*b570*/  LOP3.LUT R11, R15, R46, R12, 0x96, !PT ;  /* 0x0000002e0f0b7212 */ /* 0x000fe400078e960c */
[----:B------:R-:W-:Y:S02]  /*b580*/  LOP3.LUT R16, R22, R43, R30, 0x96, !PT ;  /* 0x0000002b16107212 */ /* 0x000fe400078e961e */
[----:B------:R-:W-:Y:S02]  /*b590*/  LOP3.LUT R4, R4, 0x80000000, RZ, 0x3c, !PT ;  /* 0x8000000004047812 */ /* 0x000fe400078e3cff */
        /* <DEDUP_REMOVED lines=8> */
[----:B------:R-:W-:-:S02]  /*b620*/  SHF.L.W.U32.HI R56, R11, 0x1, R16 ;  /* 0x000000010b387819 */ /* 0x000fc40000010e10 */
[----:B------:R-:W-:Y:S02]  /*b630*/  LOP3.LUT R63, R3, R60, RZ, 0x3c, !PT ;  /* 0x0000003c033f7212 */ /* 0x000fe400078e3cff */
[----:B------:R-:W-:Y:S02]  /*b640*/  LOP3.LUT R42, R38, R45, R58, 0x96, !PT ;  /* 0x0000002d262a7212 */ /* 0x000fe400078e963a */
[----:B------:R-:W-:Y:S02]  /*b650*/  SHF.L.W.U32.HI R55, R60, 0x1, R65 ;  /* 0x000000013c377819 */ /* 0x000fe40000010e41 */
[----:B------:R-:W-:Y:S02]  /*b660*/  SHF.L.W.U32.HI R39, R65, 0x1, R60 ;  /* 0x0000000141277819 */ /* 0x000fe40000010e3c */
[----:B------:R-:W-:Y:S02]  /*b670*/  LOP3.LUT R56, R56, R65, RZ, 0x3c, !PT ;  /* 0x0000004138387212 */ /* 0x000fe400078e3cff */
[----:B------:R-:W-:-:S02]  /*b680*/  LOP3.LUT R3, R63, R58, RZ, 0x3c, !PT ;  /* 0x0000003a3f037212 */ /* 0x000fc400078e3cff */
[----:B------:R-:W-:Y:S02]  /*b690*/  LOP3.LUT R42, R54, R42, R23, 0x96, !PT ;  /* 0x0000002a362a7212 */ /* 0x000fe400078e9617 */
[----:B------:R-:W-:Y:S02]  /*b6a0*/  LOP3.LUT R58, R10, R61, R59, 0x96, !PT ;  /* 0x0000003d0a3a7212 */ /* 0x000fe400078e963b */
[----:B------:R-:W-:Y:S02]  /*b6b0*/  LOP3.LUT R65, R40, R53, R26, 0x96, !PT ;  /* 0x0000003528417212 */ /* 0x000fe400078e961a */
        /* <DEDUP_REMOVED lines=13> */
[----:B------:R-:W-:Y:S02]  /*b790*/  SHF.L.W.U32.HI R56, R65, 0x1, R58 ;  /* 0x0000000141387819 */ /* 0x000fe40000010e3a */
[----:B------:R-:W-:-:S02]  /*b7a0*/  SHF.L.W.U32.HI R67, R58, 0x1, R65 ;  /* 0x000000013a437819 */ /* 0x000fc40000010e41 */
[----:B------:R-:W-:Y:S02]  /*b7b0*/  LOP3.LUT R62, R56, R11, RZ, 0x3c, !PT ;  /* 0x0000000b383e7212 */ /* 0x000fe400078e3cff */
[----:B------:R-:W-:Y:S02]  /*b7c0*/  LOP3.LUT R56, R50, R33, R35, 0x96, !PT ;  /* 0x0000002132387212 */ /* 0x000fe400078e9623 */
[----:B------:R-:W-:Y:S02]  /*b7d0*/  LOP3.LUT R11, R32, R51, R48, 0x96, !PT ;  /* 0x00000033200b7212 */ /* 0x000fe400078e9630 */
[----:B------:R-:W-:Y:S02]  /*b7e0*/  LOP3.LUT R56, R9, R56, R36, 0x96, !PT ;  /* 0x0000003809387212 */ /* 0x000fe400078e9624 */
[----:B------:R-:W-:Y:S02]  /*b7f0*/  LOP3.LUT R67, R67, R16, RZ, 0x3c, !PT ;  /* 0x0000001043437212 */ /* 0x000fe400078e3cff */
[----:B------:R-:W-:-:S02]  /*b800*/  LOP3.LUT R11, R25, R11, R18, 0x96, !PT ;  /* 0x0000000b190b7212 */ /* 0x000fc400078e9612 */
        /* <DEDUP_REMOVED lines=18> */
[C---:B------:R-:W-:Y:S02]  /*b930*/  LOP3.LUT R59, R16.reuse, R59, RZ, 0x3c, !PT ;  /* 0x0000003b103b7212 */ /* 0x040fe400078e3cff */
[C---:B------:R-:W-:Y:S02]  /*b940*/  LOP3.LUT R61, R16.reuse, R61, RZ, 0x3c, !PT ;  /* 0x0000003d103d7212 */ /* 0x040fe400078e3cff */
        /* <DEDUP_REMOVED lines=8> */
[----:B------:R-:W-:Y:S02]  /*b9d0*/  SHF.L.W.U32.HI R29, R16, 0xe, R55 ;  /* 0x0000000e101d7819 */ /* 0x000fe40000010e37 */
[----:B------:R-:W-:-:S02]  /*b9e0*/  LOP3.LUT R56, R67, R51, RZ, 0x3c, !PT ;  /* 0x0000003343387212 */ /* 0x000fc400078e3cff */
[----:B------:R-:W-:Y:S02]  /*b9f0*/  SHF.L.W.U32.HI R55, R55, 0xe, R16 ;  /* 0x0000000e37377819 */ /* 0x000fe40000010e10 */
[----:B------:R-:W-:Y:S02]  /*ba00*/  LOP3.LUT R41, R25, R12, RZ, 0x3c, !PT ;  /* 0x0000000c19297212 */ /* 0x000fe400078e3cff */
[----:B------:R-:W-:Y:S02]  /*ba10*/  LOP3.LUT R16, R58, R27, RZ, 0x3c, !PT ;  /* 0x0000001b3a107212 */ /* 0x000fe400078e3cff */
[----:B------:R-:W-:Y:S02]  /*ba20*/  LOP3.LUT R51, R65, R44, RZ, 0x3c, !PT ;  /* 0x0000002c41337212 */ /* 0x000fe400078e3cff */
[C---:B------:R-:W-:Y:S02]  /*ba30*/  LOP3.LUT R46, R25.reuse, R46, RZ, 0x3c, !PT ;  /* 0x0000002e192e7212 */ /* 0x040fe400078e3cff */
[----:B------:R-:W-:-:S02]  /*ba40*/  LOP3.LUT R15, R25, R15, RZ, 0x3c, !PT ;  /* 0x0000000f190f7212 */ /* 0x000fc400078e3cff */
        /* <DEDUP_REMOVED lines=12> */
[----:B------:R-:W-:Y:S02]  /*bb10*/  SHF.L.W.U32.HI R59, R26, 0x1b, R59 ;  /* 0x0000001b1a3b7819 */ /* 0x000fe40000010e3b */
[C---:B------:R-:W-:Y:S02]  /*bb20*/  LOP3.LUT R43, R63.reuse, R43, RZ, 0x3c, !PT ;  /* 0x0000002b3f2b7212 */ /* 0x040fe400078e3cff */
[----:B------:R-:W-:Y:S02]  /*bb30*/  LOP3.LUT R26, R58, R34, RZ, 0x3c, !PT ;  /* 0x000000223a1a7212 */ /* 0x000fe400078e3cff */
        /* <DEDUP_REMOVED lines=11> */
[----:B------:R-:W-:Y:S02]  /*bbf0*/  LOP3.LUT R22, R63, R22, RZ, 0x3c, !PT ;  /* 0x000000163f167212 */ /* 0x000fe400078e3cff */
[----:B------:R-:W-:Y:S02]  /*bc00*/  SHF.L.W.U32.HI R41, R41, 0x1e, R30 ;  /* 0x0000001e29297819 */ /* 0x000fe40000010e1e */
[----:B------:R-:W-:Y:S02]  /*bc10*/  LOP3.LUT R63, R65, R0, RZ, 0x3c, !PT ;  /* 0x00000000413f7212 */ /* 0x000fe400078e3cff */
[----:B------:R-:W-:-:S02]  /*bc20*/  SHF.L.W.U32.HI R30, R6, 0x1d, R25 ;  /* 0x0000001d061e7819 */ /* 0x000fc40000010e19 */
[----:B------:R-:W-:Y:S02]  /*bc30*/  SHF.L.W.U32.HI R25, R25, 0x1d, R6 ;  /* 0x0000001d19197819 */ /* 0x000fe40000010e06 */
[----:B------:R-:W-:Y:S02]  /*bc40*/  LOP3.LUT R6, R59, R39, R24, 0xb4, !PT ;  /* 0x000000273b067212 */ /* 0x000fe400078eb418 */
[----:B------:R-:W-:Y:S02]  /*bc50*/  LOP3.LUT R47, R18, R24, R59, 0xb4, !PT ;  /* 0x00000018122f7212 */ /* 0x000fe400078eb43b */
[----:B------:R-:W-:Y:S02]  /*bc60*/  LOP3.LUT R24, R24, R56, R39, 0xb4, !PT ;  /* 0x0000003818187212 */ /* 0x000fe400078eb427 */
[----:B------:R-:W-:Y:S02]  /*bc70*/  SHF.L.W.U32.HI R9, R3, 0x1, R60 ;  /* 0x0000000103097819 */ /* 0x000fe40000010e3c */
[----:B------:R-:W-:-:S02]  /*bc80*/  SHF.L.W.U32.HI R0, R57, 0x8, R40 ;  /* 0x0000000839007819 */ /* 0x000fc40000010e28 */
[----:B------:R-:W-:Y:S02]  /*bc90*/  SHF.L.W.U32.HI R53, R50, 0x19, R11 ;  /* 0x0000001932357819 */ /* 0x000fe40000010e0b */
[----:B------:R-:W-:Y:S02]  /*bca0*/  SHF.L.W.U32.HI R38, R26, 0x12, R63 ;  /* 0x000000121a267819 */ /* 0x000fe40000010e3f */
        /* <DEDUP_REMOVED lines=15> */
[----:B------:R-:W-:-:S02]  /*bda0*/  LOP3.LUT R48, R67, R48, RZ, 0x3c, !PT ;  /* 0x0000003043307212 */ /* 0x000fc400078e3cff */
[----:B------:R-:W-:Y:S02]  /*bdb0*/  LOP3.LUT R44, R58, R8, RZ, 0x3c, !PT ;  /* 0x000000083a2c7212 */ /* 0x000fe400078e3cff */
[----:B------:R-:W-:Y:S02]  /*bdc0*/  LOP3.LUT R37, R65, R37, RZ, 0x3c, !PT ;  /* 0x0000002541257212 */ /* 0x000fe400078e3cff */
[----:B------:R-:W-:Y:S02]  /*bdd0*/  LOP3.LUT R40, R46, R40, R11, 0xb4, !PT ;  /* 0x000000282e287212 */ /* 0x000fe400078eb40b */
[----:B------:R-:W-:Y:S02]  /*bde0*/  SHF.L.W.U32.HI R13, R54, 0x2, R31 ;  /* 0x00000002360d7819 */ /* 0x000fe40000010e1f */
[----:B------:R-:W-:Y:S02]  /*bdf0*/  SHF.L.W.U32.HI R8, R42, 0x9, R17 ;  /* 0x000000092a087819 */ /* 0x000fe40000010e11 */
        /* <DEDUP_REMOVED lines=14> */
[----:B------:R-:W-:Y:S02]  /*bee0*/  SHF.L.W.U32.HI R35, R28, 0xd, R23 ;  /* 0x0000000d1c237819 */ /* 0x000fe40000010e17 */
[----:B------:R-:W-:Y:S02]  /*bef0*/  SHF.L.W.U32.HI R44, R23, 0xd, R28 ;  /* 0x0000000d172c7819 */ /* 0x000fe40000010e1c */
[----:B------:R-:W-:Y:S02]  /*bf00*/  LOP3.LUT R2, R38, R2, R9, 0xb4, !PT ;  /* 0x0000000226027212 */ /* 0x000fe400078eb409 */
[----:B------:R-:W-:Y:S02]  /*bf10*/  SHF.L.W.U32.HI R28, R61, 0x14, R32 ;  /* 0x000000143d1c7819 */ /* 0x000fe40000010e20 */
        /* <DEDUP_REMOVED lines=14> */
[----:B------:R-:W-:Y:S02]  /*c000*/  SHF.L.W.U32.HI R32, R22, 0xb, R15 ;  /* 0x0000000b16207819 */ /* 0x000fe40000010e0f */
[----:B------:R-:W-:Y:S02]  /*c010*/  LOP3.LUT R37, R44, R48, R25, 0xb4, !PT ;  /* 0x000000302c257212 */ /* 0x000fe400078eb419 */
[----:B------:R-:W-:Y:S02]  /*c020*/  LOP3.LUT R61, R25, R61, R48, 0xb4, !PT ;  /* 0x0000003d193d7212 */ /* 0x000fe400078eb430 */
[----:B------:R-:W-:Y:S02]  /*c030*/  SHF.L.W.U32.HI R22, R15, 0xb, R22 ;  /* 0x0000000b0f167819 */ /* 0x000fe40000010e16 */
[----:B------:R-:W-:-:S02]  /*c040*/  LOP3.LUT R23, R58, R5, RZ, 0x3c, !PT ;  /* 0x000000053a177212 */ /* 0x000fc400078e3cff */
[----:B------:R-:W-:Y:S02]  /*c050*/  LOP3.LUT R50, R65, R4, RZ, 0x3c, !PT ;  /* 0x0000000441327212 */ /* 0x000fe400078e3cff */
[----:B------:R-:W-:Y:S02]  /*c060*/  LOP3.LUT R44, R49, R10, R28, 0xb4, !PT ;  /* 0x0000000a312c7212 */ /* 0x000fe400078eb41c */
[----:B------:R-:W-:Y:S02]  /*c070*/  LOP3.LUT R25, R28, R35, R10, 0xb4, !PT ;  /* 0x000000231c197212 */ /* 0x000fe400078eb40a */
[----:B------:R-:W-:Y:S02]  /*c080*/  LOP3.LUT R15, R55, R58, R5, 0x6, !PT ;  /* 0x0000003a370f7212 */ /* 0x000fe400078e0605 */
[----:B------:R-:W-:Y:S02]  /*c090*/  LOP3.LUT R10, R10, R30, R35, 0xb4, !PT ;  /* 0x0000001e0a0a7212 */ /* 0x000fe400078eb423 */
[----:B------:R-:W-:-:S02]  /*c0a0*/  LOP3.LUT R58, R45, R58, R5, 0x90, !PT ;  /* 0x0000003a2d3a7212 */ /* 0x000fc400078e9005 */
[----:B------:R-:W-:Y:S02]  /*c0b0*/  LOP3.LUT R35, R35, R49, R30, 0xb4, !PT ;  /* 0x0000003123237212 */ /* 0x000fe400078eb41e */
        /* <DEDUP_REMOVED lines=10> */
[----:B------:R-:W-:-:S02]  /*c160*/  LOP3.LUT R12, R28, 0x8003, RZ, 0x3c, !PT ;  /* 0x000080031c0c7812 */ /* 0x000fc400078e3cff */
[----:B------:R-:W-:Y:S02]  /*c170*/  LOP3.LUT R23, R51, R34, R22, 0x96, !PT ;  /* 0x0000002233177212 */ /* 0x000fe400078e9616 */
[----:B------:R-:W-:Y:S02]  /*c180*/  LOP3.LUT R28, R3, R10, R32, 0x96, !PT ;  /* 0x0000000a031c7212 */ /* 0x000fe400078e9620 */
[----:B------:R-:W-:Y:S02]  /*c190*/  LOP3.LUT R5, R50, 0x80000000, RZ, 0x3c, !PT ;  /* 0x8000000032057812 */ /* 0x000fe400078e3cff */
[----:B------:R-:W-:Y:S02]  /*c1a0*/  LOP3.LUT R15, R36, R15, RZ, 0x3c, !PT ;  /* 0x0000000f240f7212 */ /* 0x000fe400078e3cff */
[----:B------:R-:W-:Y:S02]  /*c1b0*/  LOP3.LUT R23, R38, R23, R39, 0x96, !PT ;  /* 0x0000001726177212 */ /* 0x000fe400078e9627 */
[----:B------:R-:W-:-:S02]  /*c1c0*/  LOP3.LUT R36, R11, R8, R12, 0x96, !PT ;  /* 0x000000080b247212 */ /* 0x000fc400078e960c */
[----:B------:R-:W-:Y:S02]  /*c1d0*/  LOP3.LUT R28, R17, R28, R14, 0x96, !PT ;  /* 0x0000001c111c7212 */ /* 0x000fe400078e960e */
[----:B------:R-:W-:Y:S02]  /*c1e0*/  LOP3.LUT R58, R55, R58, RZ, 0x3c, !PT ;  /* 0x0000003a373a7212 */ /* 0x000fe400078e3cff */
[----:B------:R-:W-:Y:S02]  /*c1f0*/  LOP3.LUT R55, R53, R44, R5, 0x96, !PT ;  /* 0x0000002c35377212 */ /* 0x000fe400078e9605 */
[----:B------:R-:W-:Y:S02]  /*c200*/  LOP3.LUT R4, R29, R4, RZ, 0x3c, !PT ;  /* 0x000000041d047212 */ /* 0x000fe400078e3cff */
[----:B------:R-:W-:Y:S02]  /*c210*/  LOP3.LUT R36, R57, R36, R6, 0x96, !PT ;  /* 0x0000002439247212 */ /* 0x000fe400078e9606 */
[----:B------:R-:W-:-:S02]  /*c220*/  SHF.L.W.U32.HI R29, R28, 0x1, R23 ;  /* 0x000000011c1d7819 */ /* 0x000fc40000010e17 */
        /* <DEDUP_REMOVED lines=16> */
[----:B------:R-:W-:Y:S02]  /*c330*/  LOP3.LUT R24, R50, R24, RZ, 0x3c, !PT ;  /* 0x0000001832187212 */ /* 0x000fe400078e3cff */
[----:B------:R-:W-:-:S02]  /*c340*/  LOP3.LUT R50, R0, R25, R27, 0x96, !PT ;  /* 0x0000001900327212 */ /* 0x000fc400078e961b */
[C---:B------:R-:W-:Y:S02]  /*c350*/  LOP3.LUT R66, R48.reuse, R25, RZ, 0x3c, !PT ;  /* 0x0000001930427212 */ /* 0x040fe400078e3cff */
[----:B------:R-:W-:Y:S02]  /*c360*/  LOP3.LUT R25, R48, R0, RZ, 0x3c, !PT ;  /* 0x0000000030197212 */ /* 0x000fe400078e3cff */
[----:B------:R-:W-:Y:S02]  /*c370*/  SHF.L.W.U32.HI R0, R62, 0x1, R9 ;  /* 0x000000013e007819 */ /* 0x000fe40000010e09 */
[----:B------:R-:W-:Y:S02]  /*c380*/  LOP3.LUT R64, R48, R27, RZ, 0x3c, !PT ;  /* 0x0000001b30407212 */ /* 0x000fe400078e3cff */
[----:B------:R-:W-:Y:S02]  /*c390*/  LOP3.LUT R0, R0, R23, RZ, 0x3c, !PT ;  /* 0x0000001700007212 */ /* 0x000fe400078e3cff */
[----:B------:R-:W-:-:S02]  /*c3a0*/  LOP3.LUT R23, R16, R37, R15, 0x96, !PT ;  /* 0x0000002510177212 */ /* 0x000fc400078e960f */
        /* <DEDUP_REMOVED lines=11> */
[----:B------:R-:W-:-:S02]  /*c460*/  SHF.L.W.U32.HI R26, R50, 0x1, R41 ;  /* 0x00000001321a7819 */ /* 0x000fc40000010e29 */
[----:B------:R-:W-:Y:S02]  /*c470*/  LOP3.LUT R0, R33, R0, R52, 0x96, !PT ;  /* 0x0000000021007212 */ /* 0x000fe400078e9634 */
[----:B------:R-:W-:Y:S02]  /*c480*/  LOP3.LUT R28, R63, R35, RZ, 0x3c, !PT ;  /* 0x000000233f1c7212 */ /* 0x000fe400078e3cff */
[----:B------:R-:W-:Y:S02]  /*c490*/  LOP3.LUT R9, R26, R9, RZ, 0x3c, !PT ;  /* 0x000000091a097212 */ /* 0x000fe400078e3cff */
[----:B------:R-:W-:Y:S02]  /*c4a0*/  SHF.L.W.U32.HI R35, R41, 0x1, R50 ;  /* 0x0000000129237819 */ /* 0x000fe40000010e32 */
[----:B------:R-:W-:Y:S02]  /*c4b0*/  SHF.L.W.U32.HI R26, R0, 0x1, R23 ;  /* 0x00000001001a7819 */ /* 0x000fe40000010e17 */
[----:B------:R-:W-:-:S02]  /*c4c0*/  LOP3.LUT R62, R35, R62, RZ, 0x3c, !PT ;  /* 0x0000003e233e7212 */ /* 0x000fc400078e3cff */
[----:B------:R-:W-:Y:S02]  /*c4d0*/  SHF.L.W.U32.HI R35, R23, 0x1, R0 ;  /* 0x0000000117237819 */ /* 0x000fe40000010e00 */
[----:B------:R-:W-:Y:S02]  /*c4e0*/  LOP3.LUT R41, R26, R41, RZ, 0x3c, !PT ;  /* 0x000000291a297212 */ /* 0x000fe400078e3cff */
[C---:B------:R-:W-:Y:S02]  /*c4f0*/  LOP3.LUT R30, R63.reuse, R30, RZ, 0x3c, !PT ;  /* 0x0000001e3f1e7212 */ /* 0x040fe400078e3cff */
[C---:B------:R-:W-:Y:S02]  /*c500*/  LOP3.LUT R52, R63.reuse, R52, RZ, 0x3c, !PT ;  /* 0x000000343f347212 */ /* 0x040fe400078e3cff */
[----:B------:R-:W-:Y:S02]  /*c510*/  LOP3.LUT R33, R63, R33, RZ, 0x3c, !PT ;  /* 0x000000213f217212 */ /* 0x000fe400078e3cff */
[----:B------:R-:W-:-:S02]  /*c520*/  LOP3.LUT R63, R36, R23, RZ, 0x3c, !PT ;  /* 0x00000017243f7212 */ /* 0x000fc400078e3cff */
[----:B------:R-:W-:Y:S02]  /*c530*/  LOP3.LUT R35, R35, R50, RZ, 0x3c, !PT ;  /* 0x0000003223237212 */ /* 0x000fe400078e3cff */
        /* <DEDUP_REMOVED lines=72> */
[----:B------:R-:W-:Y:S02]  /*c9c0*/  SHF.L.W.U32.HI R29, R47, 0x8, R18 ;  /* 0x000000082f1d7819 */ /* 0x000fe40000010e12 */
[----:B------:R-:W-:Y:S02]  /*c9d0*/  LOP3.LUT R25, R58, R25, R26, 0xb4, !PT ;  /* 0x000000193a197212 */ /* 0x000fe400078eb41a */
[----:B------:R-:W-:Y:S02]  /*c9e0*/  LOP3.LUT R33, R33, R26, R58, 0xb4, !PT ;  /* 0x0000001a21217212 */ /* 0x000fe400078eb43a */
[----:B------:R-:W-:Y:S02]  /*c9f0*/  SHF.L.W.U32.HI R18, R18, 0x8, R47 ;  /* 0x0000000812127819 */ /* 0x000fe40000010e2f */
        /* <DEDUP_REMOVED lines=15> */
[----:B------:R-:W-:Y:S02]  /*caf0*/  LOP3.LUT R61, R63, R61, RZ, 0x3c, !PT ;  /* 0x0000003d3f3d7212 */ /* 0x000fe400078e3cff */
        /* <DEDUP_REMOVED lines=28> */
[-CC-:B------:R-:W-:Y:S02]  /*ccc0*/  LOP3.LUT R40, R66, R9.reuse, R12.reuse, 0x90, !PT ;  /* 0x0000000942287212 */ /* 0x180fe400078e900c */
[----:B------:R-:W-:Y:S02]  /*ccd0*/  LOP3.LUT R9, R43, R9, R12, 0x6, !PT ;  /* 0x000000092b097212 */ /* 0x000fe400078e060c */
[-CC-:B------:R-:W-:Y:S02]  /*cce0*/  LOP3.LUT R12, R4, R62.reuse, R5.reuse, 0x90, !PT ;  /* 0x0000003e040c7212 */ /* 0x180fe400078e9005 */
        /* <DEDUP_REMOVED lines=9> */
[----:B------:R-:W-:Y:S02]  /*cd80*/  LOP3.LUT R17, R17, R12, RZ, 0x3c, !PT ;  /* 0x0000000c11117212 */ /* 0x000fe400078e3cff */
[----:B------:R-:W-:Y:S02]  /*cd90*/  LOP3.LUT R52, R52, R9, RZ, 0x3c, !PT ;  /* 0x0000000934347212 */ /* 0x000fe400078e3cff */
[----:B------:R-:W-:Y:S02]  /*cda0*/  LOP3.LUT R12, R42, 0x8002, RZ, 0x3c, !PT ;  /* 0x000080022a0c7812 */ /* 0x000fe400078e3cff */
[----:B------:R-:W-:Y:S02]  /*cdb0*/  LOP3.LUT R9, R27, R6, R3, 0x96, !PT ;  /* 0x000000061b097212 */ /* 0x000fe400078e9603 */
[----:B------:R-:W-:-:S02]  /*cdc0*/  LOP3.LUT R40, R10, R15, R49, 0x96, !PT ;  /* 0x0000000f0a287212 */ /* 0x000fc400078e9631 */
[----:B------:R-:W-:Y:S02]  /*cdd0*/  LOP3.LUT R63, R14, R59, R12, 0x96, !PT ;  /* 0x0000003b0e3f7212 */ /* 0x000fe400078e960c */
[----:B------:R-:W-:Y:S02]  /*cde0*/  LOP3.LUT R9, R41, R9, R50, 0x96, !PT ;  /* 0x0000000929097212 */ /* 0x000fe400078e9632 */
[----:B------:R-:W-:Y:S02]  /*cdf0*/  LOP3.LUT R40, R37, R40, R54, 0x96, !PT ;  /* 0x0000002825287212 */ /* 0x000fe400078e9636 */
[----:B------:R-:W-:Y:S02]  /*ce00*/  LOP3.LUT R5, R5, 0x80000000, RZ, 0x3c, !PT ;  /* 0x8000000005057812 */ /* 0x000fe400078e3cff */
[----:B------:R-:W-:Y:S02]  /*ce10*/  LOP3.LUT R44, R2, R61, RZ, 0x3c, !PT ;  /* 0x0000003d022c7212 */ /* 0x000fe400078e3cff */
[----:B------:R-:W-:-:S02]  /*ce20*/  LOP3.LUT R63, R56, R63, R25, 0x96, !PT ;  /* 0x0000003f383f7212 */ /* 0x000fc400078e9619 */
[----:B------:R-:W-:Y:S02]  /*ce30*/  SHF.L.W.U32.HI R2, R40, 0x1, R9 ;  /* 0x0000000128027819 */ /* 0x000fe40000010e09 */
[----:B------:R-:W-:Y:S02]  /*ce40*/  LOP3.LUT R60, R45, R38, R5, 0x96, !PT ;  /* 0x000000262d3c7212 */ /* 0x000fe400078e9605 */
[----:B------:R-:W-:Y:S02]  /*ce50*/  LOP3.LUT R42, R36, R53, R23, 0x96, !PT ;  /* 0x00000035242a7212 */ /* 0x000fe400078e9617 */
[----:B------:R-:W-:Y:S02]  /*ce60*/  LOP3.LUT R58, R2, R63, RZ, 0x3c, !PT ;  /* 0x0000003f023a7212 */ /* 0x000fe400078e3cff */
[----:B------:R-:W-:Y:S02]  /*ce70*/  LOP3.LUT R60, R11, R60, R8, 0x96, !PT ;  /* 0x0000003c0b3c7212 */ /* 0x000fe400078e9608 */
[----:B------:R-:W-:-:S02]  /*ce80*/  SHF.L.W.U32.HI R61, R9, 0x1, R40 ;  /* 0x00000001093d7819 */ /* 0x000fc40000010e28 */
[----:B------:R-:W-:Y:S02]  /*ce90*/  LOP3.LUT R42, R51, R42, R48, 0x96, !PT ;  /* 0x0000002a332a7212 */ /* 0x000fe400078e9630 */
[C---:B------:R-:W-:Y:S02]  /*cea0*/  LOP3.LUT R23, R58.reuse, R23, RZ, 0x3c, !PT ;  /* 0x000000173a177212 */ /* 0x040fe400078e3cff */
[C---:B------:R-:W-:Y:S02]  /*ceb0*/  LOP3.LUT R53, R58.reuse, R53, RZ, 0x3c, !PT ;  /* 0x000000353a357212 */ /* 0x040fe400078e3cff */
[C---:B------:R-:W-:Y:S02]  /*cec0*/  LOP3.LUT R36, R58.reuse, R36, RZ, 0x3c, !PT ;  /* 0x000000243a247212 */ /* 0x040fe400078e3cff */
[----:B------:R-:W-:Y:S02]  /*ced0*/  LOP3.LUT R48, R58, R48, RZ, 0x3c, !PT ;  /* 0x000000303a307212 */ /* 0x000fe400078e3cff */
[----:B------:R-:W-:-:S02]  /*cee0*/  SHF.L.W.U32.HI R46, R63, 0x1, R60 ;  /* 0x000000013f2e7819 */ /* 0x000fc40000010e3c */
[----:B------:R-:W-:Y:S02]  /*cef0*/  SHF.L.W.U32.HI R2, R60, 0x1, R63 ;  /* 0x000000013c027819 */ /* 0x000fe40000010e3f */
[----:B------:R-:W-:Y:S02]  /*cf00*/  LOP3.LUT R61, R61, R60, RZ, 0x3c, !PT ;  /* 0x0000003c3d3d7212 */ /* 0x000fe400078e3cff */
[----:B------:R-:W-:Y:S02]  /*cf10*/  LOP3.LUT R58, R58, R51, RZ, 0x3c, !PT ;  /* 0x000000333a3a7212 */ /* 0x000fe400078e3cff */
[----:B------:R-:W-:Y:S02]  /*cf20*/  LOP3.LUT R51, R39, R0, R43, 0x96, !PT ;  /* 0x0000000027337212 */ /* 0x000fe400078e962b */
[----:B------:R-:W-:Y:S02]  /*cf30*/  LOP3.LUT R60, R18, R7, R17, 0x96, !PT ;  /* 0x00000007123c7212 */ /* 0x000fe400078e9611 */
[----:B------:R-:W-:-:S02]  /*cf40*/  LOP3.LUT R63, R31, R30, R4, 0x96, !PT ;  /* 0x0000001e1f3f7212 */ /* 0x000fc400078e9604 */
[----:B------:R-:W-:Y:S02]  /*cf50*/  LOP3.LUT R51, R34, R51, R33, 0x96, !PT ;  /* 0x0000003322337212 */ /* 0x000fe400078e9621 */
[----:B------:R-:W-:Y:S02]  /*cf60*/  LOP3.LUT R60, R55, R60, R24, 0x96, !PT ;  /* 0x0000003c373c7212 */ /* 0x000fe400078e9618 */
[----:B------:R-:W-:Y:S02]  /*cf70*/  LOP3.LUT R63, R57, R63, R26, 0x96, !PT ;  /* 0x0000003f393f7212 */ /* 0x000fe400078e961a */
[C---:B------:R-:W-:Y:S02]  /*cf80*/  LOP3.LUT R65, R61.reuse, R26, RZ, 0x3c, !PT ;  /* 0x0000001a3d417212 */ /* 0x040fe400078e3cff */
[----:B------:R-:W-:Y:S02]  /*cf90*/  SHF.L.W.U32.HI R26, R60, 0x1, R51 ;  /* 0x000000013c1a7819 */ /* 0x000fe40000010e33 */
[----:B------:R-:W-:-:S02]  /*cfa0*/  LOP3.LUT R4, R61, R4, RZ, 0x3c, !PT ;  /* 0x000000043d047212 */ /* 0x000fc400078e3cff */
[C---:B------:R-:W-:Y:S02]  /*cfb0*/  LOP3.LUT R30, R61.reuse, R30, RZ, 0x3c, !PT ;  /* 0x0000001e3d1e7212 */ /* 0x040fe400078e3cff */
[C---:B------:R-:W-:Y:S02]  /*cfc0*/  LOP3.LUT R31, R61.reuse, R31, RZ, 0x3c, !PT ;  /* 0x0000001f3d1f7212 */ /* 0x040fe400078e3cff */
[----:B------:R-:W-:Y:S02]  /*cfd0*/  LOP3.LUT R57, R61, R57, RZ, 0x3c, !PT ;  /* 0x000000393d397212 */ /* 0x000fe400078e3cff */
[----:B------:R-:W-:Y:S02]  /*cfe0*/  SHF.L.W.U32.HI R67, R51, 0x1, R60 ;  /* 0x0000000133437819 */ /* 0x000fe40000010e3c */
[----:B------:R-:W-:Y:S02]  /*cff0*/  LOP3.LUT R61, R16, R47, R52, 0x96, !PT ;  /* 0x0000002f103d7212 */ /* 0x000fe400078e9634 */
[----:B------:R-:W-:-:S02]  /*d000*/  LOP3.LUT R62, R29, R32, R44, 0x96, !PT ;  /* 0x000000201d3e7212 */ /* 0x000fc400078e962c */
[----:B------:R-:W-:Y:S02]  /*d010*/  LOP3.LUT R9, R26, R9, RZ, 0x3c, !PT ;  /* 0x000000091a097212 */ /* 0x000fe400078e3cff */
        /* <DEDUP_REMOVED lines=100> */
[----:B------:R-:W-:-:S02]  /*d660*/  SHF.L.W.U32.HI R50, R0, 0x14, R7 ;  /* 0x0000001400327819 */ /* 0x000fc40000010e07 */
[----:B------:R-:W-:Y:S02]  /*d670*/  SHF.L.W.U32.HI R55, R7, 0x14, R0 ;  /* 0x0000001407377819 */ /* 0x000fe40000010e00 */
[----:B------:R-:W-:Y:S02]  /*d680*/  LOP3.LUT R58, R58, R53, R44, 0xb4, !PT ;  /* 0x000000353a3a7212 */ /* 0x000fe400078eb42c */
[----:B------:R-:W-:Y:S02]  /*d690*/  SHF.L.W.U32.HI R7, R10, 0xb, R27 ;  /* 0x0000000b0a077819 */ /* 0x000fe40000010e1b */
[----:B------:R-:W-:Y:S02]  /*d6a0*/  LOP3.LUT R44, R43, R16, R33, 0xb4, !PT ;  /* 0x000000102b2c7212 */ /* 0x000fe400078eb421 */
[----:B------:R-:W-:Y:S02]  /*d6b0*/  LOP3.LUT R53, R33, R4, R16, 0xb4, !PT ;  /* 0x0000000421357212 */ /* 0x000fe400078eb410 */
[----:B------:R-:W-:-:S02]  /*d6c0*/  SHF.L.W.U32.HI R27, R27, 0xb, R10 ;  /* 0x0000000b1b1b7819 */ /* 0x000fc40000010e0a */
[----:B------:R-:W-:Y:S02]  /*d6d0*/  LOP3.LUT R33, R15, R33, R43, 0xb4, !PT ;  /* 0x000000210f217212 */ /* 0x000fe400078eb42b */
[----:B------:R-:W-:Y:S02]  /*d6e0*/  LOP3.LUT R0, R51, R12, RZ, 0x3c, !PT ;  /* 0x0000000c33007212 */ /* 0x000fe400078e3cff */
        /* <DEDUP_REMOVED lines=11> */
[----:B------:R-:W-:Y:S02]  /*d7a0*/  LOP3.LUT R5, R38, R60, R5, 0x90, !PT ;  /* 0x0000003c26057212 */ /* 0x000fe400078e9005 */
[----:B------:R-:W-:Y:S02]  /*d7b0*/  LOP3.LUT R24, R28, R24, R3, 0xb4, !PT ;  /* 0x000000181c187212 */ /* 0x000fe400078eb403 */
        /* <DEDUP_REMOVED lines=29> */
[----:B------:R-:W-:Y:S02]  /*d990*/  LOP3.LUT R51, R2, R51, RZ, 0x3c, !PT ;  /* 0x0000003302337212 */ /* 0x000fe400078e3cff */
[----:B------:R-:W-:Y:S02]  /*d9a0*/  LOP3.LUT R13, R0, 0x80, RZ, 0x3c, !PT ;  /* 0x00000080000d7812 */ /* 0x000fe400078e3cff */
[----:B------:R-:W-:Y:S02]  /*d9b0*/  LOP3.LUT R2, R44, R45, R27, 0x96, !PT ;  /* 0x0000002d2c027212 */ /* 0x000fe400078e961b */
[----:B------:R-:W-:-:S02]  /*d9c0*/  LOP3.LUT R9, R4, R55, R7, 0x96, !PT ;  /* 0x0000003704097212 */ /* 0x000fc400078e9607 */
[----:B------:R-:W-:Y:S02]  /*d9d0*/  LOP3.LUT R12, R17, R12, RZ, 0x3c, !PT ;  /* 0x0000000c110c7212 */ /* 0x000fe400078e3cff */
[----:B------:R-:W-:Y:S02]  /*d9e0*/  LOP3.LUT R17, R43, R32, R13, 0x96, !PT ;  /* 0x000000202b117212 */ /* 0x000fe400078e960d */
[----:B------:R-:W-:Y:S02]  /*d9f0*/  LOP3.LUT R2, R3, R2, R42, 0x96, !PT ;  /* 0x0000000203027212 */ /* 0x000fe400078e962a */
[----:B------:R-:W-:Y:S02]  /*da00*/  LOP3.LUT R9, R14, R9, R37, 0x96, !PT ;  /* 0x000000090e097212 */ /* 0x000fe400078e9625 */
[----:B------:R-:W-:Y:S02]  /*da10*/  LOP3.LUT R5, R22, R5, RZ, 0x3c, !PT ;  /* 0x0000000516057212 */ /* 0x000fe400078e3cff */
[----:B------:R-:W-:-:S02]  /*da20*/  LOP3.LUT R0, R56, 0x80000000, RZ, 0x3c, !PT ;  /* 0x8000000038007812 */ /* 0x000fc400078e3cff */
[----:B------:R-:W-:Y:S02]  /*da30*/  LOP3.LUT R22, R60, R17, R41, 0x96, !PT ;  /* 0x000000113c167212 */ /* 0x000fe400078e9629 */
[----:B------:R-:W-:Y:S02]  /*da40*/  SHF.L.W.U32.HI R17, R9, 0x1, R2 ;  /* 0x0000000109117819 */ /* 0x000fe40000010e02 */
[----:B------:R-:W-:Y:S02]  /*da50*/  LOP3.LUT R50, R54, R50, R47, 0xb4, !PT ;  /* 0x0000003236327212 */ /* 0x000fe400078eb42f */
[----:B------:R-:W-:Y:S02]  /*da60*/  LOP3.LUT R67, R24, R23, R0, 0x96, !PT ;  /* 0x0000001718437212 */ /* 0x000fe400078e9600 */
[----:B------:R-:W-:Y:S02]  /*da70*/  LOP3.LUT R47, R33, R6, R30, 0x96, !PT ;  /* 0x00000006212f7212 */ /* 0x000fe400078e961e */
[----:B------:R-:W-:-:S02]  /*da80*/  LOP3.LUT R65, R17, R22, RZ, 0x3c, !PT ;  /* 0x0000001611417212 */ /* 0x000fc400078e3cff */
[----:B------:R-:W-:Y:S02]  /*da90*/  LOP3.LUT R67, R46, R67, R59, 0x96, !PT ;  /* 0x000000432e437212 */ /* 0x000fe400078e963b */
[----:B------:R-:W-:Y:S02]  /*daa0*/  SHF.L.W.U32.HI R63, R2, 0x1, R9 ;  /* 0x00000001023f7819 */ /* 0x000fe40000010e09 */
[----:B------:R-:W-:Y:S02]  /*dab0*/  LOP3.LUT R47, R28, R47, R31, 0x96, !PT ;  /* 0x0000002f1c2f7212 */ /* 0x000fe400078e961f */
[C---:B------:R-:W-:Y:S02]  /*dac0*/  LOP3.LUT R30, R65.reuse, R30, RZ, 0x3c, !PT ;  /* 0x0000001e411e7212 */ /* 0x040fe400078e3cff */
[C---:B------:R-:W-:Y:S02]  /*dad0*/  LOP3.LUT R6, R65.reuse, R6, RZ, 0x3c, !PT ;  /* 0x0000000641067212 */ /* 0x040fe400078e3cff */
[----:B------:R-:W-:-:S02]  /*dae0*/  LOP3.LUT R33, R65, R33, RZ, 0x3c, !PT ;  /* 0x0000002141217212 */ /* 0x000fc400078e3cff */
[C---:B------:R-:W-:Y:S02]  /*daf0*/  LOP3.LUT R31, R65.reuse, R31, RZ, 0x3c, !PT ;  /* 0x0000001f411f7212 */ /* 0x040fe400078e3cff */
[----:B------:R-:W-:Y:S02]  /*db00*/  LOP3.LUT R28, R65, R28, RZ, 0x3c, !PT ;  /* 0x0000001c411c7212 */ /* 0x000fe400078e3cff */
[----:B------:R-:W-:Y:S02]  /*db10*/  LOP3.LUT R52, R16, R49, R51, 0x96, !PT ;  /* 0x0000003110347212 */ /* 0x000fe400078e9633 */
[----:B------:R-:W-:Y:S02]  /*db20*/  LOP3.LUT R65, R29, R50, R5, 0x96, !PT ;  /* 0x000000321d417212 */ /* 0x000fe400078e9605 */
[----:B------:R-:W-:Y:S02]  /*db30*/  LOP3.LUT R63, R63, R67, RZ, 0x3c, !PT ;  /* 0x000000433f3f7212 */ /* 0x000fe400078e3cff */
[----:B------:R-:W-:-:S02]  /*db40*/  SHF.L.W.U32.HI R17, R22, 0x1, R67 ;  /* 0x0000000116117819 */ /* 0x000fc40000010e43 */
[----:B------:R-:W-:Y:S02]  /*db50*/  LOP3.LUT R52, R61, R52, R26, 0x96, !PT ;  /* 0x000000343d347212 */ /* 0x000fe400078e961a */
[----:B------:R-:W-:Y:S02]  /*db60*/  LOP3.LUT R65, R8, R65, R35, 0x96, !PT ;  /* 0x0000004108417212 */ /* 0x000fe400078e9623 */
[----:B------:R-:W-:Y:S02]  /*db70*/  SHF.L.W.U32.HI R22, R67, 0x1, R22 ;  /* 0x0000000143167819 */ /* 0x000fe40000010e16 */
[----:B------:R-:W-:Y:S02]  /*db80*/  LOP3.LUT R54, R11, R40, R38, 0x96, !PT ;  /* 0x000000280b367212 */ /* 0x000fe400078e9626 */
[C---:B------:R-:W-:Y:S02]  /*db90*/  LOP3.LUT R67, R63.reuse, R38, RZ, 0x3c, !PT ;  /* 0x000000263f437212 */ /* 0x040fe400078e3cff */
[----:B------:R-:W-:-:S02]  /*dba0*/  LOP3.LUT R38, R63, R11, RZ, 0x3c, !PT ;  /* 0x0000000b3f267212 */ /* 0x000fc400078e3cff */
[----:B------:R-:W-:Y:S02]  /*dbb0*/  SHF.L.W.U32.HI R11, R65, 0x1, R52 ;  /* 0x00000001410b7819 */ /* 0x000fe40000010e34 */
[----:B------:R-:W-:Y:S02]  /*dbc0*/  LOP3.LUT R54, R57, R54, R36, 0x96, !PT ;  /* 0x0000003639367212 */ /* 0x000fe400078e9624 */
[C---:B------:R-:W-:Y:S02]  /*dbd0*/  LOP3.LUT R69, R63.reuse, R40, RZ, 0x3c, !PT ;  /* 0x000000283f457212 */ /* 0x040fe400078e3cff */
[C---:B------:R-:W-:Y:S02]  /*dbe0*/  LOP3.LUT R36, R63.reuse, R36, RZ, 0x3c, !PT ;  /* 0x000000243f247212 */ /* 0x040fe400078e3cff */
[----:B------:R-:W-:Y:S02]  /*dbf0*/  LOP3.LUT R57, R63, R57, RZ, 0x3c, !PT ;  /* 0x000000393f397212 */ /* 0x000fe400078e3cff */
[----:B------:R-:W-:-:S02]  /*dc00*/  LOP3.LUT R63, R11, R2, RZ, 0x3c, !PT ;  /* 0x000000020b3f7212 */ /* 0x000fc400078e3cff */
[----:B------:R-:W-:Y:S02]  /*dc10*/  SHF.L.W.U32.HI R2, R52, 0x1, R65 ;  /* 0x0000000134027819 */ /* 0x000fe40000010e41 */
[----:B------:R-:W-:Y:S02]  /*dc20*/  LOP3.LUT R11, R53, R48, R10, 0x96, !PT ;  /* 0x00000030350b7212 */ /* 0x000fe400078e960a */
[----:B------:R-:W-:Y:S02]  /*dc30*/  LOP3.LUT R40, R2, R9, RZ, 0x3c, !PT ;  /* 0x0000000902287212 */ /* 0x000fe400078e3cff */
[----:B------:R-:W-:Y:S02]  /*dc40*/  LOP3.LUT R2, R15, R18, R12, 0x96, !PT ;  /* 0x000000120f027212 */ /* 0x000fe400078e960c */
        /* <DEDUP_REMOVED lines=9> */
[----:B------:R-:W-:Y:S02]  /*dce0*/  SHF.L.W.U32.HI R25, R54, 0x1, R47 ;  /* 0x0000000136197819 */ /* 0x000fe40000010e2f */
        /* <DEDUP_REMOVED lines=9> */
[----:B------:R-:W-:-:S02]  /*dd80*/  LOP3.LUT R37, R40, R37, RZ, 0x3c, !PT ;  /* 0x0000002528257212 */ /* 0x000fc400078e3cff */
[----:B------:R-:W-:Y:S02]  /*dd90*/  LOP3.LUT R54, R54, R47, RZ, 0x3c, !PT ;  /* 0x0000002f36367212 */ /* 0x000fe400078e3cff */
[----:B------:R-:W-:Y:S02]  /*dda0*/  LOP3.LUT R56, R22, R11, RZ, 0x3c, !PT ;  /* 0x0000000b16387212 */ /* 0x000fe400078e3cff */
        /* <DEDUP_REMOVED lines=8> */
[C---:B------:R-:W-:Y:S02]  /*de30*/  LOP3.LUT R7, R40.reuse, R7, RZ, 0x3c, !PT ;  /* 0x0000000728077212 */ /* 0x040fe400078e3cff */
[----:B------:R-:W-:-:S02]  /*de40*/  LOP3.LUT R55, R40, R55, RZ, 0x3c, !PT ;  /* 0x0000003728377212 */ /* 0x000fc400078e3cff */
[C---:B------:R-:W-:Y:S02]  /*de50*/  LOP3.LUT R4, R40.reuse, R4, RZ, 0x3c, !PT ;  /* 0x0000000428047212 */ /* 0x040fe400078e3cff */
[----:B------:R-:W-:Y:S02]  /*de60*/  LOP3.LUT R14, R40, R14, RZ, 0x3c, !PT ;  /* 0x0000000e280e7212 */ /* 0x000fe400078e3cff */
[----:B------:R-:W-:Y:S02]  /*de70*/  SHF.L.W.U32.HI R37, R27, 0x12, R46 ;  /* 0x000000121b257819 */ /* 0x000fe40000010e2e */
[----:B------:R-:W-:Y:S02]  /*de80*/  LOP3.LUT R40, R54, R45, RZ, 0x3c, !PT ;  /* 0x0000002d36287212 */ /* 0x000fe400078e3cff */
[----:B------:R-:W-:Y:S02]  /*de90*/  SHF.L.W.U32.HI R27, R46, 0x12, R27 ;  /* 0x000000122e1b7819 */ /* 0x000fe40000010e1b */
[----:B------:R-:W-:-:S02]  /*dea0*/  LOP3.LUT R3, R54, R3, RZ, 0x3c, !PT ;  /* 0x0000000336037212 */ /* 0x000fc400078e3cff */
[C---:B------:R-:W-:Y:S02]  /*deb0*/  LOP3.LUT R45, R52.reuse, R41, RZ, 0x3c, !PT ;  /* 0x00000029342d7212 */ /* 0x040fe400078e3cff */
[C---:B------:R-:W-:Y:S02]  /*dec0*/  LOP3.LUT R46, R65.reuse, R59, RZ, 0x3c, !PT ;  /* 0x0000003b412e7212 */ /* 0x040fe400078e3cff */
        /* <DEDUP_REMOVED lines=70> */
[----:B------:R-:W-:Y:S02]  /*e330*/  SHF.L.W.U32.HI R44, R63, 0x17, R48 ;  /* 0x000000173f2c7819 */ /* 0x000fe40000010e30 */
        /* <DEDUP_REMOVED lines=34> */
[----:B------:R-:W-:-:S02]  /*e560*/  LOP3.LUT R61, R61, R14, RZ, 0x3c, !PT ;  /* 0x0000000e3d3d7212 */ /* 0x000fc400078e3cff */
[-CC-:B------:R-:W-:Y:S02]  /*e570*/  LOP3.LUT R14, R11, R65.reuse, R0.reuse, 0x90, !PT ;  /* 0x000000410b0e7212 */ /* 0x180fe400078e9000 */
[----:B------:R-:W-:Y:S02]  /*e580*/  LOP3.LUT R52, R3, R65, R0, 0x6, !PT ;  /* 0x0000004103347212 */ /* 0x000fe400078e0600 */
[----:B------:R-:W-:Y:S02]  /*e590*/  LOP3.LUT R0, R13, R34, R11, 0xb4, !PT ;  /* 0x000000220d007212 */ /* 0x000fe400078eb40b */
[----:B------:R-:W-:Y:S02]  /*e5a0*/  LOP3.LUT R11, R11, R5, R34, 0xb4, !PT ;  /* 0x000000050b0b7212 */ /* 0x000fe400078eb422 */
[----:B------:R-:W-:Y:S02]  /*e5b0*/  LOP3.LUT R34, R34, R3, R5, 0xb4, !PT ;  /* 0x0000000322227212 */ /* 0x000fe400078eb405 */
[----:B------:R-:W-:-:S02]  /*e5c0*/  LOP3.LUT R13, R3, R14, RZ, 0x3c, !PT ;  /* 0x0000000e030d7212 */ /* 0x000fc400078e3cff */
[----:B------:R-:W-:Y:S02]  /*e5d0*/  LOP3.LUT R3, R46, 0x800a, RZ, 0x3c, !PT ;  /* 0x0000800a2e037812 */ /* 0x000fe400078e3cff */
[----:B------:R-:W-:Y:S02]  /*e5e0*/  LOP3.LUT R14, R12, R35, R4, 0x96, !PT ;  /* 0x000000230c0e7212 */ /* 0x000fe400078e9604 */
[----:B------:R-:W-:Y:S02]  /*e5f0*/  LOP3.LUT R46, R40, R49, R34, 0x96, !PT ;  /* 0x00000031282e7212 */ /* 0x000fe400078e9622 */
[----:B------:R-:W-:Y:S02]  /*e600*/  LOP3.LUT R16, R15, R16, RZ, 0x3c, !PT ;  /* 0x000000100f107212 */ /* 0x000fe400078e3cff */
        /* <DEDUP_REMOVED lines=8> */
[----:B------:R-:W-:Y:S02]  /*e690*/  LOP3.LUT R59, R5, R60, RZ, 0x3c, !PT ;  /* 0x0000003c053b7212 */ /* 0x000fe400078e3cff */
[----:B------:R-:W-:Y:S02]  /*e6a0*/  LOP3.LUT R63, R43, R63, R6, 0x96, !PT ;  /* 0x0000003f2b3f7212 */ /* 0x000fe400078e9606 */
[----:B------:R-:W-:Y:S02]  /*e6b0*/  LOP3.LUT R46, R7, R46, R50, 0x96, !PT ;  /* 0x0000002e072e7212 */ /* 0x000fe400078e9632 */
[----:B------:R-:W-:Y:S02]  /*e6c0*/  SHF.L.W.U32.HI R58, R14, 0x1, R15 ;  /* 0x000000010e3a7819 */ /* 0x000fe40000010e0f */
[C---:B------:R-:W-:Y:S02]  /*e6d0*/  LOP3.LUT R22, R59.reuse, R22, RZ, 0x3c, !PT ;  /* 0x000000163b167212 */ /* 0x040fe400078e3cff */
[----:B------:R-:W-:-:S02]  /*e6e0*/  LOP3.LUT R56, R59, R56, RZ, 0x3c, !PT ;  /* 0x000000383b387212 */ /* 0x000fc400078e3cff */
[C---:B------:R-:W-:Y:S02]  /*e6f0*/  LOP3.LUT R55, R59.reuse, R55, RZ, 0x3c, !PT ;  /* 0x000000373b377212 */ /* 0x040fe400078e3cff */
[----:B------:R-:W-:Y:S02]  /*e700*/  LOP3.LUT R50, R59, R50, RZ, 0x3c, !PT ;  /* 0x000000323b327212 */ /* 0x000fe400078e3cff */
[----:B------:R-:W-:Y:S02]  /*e710*/  SHF.L.W.U32.HI R57, R60, 0x1, R63 ;  /* 0x000000013c397819 */ /* 0x000fe40000010e3f */
[----:B------:R-:W-:Y:S02]  /*e720*/  SHF.L.W.U32.HI R5, R63, 0x1, R60 ;  /* 0x000000013f057819 */ /* 0x000fe40000010e3c */
[----:B------:R-:W-:Y:S02]  /*e730*/  LOP3.LUT R59, R59, R7, RZ, 0x3c, !PT ;  /* 0x000000073b3b7212 */ /* 0x000fe400078e3cff */
[----:B------:R-:W-:-:S02]  /*e740*/  LOP3.LUT R60, R8, R9, R61, 0x96, !PT ;  /* 0x00000009083c7212 */ /* 0x000fc400078e963d */
[----:B------:R-:W-:Y:S02]  /*e750*/  LOP3.LUT R7, R26, R31, R13, 0x96, !PT ;  /* 0x0000001f1a077212 */ /* 0x000fe400078e960d */
[----:B------:R-:W-:Y:S02]  /*e760*/  LOP3.LUT R58, R58, R63, RZ, 0x3c, !PT ;  /* 0x0000003f3a3a7212 */ /* 0x000fe400078e3cff */
[----:B------:R-:W-:Y:S02]  /*e770*/  LOP3.LUT R60, R37, R60, R38, 0x96, !PT ;  /* 0x0000003c253c7212 */ /* 0x000fe400078e9626 */
[----:B------:R-:W-:Y:S02]  /*e780*/  LOP3.LUT R7, R48, R7, R23, 0x96, !PT ;  /* 0x0000000730077212 */ /* 0x000fe400078e9617 */
[-C--:B------:R-:W-:Y:S02]  /*e790*/  LOP3.LUT R63, R25, R10.reuse, R11, 0x96, !PT ;  /* 0x0000000a193f7212 */ /* 0x080fe400078e960b */
[----:B------:R-:W-:-:S02]  /*e7a0*/  LOP3.LUT R65, R58, R10, RZ, 0x3c, !PT ;  /* 0x0000000a3a417212 */ /* 0x000fc400078e3cff */
[----:B------:R-:W-:Y:S02]  /*e7b0*/  LOP3.LUT R10, R58, R25, RZ, 0x3c, !PT ;  /* 0x000000193a0a7212 */ /* 0x000fe400078e3cff */
[----:B------:R-:W-:Y:S02]  /*e7c0*/  SHF.L.W.U32.HI R25, R7, 0x1, R60 ;  /* 0x0000000107197819 */ /* 0x000fe40000010e3c */
[----:B------:R-:W-:Y:S02]  /*e7d0*/  LOP3.LUT R63, R44, R63, R51, 0x96, !PT ;  /* 0x0000003f2c3f7212 */ /* 0x000fe400078e9633 */
[C---:B------:R-:W-:Y:S02]  /*e7e0*/  LOP3.LUT R11, R58.reuse, R11, RZ, 0x3c, !PT ;  /* 0x0000000b3a0b7212 */ /* 0x040fe400078e3cff */
[C---:B------:R-:W-:Y:S02]  /*e7f0*/  LOP3.LUT R51, R58.reuse, R51, RZ, 0x3c, !PT ;  /* 0x000000333a337212 */ /* 0x040fe400078e3cff */
[----:B------:R-:W-:-:S02]  /*e800*/  LOP3.LUT R44, R58, R44, RZ, 0x3c, !PT ;  /* 0x0000002c3a2c7212 */ /* 0x000fc400078e3cff */
[----:B------:R-:W-:Y:S02]  /*e810*/  LOP3.LUT R58, R27, R28, R16, 0x96, !PT ;  /* 0x0000001c1b3a7212 */ /* 0x000fe400078e9610 */
[----:B------:R-:W-:Y:S02]  /*e820*/  LOP3.LUT R25, R25, R14, RZ, 0x3c, !PT ;  /* 0x0000000e19197212 */ /* 0x000fe400078e3cff */
[----:B------:R-:W-:Y:S02]  /*e830*/  LOP3.LUT R67, R2, R47, R52, 0x96, !PT ;  /* 0x0000002f02437212 */ /* 0x000fe400078e9634 */
[----:B------:R-:W-:Y:S02]  /*e840*/  SHF.L.W.U32.HI R14, R60, 0x1, R7 ;  /* 0x000000013c0e7819 */ /* 0x000fe40000010e07 */
[----:B------:R-:W-:Y:S02]  /*e850*/  LOP3.LUT R58, R53, R58, R42, 0x96, !PT ;  /* 0x0000003a353a7212 */ /* 0x000fe400078e962a */
[----:B------:R-:W-:-:S02]  /*e860*/  LOP3.LUT R16, R25, R16, RZ, 0x3c, !PT ;  /* 0x0000001019107212 */ /* 0x000fc400078e3cff */
[C---:B------:R-:W-:Y:S02]  /*e870*/  LOP3.LUT R28, R25.reuse, R28, RZ, 0x3c, !PT ;  /* 0x0000001c191c7212 */ /* 0x040fe400078e3cff */
[C---:B------:R-:W-:Y:S02]  /*e880*/  LOP3.LUT R27, R25.reuse, R27, RZ, 0x3c, !PT ;  /* 0x0000001b191b7212 */ /* 0x040fe400078e3cff */
[C---:B------:R-:W-:Y:S02]  /*e890*/  LOP3.LUT R42, R25.reuse, R42, RZ, 0x3c, !PT ;  /* 0x0000002a192a7212 */ /* 0x040fe400078e3cff */
[----:B------:R-:W-:Y:S02]  /*e8a0*/  LOP3.LUT R53, R25, R53, RZ, 0x3c, !PT ;  /* 0x0000003519357212 */ /* 0x000fe400078e3cff */
[----:B------:R-:W-:Y:S02]  /*e8b0*/  LOP3.LUT R67, R24, R67, R17, 0x96, !PT ;  /* 0x0000004318437212 */ /* 0x000fe400078e9611 */
[----:B------:R-:W-:-:S02]  /*e8c0*/  LOP3.LUT R25, R14, R15, RZ, 0x3c, !PT ;  /* 0x0000000f0e197212 */ /* 0x000fc400078e3cff */
[----:B------:R-:W-:Y:S02]  /*e8d0*/  LOP3.LUT R14, R5, R58, RZ, 0x3c, !PT ;  /* 0x0000003a050e7212 */ /* 0x000fe400078e3cff */
[----:B------:R-:W-:Y:S02]  /*e8e0*/  SHF.L.W.U32.HI R15, R67, 0x1, R58 ;  /* 0x00000001430f7819 */ /* 0x000fe40000010e3a */
[C---:B------:R-:W-:Y:S02]  /*e8f0*/  LOP3.LUT R5, R25.reuse, R52, RZ, 0x3c, !PT ;  /* 0x0000003419057212 */ /* 0x040fe400078e3cff */
[----:B------:R-:W-:Y:S02]  /*e900*/  SHF.L.W.U32.HI R52, R46, 0x1, R63 ;  /* 0x000000012e347819 */ /* 0x000fe40000010e3f */
[----:B------:R-:W-:Y:S02]  /*e910*/  SHF.L.W.U32.HI R62, R58, 0x1, R67 ;  /* 0x000000013a3e7819 */ /* 0x000fe40000010e43 */
[----:B------:R-:W-:-:S02]  /*e920*/  LOP3.LUT R47, R25, R47, RZ, 0x3c, !PT ;  /* 0x0000002f192f7212 */ /* 0x000fc400078e3cff */
[C---:B------:R-:W-:Y:S02]  /*e930*/  LOP3.LUT R2, R25.reuse, R2, RZ, 0x3c, !PT ;  /* 0x0000000219027212 */ /* 0x040fe400078e3cff */
[C---:B------:R-:W-:Y:S02]  /*e940*/  LOP3.LUT R17, R25.reuse, R17, RZ, 0x3c, !PT ;  /* 0x0000001119117212 */ /* 0x040fe400078e3cff */
[----:B------:R-:W-:Y:S02]  /*e950*/  LOP3.LUT R24, R25, R24, RZ, 0x3c, !PT ;  /* 0x0000001819187212 */ /* 0x000fe400078e3cff */
[----:B------:R-:W-:Y:S02]  /*e960*/  LOP3.LUT R58, R57, R67, RZ, 0x3c, !PT ;  /* 0x00000043393a7212 */ /* 0x000fe400078e3cff */
[----:B------:R-:W-:Y:S02]  /*e970*/  SHF.L.W.U32.HI R25, R63, 0x1, R46 ;  /* 0x000000013f197819 */ /* 0x000fe40000010e2e */
        /* <DEDUP_REMOVED lines=14> */
[C---:B------:R-:W-:Y:S02]  /*ea60*/  LOP3.LUT R13, R58.reuse, R26, RZ, 0x3c, !PT ;  /* 0x0000001a3a0d7212 */ /* 0x040fe400078e3cff */
        /* <DEDUP_REMOVED lines=18> */
[C---:B------:R-:W-:Y:S02]  /*eb90*/  LOP3.LUT R61, R14.reuse, R61, RZ, 0x3c, !PT ;  /* 0x0000003d0e3d7212 */ /* 0x040fe400078e3cff */
[C---:B------:R-:W-:Y:S02]  /*eba0*/  LOP3.LUT R9, R14.reuse, R9, RZ, 0x3c, !PT ;  /* 0x000000090e097212 */ /* 0x040fe400078e3cff */
[C---:B------:R-:W-:Y:S02]  /*ebb0*/  LOP3.LUT R8, R14.reuse, R8, RZ, 0x3c, !PT ;  /* 0x000000080e087212 */ /* 0x040fe400078e3cff */
[----:B------:R-:W-:-:S02]  /*ebc0*/  LOP3.LUT R14, R14, R37, RZ, 0x3c, !PT ;  /* 0x000000250e0e7212 */ /* 0x000fc400078e3cff */
[----:B------:R-:W-:Y:S02]  /*ebd0*/  LOP3.LUT R57, R7, R30, RZ, 0x3c, !PT ;  /* 0x0000001e07397212 */ /* 0x000fe400078e3cff */
[C---:B------:R-:W-:Y:S02]  /*ebe0*/  LOP3.LUT R36, R15.reuse, R36, RZ, 0x3c, !PT ;  /* 0x000000240f247212 */ /* 0x040fe400078e3cff */
[----:B------:R-:W-:Y:S02]  /*ebf0*/  LOP3.LUT R32, R60, R32, RZ, 0x3c, !PT ;  /* 0x000000203c207212 */ /* 0x000fe400078e3cff */
[----:B------:R-:W-:Y:S02]  /*ec00*/  SHF.L.W.U32.HI R30, R6, 0x9, R47 ;  /* 0x00000009061e7819 */ /* 0x000fe40000010e2f */
        /* <DEDUP_REMOVED lines=21> */
[-CC-:B------:R-:W-:Y:S02]  /*ed60*/  LOP3.LUT R61, R29, R7.reuse, R0.reuse, 0x6, !PT ;  /* 0x000000071d3d7212 */ /* 0x180fe400078e0600 */
[C---:B------:R-:W-:Y:S02]  /*ed70*/  LOP3.LUT R34, R63.reuse, R34, RZ, 0x3c, !PT ;  /* 0x000000223f227212 */ /* 0x040fe400078e3cff */
[----:B------:R-:W-:Y:S02]  /*ed80*/  LOP3.LUT R54, R63, R54, RZ, 0x3c, !PT ;  /* 0x000000363f367212 */ /* 0x000fe400078e3cff */
[----:B------:R-:W-:Y:S02]  /*ed90*/  SHF.L.W.U32.HI R51, R50, 0xd, R51 ;  /* 0x0000000d32337819 */ /* 0x000fe40000010e33 */
        /* <DEDUP_REMOVED lines=33> */
[----:B------:R-:W-:Y:S02]  /*efb0*/  LOP3.LUT R39, R13, R59, R6, 0xb4, !PT ;  /* 0x0000003b0d277212 */ /* 0x000fe400078eb406 */
[----:B------:R-:W-:Y:S02]  /*efc0*/  LOP3.LUT R40, R63, R40, RZ, 0x3c, !PT ;  /* 0x000000283f287212 */ /* 0x000fe400078e3cff */
        /* <DEDUP_REMOVED lines=13> */
[----:B------:R-:W-:-:S02]  /*f0a0*/  SHF.L.W.U32.HI R35, R35, 0xb, R40 ;  /* 0x0000000b23237819 */ /* 0x000fc40000010e28 */
[----:B------:R-:W-:Y:S02]  /*f0b0*/  LOP3.LUT R9, R60, R3, RZ, 0x3c, !PT ;  /* 0x000000033c097212 */ /* 0x000fe400078e3cff */
        /* <DEDUP_REMOVED lines=19> */
[----:B------:R-:W-:Y:S02]  /*f1f0*/  LOP3.LUT R61, R12, R61, RZ, 0x3c, !PT ;  /* 0x0000003d0c3d7212 */ /* 0x000fe400078e3cff */
[----:B------:R-:W-:Y:S02]  /*f200*/  LOP3.LUT R9, R39, R9, R42, 0x96, !PT ;  /* 0x0000000927097212 */ /* 0x000fe400078e962a */
[----:B------:R-:W-:Y:S02]  /*f210*/  LOP3.LUT R60, R27, R22, R14, 0x96, !PT ;  /* 0x000000161b3c7212 */ /* 0x000fe400078e960e */
[----:B------:R-:W-:-:S02]  /*f220*/  LOP3.LUT R16, R31, R16, R26, 0x96, !PT ;  /* 0x000000101f107212 */ /* 0x000fc400078e961a */
[----:B------:R-:W-:Y:S02]  /*f230*/  LOP3.LUT R12, R48, 0x80000000, RZ, 0x3c, !PT ;  /* 0x80000000300c7812 */ /* 0x000fe400078e3cff */
[----:B------:R-:W-:Y:S02]  /*f240*/  LOP3.LUT R40, R17, R40, RZ, 0x3c, !PT ;  /* 0x0000002811287212 */ /* 0x000fe400078e3cff */
[----:B------:R-:W-:Y:S02]  /*f250*/  LOP3.LUT R32, R49, R57, R32, 0xb4, !PT ;  /* 0x0000003931207212 */ /* 0x000fe400078eb420 */
[----:B------:R-:W-:Y:S02]  /*f260*/  LOP3.LUT R60, R13, R60, R34, 0x96, !PT ;  /* 0x0000003c0d3c7212 */ /* 0x000fe400078e9622 */
[----:B------:R-:W-:Y:S02]  /*f270*/  SHF.L.W.U32.HI R17, R16, 0x1, R9 ;  /* 0x0000000110117819 */ /* 0x000fe40000010e09 */
[----:B------:R-:W-:-:S02]  /*f280*/  LOP3.LUT R57, R18, R5, R12, 0x96, !PT ;  /* 0x0000000512397212 */ /* 0x000fc400078e960c */
[----:B------:R-:W-:Y:S02]  /*f290*/  LOP3.LUT R48, R38, R33, R56, 0x96, !PT ;  /* 0x0000002126307212 */ /* 0x000fe400078e9638 */
[----:B------:R-:W-:Y:S02]  /*f2a0*/  LOP3.LUT R49, R17, R60, RZ, 0x3c, !PT ;  /* 0x0000003c11317212 */ /* 0x000fe400078e3cff */
[----:B------:R-:W-:Y:S02]  /*f2b0*/  LOP3.LUT R57, R47, R57, R50, 0x96, !PT ;  /* 0x000000392f397212 */ /* 0x000fe400078e9632 */
[----:B------:R-:W-:Y:S02]  /*f2c0*/  SHF.L.W.U32.HI R54, R9, 0x1, R16 ;  /* 0x0000000109367819 */ /* 0x000fe40000010e10 */
[----:B------:R-:W-:Y:S02]  /*f2d0*/  LOP3.LUT R0, R29, R0, RZ, 0x3c, !PT ;  /* 0x000000001d007212 */ /* 0x000fe400078e3cff */
[----:B------:R-:W-:-:S02]  /*f2e0*/  LOP3.LUT R48, R24, R48, R41, 0x96, !PT ;  /* 0x0000003018307212 */ /* 0x000fc400078e9629 */
[C---:B------:R-:W-:Y:S02]  /*f2f0*/  LOP3.LUT R56, R49.reuse, R56, RZ, 0x3c, !PT ;  /* 0x0000003831387212 */ /* 0x040fe400078e3cff */
[C---:B------:R-:W-:Y:S02]  /*f300*/  LOP3.LUT R33, R49.reuse, R33, RZ, 0x3c, !PT ;  /* 0x0000002131217212 */ /* 0x040fe400078e3cff */
[C---:B------:R-:W-:Y:S02]  /*f310*/  LOP3.LUT R38, R49.reuse, R38, RZ, 0x3c, !PT ;  /* 0x0000002631267212 */ /* 0x040fe400078e3cff */
[----:B------:R-:W-:Y:S02]  /*f320*/  LOP3.LUT R41, R49, R41, RZ, 0x3c, !PT ;  /* 0x0000002931297212 */ /* 0x000fe400078e3cff */
[----:B------:R-:W-:Y:S02]  /*f330*/  SHF.L.W.U32.HI R17, R60, 0x1, R57 ;  /* 0x000000013c117819 */ /* 0x000fe40000010e39 */
[----:B------:R-:W-:-:S02]  /*f340*/  SHF.L.W.U32.HI R29, R57, 0x1, R60 ;  /* 0x00000001391d7819 */ /* 0x000fc40000010e3c */
[----:B------:R-:W-:Y:S02]  /*f350*/  LOP3.LUT R54, R54, R57, RZ, 0x3c, !PT ;  /* 0x0000003936367212 */ /* 0x000fe400078e3cff */
[----:B------:R-:W-:Y:S02]  /*f360*/  LOP3.LUT R49, R49, R24, RZ, 0x3c, !PT ;  /* 0x0000001831317212 */ /* 0x000fe400078e3cff */
[----:B------:R-:W-:Y:S02]  /*f370*/  LOP3.LUT R24, R11, R52, R3, 0x96, !PT ;  /* 0x000000340b187212 */ /* 0x000fe400078e9603 */
        /* <DEDUP_REMOVED lines=9> */
[----:B------:R-:W-:Y:S02]  /*f410*/  LOP3.LUT R54, R54, R58, RZ, 0x3c, !PT ;  /* 0x0000003a36367212 */ /* 0x000fe400078e3cff */
[----:B------:R-:W-:-:S04]  /*f420*/  SHF.L.W.U32.HI R58, R57, 0x1, R24 ;  /* 0x00000001393a7819 */ /* 0x000fc80000010e18 */
[----:B------:R-:W-:Y:S02]  /*f430*/  LOP3.LUT R9, R58, R9, RZ, 0x3c, !PT ;  /* 0x000000093a097212 */ /* 0x000fe400078e3cff */
[-C--:B------:R-:W-:Y:S02]  /*f440*/  LOP3.LUT R58, R10, R51.reuse, R40, 0x96, !PT ;  /* 0x000000330a3a7212 */ /* 0x080fe400078e9628 */
[C---:B------:R-:W-:Y:S02]  /*f450*/  LOP3.LUT R40, R9.reuse, R40, RZ, 0x3c, !PT ;  /* 0x0000002809287212 */ /* 0x040fe400078e3cff */
[----:B------:R-:W-:Y:S02]  /*f460*/  LOP3.LUT R58, R6, R58, R53, 0x96, !PT ;  /* 0x0000003a063a7212 */ /* 0x000fe400078e9635 */
[C---:B------:R-:W-:Y:S02]  /*f470*/  LOP3.LUT R51, R9.reuse, R51, RZ, 0x3c, !PT ;  /* 0x0000003309337212 */ /* 0x040fe400078e3cff */
[----:B------:R-:W-:-:S02]  /*f480*/  LOP3.LUT R10, R9, R10, RZ, 0x3c, !PT ;  /* 0x0000000a090a7212 */ /* 0x000fc400078e3cff */
[C---:B------:R-:W-:Y:S02]  /*f490*/  LOP3.LUT R53, R9.reuse, R53, RZ, 0x3c, !PT ;  /* 0x0000003509357212 */ /* 0x040fe400078e3cff */
[----:B------:R-:W-:Y:S02]  /*f4a0*/  LOP3.LUT R6, R9, R6, RZ, 0x3c, !PT ;  /* 0x0000000609067212 */ /* 0x000fe400078e3cff */
[----:B------:R-:W-:-:S04]  /*f4b0*/  SHF.L.W.U32.HI R9, R24, 0x1, R57 ;  /* 0x0000000118097819 */ /* 0x000fc80000010e39 */
[----:B------:R-:W-:Y:S02]  /*f4c0*/  LOP3.LUT R62, R9, R16, RZ, 0x3c, !PT ;  /* 0x00000010093e7212 */ /* 0x000fe400078e3cff */
[-C--:B------:R-:W-:Y:S02]  /*f4d0*/  LOP3.LUT R9, R4, R63.reuse, R61, 0x96, !PT ;  /* 0x0000003f04097212 */ /* 0x080fe400078e963d */
[----:B------:R-:W-:Y:S02]  /*f4e0*/  LOP3.LUT R16, R62, R63, RZ, 0x3c, !PT ;  /* 0x0000003f3e107212 */ /* 0x000fe400078e3cff */
[----:B------:R-:W-:Y:S02]  /*f4f0*/  SHF.L.W.U32.HI R63, R65, 0x1, R48 ;  /* 0x00000001413f7819 */ /* 0x000fe40000010e30 */
[----:B------:R-:W-:Y:S02]  /*f500*/  LOP3.LUT R9, R30, R9, R7, 0x96, !PT ;  /* 0x000000091e097212 */ /* 0x000fe400078e9607 */
[----:B------:R-:W-:-:S02]  /*f510*/  LOP3.LUT R63, R63, R24, RZ, 0x3c, !PT ;  /* 0x000000183f3f7212 */ /* 0x000fc400078e3cff */
[----:B------:R-:W-:Y:S02]  /*f520*/  SHF.L.W.U32.HI R24, R48, 0x1, R65 ;  /* 0x0000000130187819 */ /* 0x000fe40000010e41 */
[----:B------:R-:W-:Y:S02]  /*f530*/  LOP3.LUT R17, R17, R9, RZ, 0x3c, !PT ;  /* 0x0000000911117212 */ /* 0x000fe400078e3cff */
[----:B------:R-:W-:Y:S02]  /*f540*/  LOP3.LUT R57, R24, R57, RZ, 0x3c, !PT ;  /* 0x0000003918397212 */ /* 0x000fe400078e3cff */
[----:B------:R-:W-:Y:S02]  /*f550*/  SHF.L.W.U32.HI R24, R58, 0x1, R9 ;  /* 0x000000013a187819 */ /* 0x000fe40000010e09 */
[----:B------:R-:W-:Y:S02]  /*f560*/  LOP3.LUT R37, R62, R4, RZ, 0x3c, !PT ;  /* 0x000000043e257212 */ /* 0x000fe400078e3cff */
[----:B------:R-:W-:-:S02]  /*f570*/  LOP3.LUT R67, R24, R65, RZ, 0x3c, !PT ;  /* 0x0000004118437212 */ /* 0x000fc400078e3cff */
[----:B------:R-:W-:Y:S02]  /*f580*/  SHF.L.W.U32.HI R65, R9, 0x1, R58 ;  /* 0x0000000109417819 */ /* 0x000fe40000010e3a */
[----:B------:R-:W-:Y:S02]  /*f590*/  LOP3.LUT R58, R29, R58, RZ, 0x3c, !PT ;  /* 0x0000003a1d3a7212 */ /* 0x000fe400078e3cff */
[----:B------:R-:W-:Y:S02]  /*f5a0*/  LOP3.LUT R24, R65, R48, RZ, 0x3c, !PT ;  /* 0x0000003041187212 */ /* 0x000fe400078e3cff */
        /* <DEDUP_REMOVED lines=13> */
[----:B------:R-:W-:Y:S02]  /*f680*/  LOP3.LUT R48, R63, R13, RZ, 0x3c, !PT ;  /* 0x0000000d3f307212 */ /* 0x000fe400078e3cff */
        /* <DEDUP_REMOVED lines=52> */
[----:B------:R-:W-:Y:S02]  /*f9d0*/  LOP3.LUT R29, R29, R54, R26, 0xb4, !PT ;  /* 0x000000361d1d7212 */ /* 0x000fe400078eb41a */
[----:B------:R-:W-:Y:S02]  /*f9e0*/  LOP3.LUT R44, R67, R44, RZ, 0x3c, !PT ;  /* 0x0000002c432c7212 */ /* 0x000fe400078e3cff */
[----:B------:R-:W-:-:S02]  /*f9f0*/  SHF.L.W.U32.HI R25, R25, 0x1, R56 ;  /* 0x0000000119197819 */ /* 0x000fc40000010e38 */
        /* <DEDUP_REMOVED lines=8> */
[----:B------:R-:W-:Y:S02]  /*fa80*/  SHF.L.W.U32.HI R27, R44, 0x1e, R35 ;  /* 0x0000001e2c1b7819 */ /* 0x000fe40000010e23 */
[----:B------:R-:W-:Y:S02]  /*fa90*/  LOP3.LUT R22, R25, R37, R42, 0xb4, !PT ;  /* 0x0000002519167212 */ /* 0x000fe400078eb42a */
[----:B------:R-:W-:Y:S02]  /*faa0*/  LOP3.LUT R53, R48, R42, R25, 0xb4, !PT ;  /* 0x0000002a30357212 */ /* 0x000fe400078eb419 */
[----:B------:R-:W-:-:S02]  /*fab0*/  LOP3.LUT R31, R67, R31, RZ, 0x3c, !PT ;  /* 0x0000001f431f7212 */ /* 0x000fc400078e3cff */
[----:B------:R-:W-:Y:S02]  /*fac0*/  SHF.L.W.U32.HI R35, R35, 0x1e, R44 ;  /* 0x0000001e23237819 */ /* 0x000fe40000010e2c */
[----:B------:R-:W-:Y:S02]  /*fad0*/  LOP3.LUT R42, R42, R15, R37, 0xb4, !PT ;  /* 0x0000000f2a2a7212 */ /* 0x000fe400078eb425 */
[----:B------:R-:W-:Y:S02]  /*fae0*/  SHF.L.W.U32.HI R44, R40, 0x1c, R61 ;  /* 0x0000001c282c7819 */ /* 0x000fe40000010e3d */
[----:B------:R-:W-:Y:S02]  /*faf0*/  SHF.L.W.U32.HI R50, R61, 0x1c, R40 ;  /* 0x0000001c3d327819 */ /* 0x000fe40000010e28 */
[----:B------:R-:W-:Y:S02]  /*fb00*/  LOP3.LUT R37, R37, R48, R15, 0xb4, !PT ;  /* 0x0000003025257212 */ /* 0x000fe400078eb40f */
[----:B------:R-:W-:-:S02]  /*fb10*/  LOP3.LUT R25, R15, R25, R48, 0xb4, !PT ;  /* 0x000000190f197212 */ /* 0x000fc400078eb430 */
        /* <DEDUP_REMOVED lines=32> */
[----:B------:R-:W-:Y:S02]  /*fd20*/  LOP3.LUT R30, R63, R14, RZ, 0x3c, !PT ;  /* 0x0000000e3f1e7212 */ /* 0x000fe400078e3cff */
        /* <DEDUP_REMOVED lines=9> */
[----:B------:R-:W-:Y:S02]  /*fdc0*/  LOP3.LUT R30, R30, 0x80008081, RZ, 0x3c, !PT ;  /* 0x800080811e1e7812 */ /* 0x000fe400078e3cff */
[----:B------:R-:W-:Y:S02]  /*fdd0*/  LOP3.LUT R36, R37, R34, R45, 0x96, !PT ;  /* 0x0000002225247212 */ /* 0x000fe400078e962d */
[----:B------:R-:W-:Y:S02]  /*fde0*/  LOP3.LUT R44, R8, R31, R14, 0x96, !PT ;  /* 0x0000001f082c7212 */ /* 0x000fe400078e960e */
[C---:B------:R-:W-:Y:S02]  /*fdf0*/  LOP3.LUT R32, R23.reuse, R17, R32, 0xb4, !PT ;  /* 0x0000001117207212 */ /* 0x040fe400078eb420 */
[----:B------:R-:W-:Y:S02]  /*fe00*/  LOP3.LUT R61, R23, R57, R12, 0x90, !PT ;  /* 0x00000039173d7212 */ /* 0x000fe400078e900c */
[----:B------:R-:W-:-:S02]  /*fe10*/  LOP3.LUT R51, R22, R47, R30, 0x96, !PT ;  /* 0x0000002f16337212 */ /* 0x000fc400078e961e */
[----:B------:R-:W-:Y:S02]  /*fe20*/  LOP3.LUT R36, R18, R36, R9, 0x96, !PT ;  /* 0x0000002412247212 */ /* 0x000fe400078e9609 */
[----:B------:R-:W-:Y:S02]  /*fe30*/  LOP3.LUT R23, R58, R44, R39, 0x96, !PT ;  /* 0x0000002c3a177212 */ /* 0x000fe400078e9627 */
[----:B------:R-:W-:Y:S02]  /*fe40*/  LOP3.LUT R62, R24, R57, R12, 0x6, !PT ;  /* 0x00000039183e7212 */ /* 0x000fe400078e060c */
[----:B------:R-:W-:Y:S02]  /*fe50*/  LOP3.LUT R12, R35, R51, R38, 0x96, !PT ;  /* 0x00000033230c7212 */ /* 0x000fe400078e9626 */
[----:B------:R-:W-:Y:S02]  /*fe60*/  SHF.L.W.U32.HI R51, R23, 0x1, R36 ;  /* 0x0000000117337819 */ /* 0x000fe40000010e24 */
[----:B------:R-:W-:-:S02]  /*fe70*/  LOP3.LUT R44, R4, R63, RZ, 0x3c, !PT ;  /* 0x0000003f042c7212 */ /* 0x000fc400078e3cff */
[----:B------:R-:W-:Y:S02]  /*fe80*/  LOP3.LUT R4, R49, 0x80000000, RZ, 0x3c, !PT ;  /* 0x8000000031047812 */ /* 0x000fe400078e3cff */
[----:B------:R-:W-:Y:S02]  /*fe90*/  LOP3.LUT R60, R51, R12, RZ, 0x3c, !PT ;  /* 0x0000000c333c7212 */ /* 0x000fe400078e3cff */
[----:B------:R-:W-:Y:S02]  /*fea0*/  LOP3.LUT R49, R42, R3, R59, 0x96, !PT ;  /* 0x000000032a317212 */ /* 0x000fe400078e963b */
[----:B------:R-:W-:Y:S02]  /*feb0*/  LOP3.LUT R51, R17, R62, RZ, 0x3c, !PT ;  /* 0x0000003e11337212 */ /* 0x000fe400078e3cff */
[----:B------:R-:W-:Y:S02]  /*fec0*/  LOP3.LUT R57, R15, R52, R4, 0x96, !PT ;  /* 0x000000340f397212 */ /* 0x000fe400078e9604 */
        /* <DEDUP_REMOVED lines=9> */
[----:B------:R-:W-:Y:S02]  /*ff60*/  SHF.L.W.U32.HI R60, R36, 0x1, R23 ;  /* 0x00000001243c7819 */ /* 0x000fe40000010e17 */
[----:B------:R-:W-:Y:S02]  /*ff70*/  LOP3.LUT R62, R0, R62, R29, 0x96, !PT ;  /* 0x0000003e003e7212 */ /* 0x000fe400078e961d */
[----:B------:R-:W-:Y:S02]  /*ff80*/  LOP3.LUT R59, R56, R59, R5, 0x96, !PT ;  /* 0x0000003b383b7212 */ /* 0x000fe400078e9605 */
[----:B------:R-:W-:-:S02]  /*ff90*/  LOP3.LUT R63, R60, R57, RZ, 0x3c, !PT ;  /* 0x000000393c3f7212 */ /* 0x000fc400078e3cff */
[----:B------:R-:W-:Y:S02]  /*ffa0*/  LOP3.LUT R60, R7, R40, R32, 0x96, !PT ;  /* 0x00000028073c7212 */ /* 0x000fe400078e9620 */
[----:B------:R-:W-:Y:S02]  /*ffb0*/  SHF.L.W.U32.HI R64, R59, 0x1, R62 ;  /* 0x000000013b407819 */ /* 0x000fe40000010e3e */
[----:B------:R-:W-:Y:S02]  /*ffc0*/  LOP3.LUT R24, R24, R61, RZ, 0x3c, !PT ;  /* 0x0000003d18187212 */ /* 0x000fe400078e3cff */
[----:B------:R-:W-:Y:S02]  /*ffd0*/  LOP3.LUT R60, R11, R60, R54, 0x96, !PT ;  /* 0x0000003c0b3c7212 */ /* 0x000fe400078e9636 */
        /* <DEDUP_REMOVED lines=18> */
[----:B------:R-:W-:Y:S02]  /*10100*/  LOP3.LUT R60, R16, R60, R33, 0x96, !PT ;  /* 0x0000003c103c7212 */ /* 0x000fe400078e9621 */
        /* <DEDUP_REMOVED lines=8> */
[----:B------:R-:W-:Y:S02]  /*10190*/  LOP3.LUT R23, R67, R62, RZ, 0x3c, !PT ;  /* 0x0000003e43177212 */ /* 0x000fe400078e3cff */
[----:B------:R-:W-:Y:S02]  /*101a0*/  LOP3.LUT R59, R64, R59, RZ, 0x3c, !PT ;  /* 0x0000003b403b7212 */ /* 0x000fe400078e3cff */
[C---:B------:R-:W-:Y:S02]  /*101b0*/  LOP3.LUT R36, R12.reuse, R5, RZ, 0x3c, !PT ;  /* 0x000000050c247212 */ /* 0x040fe400078e3cff */
[----:B------:R-:W-:Y:S02]  /*101c0*/  LOP3.LUT R29, R57, R29, RZ, 0x3c, !PT ;  /* 0x0000001d391d7212 */ /* 0x000fe400078e3cff */
[----:B------:R-:W-:-:S02]  /*101d0*/  LOP3.LUT R5, R12, R56, RZ, 0x3c, !PT ;  /* 0x000000380c057212 */ /* 0x000fc400078e3cff */
[----:B------:R-:W-:Y:S02]  /*101e0*/  LOP3.LUT R56, R23, R13, RZ, 0x3c, !PT ;  /* 0x0000000d17387212 */ /* 0x000fe400078e3cff */
        /* <DEDUP_REMOVED lines=68> */
[-CC-:B------:R-:W-:Y:S02]  /*10630*/  LOP3.LUT R54, R24, R49.reuse, R30.reuse, 0x6, !PT ;  /* 0x0000003118367212 */ /* 0x180fe400078e061e */
[----:B------:R-:W-:Y:S02]  /*10640*/  LOP3.LUT R59, R40, R49, R30, 0x90, !PT ;  /* 0x00000031283b7212 */ /* 0x000fe400078e901e */
[----:B------:R-:W-:-:S02]  /*10650*/  LOP3.LUT R31, R63, R31, RZ, 0x3c, !PT ;  /* 0x0000001f3f1f7212 */ /* 0x000fc400078e3cff */
[----:B------:R-:W-:Y:S02]  /*10660*/  LOP3.LUT R30, R11, R4, RZ, 0x3c, !PT ;  /* 0x000000040b1e7212 */ /* 0x000fe400078e3cff */
[-CC-:B------:R-:W-:Y:S02]  /*10670*/  LOP3.LUT R49, R23, R11.reuse, R4.reuse, 0x6, !PT ;  /* 0x0000000b17317212 */ /* 0x180fe400078e0604 */
[----:B------:R-:W-:Y:S02]  /*10680*/  LOP3.LUT R63, R63, R58, RZ, 0x3c, !PT ;  /* 0x0000003a3f3f7212 */ /* 0x000fe400078e3cff */
[----:B------:R-:W-:Y:S02]  /*10690*/  LOP3.LUT R4, R39, R11, R4, 0x90, !PT ;  /* 0x0000000b27047212 */ /* 0x000fe400078e9004 */
        /* <DEDUP_REMOVED lines=47> */
[----:B------:R-:W-:Y:S02]  /*10990*/  LOP3.LUT R54, R29, R54, RZ, 0x3c, !PT ;  /* 0x000000361d367212 */ /* 0x000fe400078e3cff */
[----:B------:R-:W-:Y:S02]  /*109a0*/  LOP3.LUT R16, R8, 0x8080, RZ, 0x3c, !PT ;  /* 0x0000808008107812 */ /* 0x000fe400078e3cff */
[----:B------:R-:W-:-:S02]  /*109b0*/  LOP3.LUT R6, R44, R43, R41, 0xb4, !PT ;  /* 0x0000002b2c067212 */ /* 0x000fc400078eb429 */
[----:B------:R-:W-:Y:S02]  /*109c0*/  LOP3.LUT R29, R11, R12, R37, 0x96, !PT ;  /* 0x0000000c0b1d7212 */ /* 0x000fe400078e9625 */
[----:B------:R-:W-:Y:S02]  /*109d0*/  LOP3.LUT R8, R34, R61, R50, 0x96, !PT ;  /* 0x0000003d22087212 */ /* 0x000fe400078e9632 */
[----:B------:R-:W-:Y:S02]  /*109e0*/  LOP3.LUT R53, R41, R48, R43, 0xb4, !PT ;  /* 0x0000003029357212 */ /* 0x000fe400078eb42b */
[----:B------:R-:W-:Y:S02]  /*109f0*/  LOP3.LUT R59, R24, R59, RZ, 0x3c, !PT ;  /* 0x0000003b183b7212 */ /* 0x000fe400078e3cff */
[----:B------:R-:W-:Y:S02]  /*10a00*/  LOP3.LUT R43, R48, R44, R63, 0xb4, !PT ;  /* 0x0000002c302b7212 */ /* 0x000fe400078eb43f */
[----:B------:R-:W-:-:S02]  /*10a10*/  LOP3.LUT R24, R30, 0x80000000, RZ, 0x3c, !PT ;  /* 0x800000001e187812 */ /* 0x000fc400078e3cff */
        /* <DEDUP_REMOVED lines=22> */
[----:B------:R-:W-:Y:S02]  /*10b80*/  SHF.L.W.U32.HI R23, R30, 0x1, R57 ;  /* 0x000000011e177819 */ /* 0x000fe40000010e39 */
[----:B------:R-:W-:-:S02]  /*10b90*/  LOP3.LUT R51, R25, R48, R59, 0x96, !PT ;  /* 0x0000003019337212 */ /* 0x000fc400078e963b */
[----:B------:R-:W-:Y:S02]  /*10ba0*/  LOP3.LUT R62, R27, R14, R4, 0x96, !PT ;  /* 0x0000000e1b3e7212 */ /* 0x000fe400078e9604 */
[----:B------:R-:W-:Y:S02]  /*10bb0*/  SHF.L.W.U32.HI R30, R57, 0x1, R30 ;  /* 0x00000001391e7819 */ /* 0x000fe40000010e1e */
        /* <DEDUP_REMOVED lines=13> */
[C---:B------:R-:W-:Y:S02]  /*10c90*/  LOP3.LUT R54, R63.reuse, R54, RZ, 0x3c, !PT ;  /* 0x000000363f367212 */ /* 0x040fe400078e3cff */
        /* <DEDUP_REMOVED lines=11> */
[----:B------:R-:W-:Y:S02]  /*10d50*/  LOP3.LUT R7, R64, R22, RZ, 0x3c, !PT ;  /* 0x0000001640077212 */ /* 0x000fe400078e3cff */
[----:B------:R-:W-:Y:S02]  /*10d60*/  SHF.L.W.U32.HI R22, R57, 0x1, R46 ;  /* 0x0000000139167819 */ /* 0x000fe40000010e2e */
[----:B------:R-:W-:Y:S02]  /*10d70*/  SHF.L.W.U32.HI R63, R46, 0x1, R57 ;  /* 0x000000012e3f7819 */ /* 0x000fe40000010e39 */
[----:B------:R-:W-:-:S02]  /*10d80*/  LOP3.LUT R51, R22, R51, RZ, 0x3c, !PT ;  /* 0x0000003316337212 */ /* 0x000fc400078e3cff */
[----:B------:R-:W-:Y:S02]  /*10d90*/  SHF.L.W.U32.HI R22, R29, 0x1, R8 ;  /* 0x000000011d167819 */ /* 0x000fe40000010e08 */
[----:B------:R-:W-:Y:S02]  /*10da0*/  LOP3.LUT R63, R63, R62, RZ, 0x3c, !PT ;  /* 0x0000003e3f3f7212 */ /* 0x000fe400078e3cff */
[----:B------:R-:W-:Y:S02]  /*10db0*/  LOP3.LUT R65, R22, R57, RZ, 0x3c, !PT ;  /* 0x0000003916417212 */ /* 0x000fe400078e3cff */
[----:B------:R-:W-:Y:S02]  /*10dc0*/  SHF.L.W.U32.HI R57, R8, 0x1, R29 ;  /* 0x0000000108397819 */ /* 0x000fe40000010e1d */
[----:B------:R-:W-:Y:S02]  /*10dd0*/  LOP3.LUT R29, R23, R8, RZ, 0x3c, !PT ;  /* 0x00000008171d7212 */ /* 0x000fe400078e3cff */
[----:B------:R-:W-:-:S02]  /*10de0*/  LOP3.LUT R46, R57, R46, RZ, 0x3c, !PT ;  /* 0x0000002e392e7212 */ /* 0x000fc400078e3cff */
[----:B------:R-:W-:Y:S02]  /*10df0*/  LOP3.LUT R6, R51, R6, RZ, 0x3c, !PT ;  /* 0x0000000633067212 */ /* 0x000fe400078e3cff */
        /* <DEDUP_REMOVED lines=30> */
[C---:B------:R-:W-:Y:S02]  /*10fe0*/  LOP3.LUT R37, R46.reuse, R37, RZ, 0x3c, !PT ;  /* 0x000000252e257212 */ /* 0x040fe400078e3cff */
[C---:B------:R-:W-:Y:S02]  /*10ff0*/  LOP3.LUT R12, R46.reuse, R12, RZ, 0x3c, !PT ;  /* 0x0000000c2e0c7212 */ /* 0x040fe400078e3cff */
[----:B------:R-:W-:Y:S02]  /*11000*/  LOP3.LUT R42, R46, R42, RZ, 0x3c, !PT ;  /* 0x0000002a2e2a7212 */ /* 0x000fe400078e3cff */
[----:B------:R-:W-:Y:S02]  /*11010*/  SHF.L.W.U32.HI R44, R53, 0xc, R44 ;  /* 0x0000000c352c7819 */ /* 0x000fe40000010e2c */
[----:B------:R-:W-:-:S02]  /*11020*/  LOP3.LUT R34, R51, R31, RZ, 0x3c, !PT ;  /* 0x0000001f33227212 */ /* 0x000fc400078e3cff */
[----:B------:R-:W-:Y:S02]  /*11030*/  LOP3.LUT R43, R63, R56, RZ, 0x3c, !PT ;  /* 0x000000383f2b7212 */ /* 0x000fe400078e3cff */
[----:B------:R-:W-:Y:S02]  /*11040*/  LOP3.LUT R46, R51, R33, RZ, 0x3c, !PT ;  /* 0x00000021332e7212 */ /* 0x000fe400078e3cff */
[----:B------:R-:W-:Y:S02]  /*11050*/  LOP3.LUT R53, R63, R26, RZ, 0x3c, !PT ;  /* 0x0000001a3f357212 */ /* 0x000fe400078e3cff */
[----:B------:R-:W-:Y:S02]  /*11060*/  SHF.L.W.U32.HI R31, R0, 0x2, R45 ;  /* 0x00000002001f7819 */ /* 0x000fe40000010e2d */
        /* <DEDUP_REMOVED lines=28> */
[----:B------:R-:W-:Y:S02]  /*11230*/  LOP3.LUT R56, R13, R6, RZ, 0x30, !PT ;  /* 0x000000060d387212 */ /* 0x000fe400078e30ff */
[----:B------:R-:W-:Y:S02]  /*11240*/  LOP3.LUT R23, R26, R37, R45, 0xb4, !PT ;  /* 0x000000251a177212 */ /* 0x000fe400078eb42d */
[----:B------:R-:W-:Y:S02]  /*11250*/  LOP3.LUT R8, R45, R38, R37, 0xb4, !PT ;  /* 0x000000262d087212 */ /* 0x000fe400078eb425 */
[----:B------:R-:W-:-:S02]  /*11260*/  LOP3.LUT R27, R38, R26, R57, 0xb4, !PT ;  /* 0x0000001a261b7212 */ /* 0x000fc400078eb439 */
[----:B------:R-:W-:Y:S02]  /*11270*/  SHF.L.W.U32.HI R29, R42, 0xf, R3 ;  /* 0x0000000f2a1d7819 */ /* 0x000fe40000010e03 */
[----:B------:R-:W-:Y:S02]  /*11280*/  LOP3.LUT R37, R37, R57, R38, 0xb4, !PT ;  /* 0x0000003925257212 */ /* 0x000fe400078eb426 */
[----:B------:R-:W-:Y:S02]  /*11290*/  LOP3.LUT R26, R57, R45, R26, 0xb4, !PT ;  /* 0x0000002d391a7212 */ /* 0x000fe400078eb41a */
[----:B------:R-:W-:Y:S02]  /*112a0*/  SHF.L.W.U32.HI R42, R3, 0xf, R42 ;  /* 0x0000000f032a7819 */ /* 0x000fe40000010e2a */
[----:B------:R-:W-:Y:S02]  /*112b0*/  SHF.L.W.U32.HI R18, R59, 0x1b, R4 ;  /* 0x0000001b3b127819 */ /* 0x000fe40000010e04 */
[----:B------:R-:W-:-:S02]  /*112c0*/  LOP3.LUT R38, R33, R0, R31, 0xb4, !PT ;  /* 0x0000000021267212 */ /* 0x000fc400078eb41f */
[----:B------:R-:W-:Y:S02]  /*112d0*/  LOP3.LUT R45, R31, R10, R0, 0xb4, !PT ;  /* 0x0000000a1f2d7212 */ /* 0x000fe400078eb400 */
[----:B------:R-:W-:Y:S02]  /*112e0*/  LOP3.LUT R57, R0, R52, R10, 0xb4, !PT ;  /* 0x0000003400397212 */ /* 0x000fe400078eb40a */
[----:B------:R-:W-:Y:S02]  /*112f0*/  SHF.L.W.U32.HI R4, R4, 0x1b, R59 ;  /* 0x0000001b04047819 */ /* 0x000fe40000010e3b */
[----:B------:R-:W-:Y:S02]  /*11300*/  LOP3.LUT R10, R10, R33, R52, 0xb4, !PT ;  /* 0x000000210a0a7212 */ /* 0x000fe400078eb434 */
[----:B------:R-:W-:Y:S02]  /*11310*/  LOP3.LUT R31, R52, R31, R33, 0xb4, !PT ;  /* 0x0000001f341f7212 */ /* 0x000fe400078eb421 */
[----:B------:R-:W-:-:S02]  /*11320*/  LOP3.LUT R58, R14, R35, RZ, 0x30, !PT ;  /* 0x000000230e3a7212 */ /* 0x000fc400078e30ff */
[----:B------:R-:W-:Y:S02]  /*11330*/  LOP3.LUT R56, R56, R43, R48, 0xb4, !PT ;  /* 0x0000002b38387212 */ /* 0x000fe400078eb430 */
[----:B------:R-:W-:Y:S02]  /*11340*/  LOP3.LUT R0, R51, R16, RZ, 0x3c, !PT ;  /* 0x0000001033007212 */ /* 0x000fe400078e3cff */
[-CC-:B------:R-:W-:Y:S02]  /*11350*/  LOP3.LUT R33, R44, R51.reuse, R16.reuse, 0x90, !PT ;  /* 0x000000332c217212 */ /* 0x180fe400078e9010 */
        /* <DEDUP_REMOVED lines=8> */
[----:B------:R-:W-:-:S02]  /*113e0*/  SHF.L.W.U32.HI R3, R5, 0x15, R60 ;  /* 0x0000001505037819 */ /* 0x000fc40000010e3c */
[----:B------:R-:W-:Y:S02]  /*113f0*/  LOP3.LUT R6, R35, R29, R14, 0xb4, !PT ;  /* 0x0000001d23067212 */ /* 0x000fe400078eb40e */
[----:B------:R-:W-:Y:S02]  /*11400*/  LOP3.LUT R7, R14, R30, R29, 0xb4, !PT ;  /* 0x0000001e0e077212 */ /* 0x000fe400078eb41d */
[----:B------:R-:W-:Y:S02]  /*11410*/  LOP3.LUT R4, R49, R50, RZ, 0x30, !PT ;  /* 0x0000003231047212 */ /* 0x000fe400078e30ff */
[----:B------:R-:W-:Y:S02]  /*11420*/  SHF.L.W.U32.HI R60, R60, 0x15, R5 ;  /* 0x000000153c3c7819 */ /* 0x000fe40000010e05 */
[----:B------:R-:W-:Y:S02]  /*11430*/  LOP3.LUT R29, R29, R18, R30, 0xb4, !PT ;  /* 0x000000121d1d7212 */ /* 0x000fe400078eb41e */
[----:B------:R-:W-:-:S02]  /*11440*/  SHF.L.W.U32.HI R5, R36, 0xd, R47 ;  /* 0x0000000d24057819 */ /* 0x000fc40000010e2f */
[----:B------:R-:W-:Y:S02]  /*11450*/  LOP3.LUT R30, R30, R35, R18, 0xb4, !PT ;  /* 0x000000231e1e7212 */ /* 0x000fe400078eb412 */
[----:B------:R-:W-:Y:S02]  /*11460*/  SHF.L.W.U32.HI R36, R47, 0xd, R36 ;  /* 0x0000000d2f247819 */ /* 0x000fe40000010e24 */
[----:B------:R-:W-:Y:S02]  /*11470*/  LOP3.LUT R18, R18, R58, R57, 0x96, !PT ;  /* 0x0000003a12127212 */ /* 0x000fe400078e9639 */
[----:B------:R-:W-:Y:S02]  /*11480*/  SHF.L.W.U32.HI R47, R12, 0x6, R61 ;  /* 0x000000060c2f7819 */ /* 0x000fe40000010e3d */
[----:B------:R-:W-:Y:S02]  /*11490*/  LOP3.LUT R57, R4, R54, R41, 0xb4, !PT ;  /* 0x0000003604397212 */ /* 0x000fe400078eb429 */
[----:B------:R-:W-:-:S02]  /*114a0*/  SHF.L.W.U32.HI R12, R61, 0x6, R12 ;  /* 0x000000063d0c7819 */ /* 0x000fc40000010e0c */
[--C-:B------:R-:W-:Y:S02]  /*114b0*/  LOP3.LUT R35, R9, R63, R24.reuse, 0x90, !PT ;  /* 0x0000003f09237212 */ /* 0x100fe400078e9018 */
[----:B------:R-:W-:Y:S02]  /*114c0*/  LOP3.LUT R14, R63, R24, RZ, 0x3c, !PT ;  /* 0x000000183f0e7212 */ /* 0x000fe400078e3cff */
[----:B------:R-:W-:Y:S02]  /*114d0*/  LOP3.LUT R58, R46, R39, RZ, 0x30, !PT ;  /* 0x000000272e3a7212 */ /* 0x000fe400078e30ff */
[----:B------:R-:W-:Y:S02]  /*114e0*/  LOP3.LUT R24, R40, R63, R24, 0x6, !PT ;  /* 0x0000003f28187212 */ /* 0x000fe400078e0618 */
[----:B------:R-:W-:Y:S02]  /*114f0*/  LOP3.LUT R23, R22, R57, R23, 0x96, !PT ;  /* 0x0000003916177212 */ /* 0x000fe400078e9617 */
[----:B------:R-:W-:-:S02]  /*11500*/  LOP3.LUT R56, R33, R12, R49, 0xb4, !PT ;  /* 0x0000000c21387212 */ /* 0x000fc400078eb431 */
[----:B------:R-:W-:Y:S02]  /*11510*/  LOP3.LUT R57, R53, R2, RZ, 0x30, !PT ;  /* 0x0000000235397212 */ /* 0x000fe400078e30ff */
[-C--:B------:R-:W-:Y:S02]  /*11520*/  LOP3.LUT R49, R49, R17.reuse, R12, 0xb4, !PT ;  /* 0x0000001131317212 */ /* 0x080fe400078eb40c */
[----:B------:R-:W-:Y:S02]  /*11530*/  LOP3.LUT R33, R22, R17, RZ, 0x30, !PT ;  /* 0x0000001116217212 */ /* 0x000fe400078e30ff */
[----:B------:R-:W-:Y:S02]  /*11540*/  LOP3.LUT R4, R17, R50, R22, 0xb4, !PT ;  /* 0x0000003211047212 */ /* 0x000fe400078eb416 */
[----:B------:R-:W-:Y:S02]  /*11550*/  LOP3.LUT R35, R35, R47, R46, 0xb4, !PT ;  /* 0x0000002f23237212 */ /* 0x000fe400078eb42e */
[----:B------:R-:W-:-:S02]  /*11560*/  LOP3.LUT R22, R58, R15, R32, 0xb4, !PT ;  /* 0x0000000f3a167212 */ /* 0x000fc400078eb420 */
[----:B------:R-:W-:Y:S02]  /*11570*/  LOP3.LUT R46, R46, R2, R47, 0xb4, !PT ;  /* 0x000000022e2e7212 */ /* 0x000fe400078eb42f */
[----:B------:R-:W-:Y:S02]  /*11580*/  LOP3.LUT R17, R2, R39, R53, 0xb4, !PT ;  /* 0x0000002702117212 */ /* 0x000fe400078eb435 */
[----:B------:R-:W-:Y:S02]  /*11590*/  LOP3.LUT R2, R3, R24, RZ, 0x3c, !PT ;  /* 0x0000001803027212 */ /* 0x000fe400078e3cff */
[-C--:B------:R-:W-:Y:S02]  /*115a0*/  LOP3.LUT R24, R57, R3.reuse, R28, 0xb4, !PT ;  /* 0x0000000339187212 */ /* 0x080fe400078eb41c */
[----:B------:R-:W-:Y:S02]  /*115b0*/  LOP3.LUT R3, R40, R3, RZ, 0x30, !PT ;  /* 0x0000000328037212 */ /* 0x000fe400078e30ff */
        /* <DEDUP_REMOVED lines=23> */
[----:B------:R-:W-:Y:S02]  /*11730*/  LOP3.LUT R15, R12, R47, R9, 0x96, !PT ;  /* 0x0000002f0c0f7212 */ /* 0x000fe400078e9609 */
[----:B------:R-:W-:-:S02]  /*11740*/  LOP3.LUT R0, R0, 0x80000001, RZ, 0x3c, !PT ;  /* 0x8000000100007812 */ /* 0x000fc400078e3cff */
[----:B------:R-:W-:Y:S02]  /*11750*/  LOP3.LUT R13, R10, R13, R55, 0x96, !PT ;  /* 0x0000000d0a0d7212 */ /* 0x000fe400078e9637 */
[----:B------:R-:W-:Y:S02]  /*11760*/  LOP3.LUT R40, R7, R30, R40, 0x96, !PT ;  /* 0x0000001e07287212 */ /* 0x000fe400078e9628 */
[----:B------:R-:W-:Y:S02]  /*11770*/  LOP3.LUT R3, R11, R27, R44, 0x96, !PT ;  /* 0x0000001b0b037212 */ /* 0x000fe400078e962c */
[----:B------:R-:W-:Y:S02]  /*11780*/  LOP3.LUT R15, R15, R6, RZ, 0x3c, !PT ;  /* 0x000000060f0f7212 */ /* 0x000fe400078e3cff */
[----:B------:R-:W-:Y:S02]  /*11790*/  SHF.L.W.U32.HI R9, R33, 0x1, R32 ;  /* 0x0000000121097819 */ /* 0x000fe40000010e20 */
[----:B------:R-:W-:-:S02]  /*117a0*/  LOP3.LUT R54, R0, R37, R54, 0x96, !PT ;  /* 0x0000002500367212 */ /* 0x000fc400078e9636 */
[----:B------:R-:W-:Y:S02]  /*117b0*/  LOP3.LUT R43, R4, R52, R43, 0x96, !PT ;  /* 0x00000034042b7212 */ /* 0x000fe400078e962b */
[----:B------:R-:W-:Y:S02]  /*117c0*/  LOP3.LUT R22, R3, R16, RZ, 0x3c, !PT ;  /* 0x0000001003167212 */ /* 0x000fe400078e3cff */
[----:B------:R-:W-:Y:S02]  /*117d0*/  LOP3.LUT R30, R13, R8, RZ, 0x3c, !PT ;  /* 0x000000080d1e7212 */ /* 0x000fe400078e3cff */
[----:B------:R-:W-:Y:S02]  /*117e0*/  LOP3.LUT R27, R40, R45, RZ, 0x3c, !PT ;  /* 0x0000002d281b7212 */ /* 0x000fe400078e3cff */
[----:B------:R-:W-:Y:S02]  /*117f0*/  SHF.L.W.U32.HI R3, R32, 0x1, R33 ;  /* 0x0000000120037819 */ /* 0x000fe40000010e21 */
[----:B------:R-:W-:-:S02]  /*11800*/  LOP3.LUT R18, R17, R28, R34, 0x96, !PT ;  /* 0x0000001c11127212 */ /* 0x000fc400078e9622 */
[----:B------:R-:W-:Y:S02]  /*11810*/  LOP3.LUT R28, R9, R15, RZ, 0x3c, !PT ;  /* 0x0000000f091c7212 */ /* 0x000fe400078e3cff */
[----:B------:R-:W-:Y:S02]  /*11820*/  LOP3.LUT R36, R54, R49, RZ, 0x3c, !PT ;  /* 0x0000003136247212 */ /* 0x000fe400078e3cff */
        /* <DEDUP_REMOVED lines=62> */
[----:B------:R-:W-:Y:S02]  /*11c10*/  SHF.L.W.U32.HI R11, R49, 0x3, R46 ;  /* 0x00000003310b7819 */ /* 0x000fe40000010e2e */
[----:B------:R-:W-:-:S02]  /*11c20*/  SHF.L.W.U32.HI R10, R46, 0x3, R49 ;  /* 0x000000032e0a7819 */ /* 0x000fc40000010e31 */
[-CC-:B------:R-:W-:Y:S02]  /*11c30*/  LOP3.LUT R17, R7, R3.reuse, R14.reuse, 0x6, !PT ;  /* 0x0000000307117212 */ /* 0x180fe400078e060e */
[----:B------:R-:W-:Y:S02]  /*11c40*/  LOP3.LUT R8, R8, R6, R15, 0xb4, !PT ;  /* 0x0000000608087212 */ /* 0x000fe400078eb40f */
[C---:B------:R-:W-:Y:S02]  /*11c50*/  LOP3.LUT R13, R4.reuse, R2, R13, 0xb4, !PT ;  /* 0x00000002040d7212 */ /* 0x040fe400078eb40d */
[----:B------:R-:W-:Y:S02]  /*11c60*/  LOP3.LUT R0, R4, R3, R14, 0x90, !PT ;  /* 0x0000000304007212 */ /* 0x000fe400078e900e */
[----:B------:R-:W-:Y:S01]  /*11c70*/  LOP3.LUT R16, R15, R16, RZ, 0x3c, !PT ;  /* 0x000000100f107212 */ /* 0x000fe200078e3cff */
[----:B------:R0:W-:Y:S01]  /*11c80*/  STL.64 [R1+0x10], R8 ;  /* 0x0000100801007387 */ /* 0x0001e20000100a00 */
[----:B------:R-:W-:-:S02]  /*11c90*/  LOP3.LUT R17, R2, R17, RZ, 0x3c, !PT ;  /* 0x0000001102117212 */ /* 0x000fc400078e3cff */
[----:B------:R-:W-:Y:S01]  /*11ca0*/  LOP3.LUT R4, R23, R10, R28, 0xb4, !PT ;  /* 0x0000000a17047212 */ /* 0x000fe200078eb41c */
[----:B------:R0:W-:Y:S01]  /*11cb0*/  STL.64 [R1+0x8], R12 ;  /* 0x0000080c01007387 */ /* 0x0001e20000100a00 */
[----:B------:R-:W-:Y:S02]  /*11cc0*/  LOP3.LUT R5, R18, R11, R27, 0xb4, !PT ;  /* 0x0000000b12057212 */ /* 0x000fe400078eb41b */
[----:B------:R-:W-:Y:S01]  /*11cd0*/  LOP3.LUT R14, R28, R25, R10, 0xb4, !PT ;  /* 0x000000191c0e7212 */ /* 0x000fe200078eb40a */
[----:B------:R0:W-:Y:S01]  /*11ce0*/  STL.64 [R1+0x18], R16 ;  /* 0x0000181001007387 */ /* 0x0001e20000100a00 */
[----:B------:R-:W-:Y:S02]  /*11cf0*/  LOP3.LUT R15, R27, R22, R11, 0xb4, !PT ;  /* 0x000000161b0f7212 */ /* 0x000fe400078eb40b */
[----:B------:R-:W-:Y:S01]  /*11d00*/  LOP3.LUT R10, R10, R26, R25, 0xb4, !PT ;  /* 0x0000001a0a0a7212 */ /* 0x000fe200078eb419 */
[----:B------:R0:W-:Y:S01]  /*11d10*/  STL.64 [R1+0x28], R4 ;  /* 0x0000280401007387 */ /* 0x0001e20000100a00 */
[----:B------:R-:W-:-:S02]  /*11d20*/  LOP3.LUT R11, R11, R24, R22, 0xb4, !PT ;  /* 0x000000180b0b7212 */ /* 0x000fc400078eb416 */
[----:B------:R-:W-:Y:S01]  /*11d30*/  LOP3.LUT R2, R30, 0x80008008, RZ, 0x3c, !PT ;  /* 0x800080081e027812 */ /* 0x000fe200078e3cff */
[----:B------:R0:W-:Y:S01]  /*11d40*/  STL.64 [R1+0x30], R14 ;  /* 0x0000300e01007387 */ /* 0x0001e20000100a00 */
[----:B------:R-:W-:Y:S02]  /*11d50*/  LOP3.LUT R3, R31, 0x80000000, RZ, 0x3c, !PT ;  /* 0x800000001f037812 */ /* 0x000fe400078e3cff */
[----:B------:R-:W-:Y:S01]  /*11d60*/  LOP3.LUT R6, R6, R29, RZ, 0x3c, !PT ;  /* 0x0000001d06067212 */ /* 0x000fe200078e3cff */
[----:B------:R0:W-:Y:S01]  /*11d70*/  STL.64 [R1+0x38], R10 ;  /* 0x0000380a01007387 */ /* 0x0001e20000100a00 */
[----:B------:R-:W-:Y:S01]  /*11d80*/  LOP3.LUT R7, R7, R0, RZ, 0x3c, !PT ;  /* 0x0000000007077212 */ /* 0x000fe200078e3cff */
[----:B------:R-:W-:Y:S02]  /*11d90*/  IMAD.MOV.U32 R0, RZ, RZ, RZ ;  /* 0x000000ffff007224 */ /* 0x000fe400078e00ff */
[----:B------:R0:W-:Y:S04]  /*11da0*/  STL.64 [R1], R2 ;  /* 0x0000000201007387 */ /* 0x0001e80000100a00 */
[----:B------:R0:W-:Y:S02]  /*11db0*/  STL.64 [R1+0x20], R6 ;  /* 0x0000200601007387 */ /* 0x0001e40000100a00 */
.L_x_0:
[----:B------:R-:W-:-:S05]  /*11dc0*/  IMAD.SHL.U32 R18, R0, 0x4, RZ ;  /* 0x0000000400127824 */ /* 0x000fca00078e00ff */
[----:B------:R-:W-:-:S05]  /*11dd0*/  LOP3.LUT R18, R18, 0x3c, RZ, 0xc0, !PT ;  /* 0x0000003c12127812 */ /* 0x000fca00078ec0ff */
[----:B------:R-:W-:-:S05]  /*11de0*/  IMAD.IADD R24, R1, 0x1, R18 ;  /* 0x0000000101187824 */ /* 0x000fca00078e0212 */
[----:B------:R-:W2:Y:S01]  /*11df0*/  LDL R22, [R24] ;  /* 0x0000000018167983 */ /* 0x000ea20000100800 */
[----:B------:R-:W-:-:S05]  /*11e00*/  LOP3.LUT R18, R0, R19, RZ, 0x3c, !PT ;  /* 0x0000001300127212 */ /* 0x000fca00078e3cff */
[----:B------:R-:W-:-:S05]  /*11e10*/  IMAD R23, R18, 0x1000193, RZ ;  /* 0x0100019312177824 */ /* 0x000fca00078e02ff */
[----:B--2---:R-:W-:-:S05]  /*11e20*/  LOP3.LUT R22, R22, R23, RZ, 0x3c, !PT ;  /* 0x0000001716167212 */ /* 0x004fca00078e3cff */
[----:B------:R-:W-:-:S04]  /*11e30*/  IMAD.HI.U32 R18, R22, UR5, RZ ;  /* 0x0000000516127c27 */ /* 0x000fc8000f8e00ff */
[----:B------:R-:W-:-:S04]  /*11e40*/  IMAD.MOV R23, RZ, RZ, -R18 ;  /* 0x000000ffff177224 */ /* 0x000fc800078e0a12 */
[----:B------:R-:W-:Y:S01]  /*11e50*/  IMAD R22, R23, UR6, R22 ;  /* 0x0000000617167c24 */ /* 0x000fe2000f8e0216 */
[----:B------:R-:W-:-:S04]  /*11e60*/  LOP3.LUT R23, RZ, UR6, RZ, 0x33, !PT ;  /* 0x00000006ff177c12 */ /* 0x000fc8000f8e33ff */
[----:B------:R-:W-:-:S13]  /*11e70*/  ISETP.GE.U32.AND P1, PT, R22, UR6, PT ;  /* 0x0000000616007c0c */ /* 0x000fda000bf26070 */
[----:B------:R-:W-:-:S05]  /*11e80*/  @P1 VIADD R22, R22, -UR6 ;  /* 0x8000000616161c36 */ /* 0x000fca0008000000 */
[----:B------:R-:W-:-:S13]  /*11e90*/  ISETP.GE.U32.AND P1, PT, R22, UR6, PT ;  /* 0x0000000616007c0c */ /* 0x000fda000bf26070 */
[----:B------:R-:W-:-:S05]  /*11ea0*/  @P1 VIADD R22, R22, -UR6 ;  /* 0x8000000616161c36 */ /* 0x000fca0008000000 */
[----:B------:R-:W-:-:S05]  /*11eb0*/  SEL R23, R23, R22, !P0 ;  /* 0x0000001617177207 */ /* 0x000fca0004000000 */
[----:B------:R-:W-:-:S05]  /*11ec0*/  IMAD.WIDE.U32 R22, R23, 0x40, R20 ;  /* 0x0000004017167825 */ /* 0x000fca00078e0014 */
[----:B------:R-:W0:Y:S04]  /*11ed0*/  LDG.E R25, desc[UR8][R22.64] ;  /* 0x0000000816197981 */ /* 0x000e28000c1e1900 */
[----:B------:R-:W2:Y:S04]  /*11ee0*/  LDG.E R18, desc[UR8][R22.64+0x4] ;  /* 0x0000040816127981 */ /* 0x000ea8000c1e1900 */
[----:B------:R-:W3:Y:S04]  /*11ef0*/  LDG.E R27, desc[UR8][R22.64+0x8] ;  /* 0x00000808161b7981 */ /* 0x000ee8000c1e1900 */
[----:B------:R-:W4:Y:S04]  /*11f00*/  LDG.E R24, desc[UR8][R22.64+0xc] ;  /* 0x00000c0816187981 */ /* 0x000f28000c1e1900 */
[----:B------:R-:W5:Y:S04]  /*11f10*/  LDG.E R29, desc[UR8][R22.64+0x10] ;  /* 0x00001008161d7981 */ /* 0x000f68000c1e1900 */
        /* <DEDUP_REMOVED lines=10> */
[----:B------:R-:W5:Y:S01]  /*11fc0*/  LDG.E R36, desc[UR8][R22.64+0x3c] ;  /* 0x00003c0816247981 */ /* 0x000f62000c1e1900 */
[----:B------:R-:W-:-:S05]  /*11fd0*/  VIADD R0, R0, 0x1 ;  /* 0x0000000100007836 */ /* 0x000fca0000000000 */
[----:B------:R-:W-:Y:S02]  /*11fe0*/  ISETP.NE.AND P1, PT, R0, 0x100, PT ;  /* 0x000001000000780c */ /* 0x000fe40003f25270 */
[----:B01----:R-:W-:Y:S02]  /*11ff0*/  LOP3.LUT R2, R25, R2, RZ, 0x3c, !PT ;  /* 0x0000000219027212 */ /* 0x003fe400078e3cff */
[----:B--2---:R-:W-:Y:S02]  /*12000*/  LOP3.LUT R3, R18, R3, RZ, 0x3c, !PT ;  /* 0x0000000312037212 */ /* 0x004fe400078e3cff */
[----:B---3--:R-:W-:-:S03]  /*12010*/  LOP3.LUT R12, R27, R12, RZ, 0x3c, !PT ;  /* 0x0000000c1b0c7212 */ /* 0x008fc600078e3cff */
[----:B------:R1:W-:Y:S01]  /*12020*/  STL.64 [R1], R2 ;  /* 0x0000000201007387 */ /* 0x0003e20000100a00 */
[----:B----4-:R-:W-:Y:S02]  /*12030*/  LOP3.LUT R13, R24, R13, RZ, 0x3c, !PT ;  /* 0x0000000d180d7212 */ /* 0x010fe400078e3cff */
[----:B-----5:R-:W-:-:S03]  /*12040*/  LOP3.LUT R8, R29, R8, RZ, 0x3c, !PT ;  /* 0x000000081d087212 */ /* 0x020fc600078e3cff */
[----:B------:R1:W-:Y:S01]  /*12050*/  STL.64 [R1+0x8], R12 ;  /* 0x0000080c01007387 */ /* 0x0003e20000100a00 */
[----:B------:R-:W-:Y:S02]  /*12060*/  LOP3.LUT R9, R26, R9, RZ, 0x3c, !PT ;  /* 0x000000091a097212 */ /* 0x000fe400078e3cff */
[----:B------:R-:W-:-:S03]  /*12070*/  LOP3.LUT R16, R31, R16, RZ, 0x3c, !PT ;  /* 0x000000101f107212 */ /* 0x000fc600078e3cff */
        /* <DEDUP_REMOVED lines=13> */
[----:B------:R-:W-:-:S05]  /*12150*/  LOP3.LUT R11, R36, R11, RZ, 0x3c, !PT ;  /* 0x0000000b240b7212 */ /* 0x000fca00078e3cff */
[----:B------:R1:W-:Y:S01]  /*12160*/  STL.64 [R1+0x38], R10 ;  /* 0x0000380a01007387 */ /* 0x0003e20000100a00 */
[----:B------:R-:W-:Y:S05]  /*12170*/  @P1 BRA `(.L_x_0) ;  /* 0xfffffffc00101947 */ /* 0x000fea000383ffff */
[----:B------:R-:W-:Y:S01]  /*12180*/  LOP3.LUT R21, R10, R8, RZ, 0x3c, !PT ;  /* 0x000000080a157212 */ /* 0x000fe200078e3cff */
[----:B------:R-:W-:Y:S01]  /*12190*/  IMAD.SHL.U32 R19, R19, 0x8, RZ ;  /* 0x0000000813137824 */ /* 0x000fe200078e00ff */
[----:B------:R-:W-:Y:S02]  /*121a0*/  LOP3.LUT R0, R11, R9, RZ, 0x3c, !PT ;  /* 0x000000090b007212 */ /* 0x000fe400078e3cff */
[----:B------:R-:W-:Y:S02]  /*121b0*/  LOP3.LUT R27, R16, 0x1, RZ, 0x3c, !PT ;  /* 0x00000001101b7812 */ /* 0x000fe400078e3cff */
[----:B------:R-:W-:Y:S02]  /*121c0*/  SHF.L.W.U32.HI R20, R21, 0x1, R0 ;  /* 0x0000000115147819 */ /* 0x000fe40000010e00 */
[----:B------:R-:W-:Y:S02]  /*121d0*/  SHF.L.W.U32.HI R21, R0, 0x1, R21 ;  /* 0x0000000100157819 */ /* 0x000fe40000010e15 */
[----:B------:R-:W-:-:S02]  /*121e0*/  LOP3.LUT R0, R17, 0x80000000, RZ, 0x3c, !PT ;  /* 0x8000000011007812 */ /* 0x000fc400078e3cff */
[----:B------:R-:W-:Y:S02]  /*121f0*/  LOP3.LUT R30, R4, R2, RZ, 0x3c, !PT ;  /* 0x00000002041e7212 */ /* 0x000fe400078e3cff */
        /* <DEDUP_REMOVED lines=8> */
[----:B------:R-:W-:Y:S02]  /*12280*/  LOP3.LUT R31, R23, R10, R8, 0x96, !PT ;  /* 0x0000000a171f7212 */ /* 0x000fe400078e9608 */
[----:B------:R-:W-:Y:S02]  /*12290*/  LOP3.LUT R0, R0, R11, R9, 0x96, !PT ;  /* 0x0000000b00007212 */ /* 0x000fe400078e9609 */
[----:B------:R-:W-:-:S02]  /*122a0*/  SHF.L.W.U32.HI R24, R25, 0x1, R18 ;  /* 0x0000000119187819 */ /* 0x000fc40000010e12 */
[----:B------:R-:W-:Y:S02]  /*122b0*/  SHF.L.W.U32.HI R25, R18, 0x1, R25 ;  /* 0x0000000112197819 */ /* 0x000fe40000010e19 */
[----:B------:R-:W-:Y:S02]  /*122c0*/  SHF.L.W.U32.HI R30, R30, 0x1, R29 ;  /* 0x000000011e1e7819 */ /* 0x000fe40000010e1d */
[----:B------:R-:W-:Y:S02]  /*122d0*/  LOP3.LUT R33, R33, 0x1, R16, 0x96, !PT ;  /* 0x0000000121217812 */ /* 0x000fe400078e9610 */
[C---:B-1----:R-:W-:Y:S02]  /*122e0*/  LOP3.LUT R16, R31.reuse, R16, RZ, 0x3c, !PT ;  /* 0x000000101f107212 */ /* 0x042fe400078e3cff */
[----:B------:R-:W-:Y:S02]  /*122f0*/  LOP3.LUT R41, R0, R17, RZ, 0x3c, !PT ;  /* 0x0000001100297212 */ /* 0x000fe400078e3cff */
[----:B------:R-:W-:-:S02]  /*12300*/  LOP3.LUT R18, R31, 0x1, RZ, 0x3c, !PT ;  /* 0x000000011f127812 */ /* 0x000fc400078e3cff */
[----:B------:R-:W-:Y:S02]  /*12310*/  LOP3.LUT R29, R0, 0x80000000, RZ, 0x3c, !PT ;  /* 0x80000000001d7812 */ /* 0x000fe400078e3cff */
[----:B------:R-:W-:Y:S02]  /*12320*/  LOP3.LUT R21, R21, R4, R2, 0x96, !PT ;  /* 0x0000000415157212 */ /* 0x000fe400078e9602 */
[----:B------:R-:W-:Y:S02]  /*12330*/  LOP3.LUT R26, R20, R5, R3, 0x96, !PT ;  /* 0x00000005141a7212 */ /* 0x000fe400078e9603 */
[----:B------:R-:W-:Y:S02]  /*12340*/  LOP3.LUT R30, R30, 0x80000000, R17, 0x96, !PT ;  /* 0x800000001e1e7812 */ /* 0x000fe400078e9611 */
[----:B------:R-:W-:Y:S02]  /*12350*/  LOP3.LUT R35, R27, R14, R12, 0x96, !PT ;  /* 0x0000000e1b237212 */ /* 0x000fe400078e960c */
[----:B------:R-:W-:-:S02]  /*12360*/  LOP3.LUT R34, R22, R15, R13, 0x96, !PT ;  /* 0x0000000f16227212 */ /* 0x000fc400078e960d */
[----:B------:R-:W-:Y:S02]  /*12370*/  LOP3.LUT R25, R25, R6, RZ, 0x3c, !PT ;  /* 0x0000000619197212 */ /* 0x000fe400078e3cff */
[----:B------:R-:W-:Y:S02]  /*12380*/  LOP3.LUT R24, R24, R7, RZ, 0x3c, !PT ;  /* 0x0000000718187212 */ /* 0x000fe400078e3cff */
[C-C-:B------:R-:W-:Y:S02]  /*12390*/  SHF.L.W.U32.HI R61, R31.reuse, 0x15, R0.reuse ;  /* 0x000000151f3d7819 */ /* 0x140fe40000010e00 */
[C-C-:B------:R-:W-:Y:S02]  /*123a0*/  SHF.L.W.U32.HI R49, R0.reuse, 0x15, R31.reuse ;  /* 0x0000001500317819 */ /* 0x140fe40000010e1f */
[----:B------:R-:W-:Y:S02]  /*123b0*/  SHF.L.W.U32.HI R52, R0, 0x18, R31 ;  /* 0x0000001800347819 */ /* 0x000fe40000010e1f */
[----:B------:R-:W-:-:S02]  /*123c0*/  SHF.L.W.U32.HI R51, R31, 0x18, R0 ;  /* 0x000000181f337819 */ /* 0x000fc40000010e00 */
[----:B------:R-:W-:Y:S02]  /*123d0*/  SHF.L.W.U32.HI R23, R31, 0x19, R0 ;  /* 0x000000191f177819 */ /* 0x000fe40000010e00 */
[----:B------:R-:W-:Y:S02]  /*123e0*/  SHF.L.W.U32.HI R17, R0, 0x19, R31 ;  /* 0x0000001900117819 */ /* 0x000fe40000010e1f */
[----:B------:R-:W-:Y:S02]  /*123f0*/  SHF.L.W.U32.HI R0, R29, 0x17, R18 ;  /* 0x000000171d007819 */ /* 0x000fe40000010e12 */
[C---:B------:R-:W-:Y:S02]  /*12400*/  LOP3.LUT R20, R21.reuse, R12, RZ, 0x3c, !PT ;  /* 0x0000000c15147212 */ /* 0x040fe400078e3cff */
[----:B------:R-:W-:Y:S02]  /*12410*/  LOP3.LUT R39, R21, R14, RZ, 0x3c, !PT ;  /* 0x0000000e15277212 */ /* 0x000fe400078e3cff */
[----:B------:R-:W-:-:S02]  /*12420*/  LOP3.LUT R28, R26, R15, RZ, 0x3c, !PT ;  /* 0x0000000f1a1c7212 */ /* 0x000fc400078e3cff */
[----:B------:R-:W-:Y:S02]  /*12430*/  SHF.L.W.U32.HI R37, R16, 0x1c, R41 ;  /* 0x0000001c10257819 */ /* 0x000fe40000010e29 */
[----:B------:R-:W-:Y:S02]  /*12440*/  SHF.L.W.U32.HI R18, R18, 0x17, R29 ;  /* 0x0000001712127819 */ /* 0x000fe40000010e1d */
[C---:B------:R-:W-:Y:S02]  /*12450*/  LOP3.LUT R55, R26.reuse, R13, RZ, 0x3c, !PT ;  /* 0x0000000d1a377212 */ /* 0x040fe400078e3cff */
[C-C-:B------:R-:W-:Y:S02]  /*12460*/  SHF.L.W.U32.HI R15, R21.reuse, 0xa, R26.reuse ;  /* 0x0000000a150f7819 */ /* 0x140fe40000010e1a */
[----:B------:R-:W-:Y:S02]  /*12470*/  SHF.L.W.U32.HI R12, R26, 0xa, R21 ;  /* 0x0000000a1a0c7819 */ /* 0x000fe40000010e15 */
[----:B------:R-:W-:-:S02]  /*12480*/  SHF.L.W.U32.HI R31, R21, 0x2, R26 ;  /* 0x00000002151f7819 */ /* 0x000fc40000010e1a */
[C-C-:B------:R-:W-:Y:S02]  /*12490*/  SHF.L.W.U32.HI R14, R26.reuse, 0xd, R21.reuse ;  /* 0x0000000d1a0e7819 */ /* 0x140fe40000010e15 */
[----:B------:R-:W-:Y:S02]  /*124a0*/  SHF.L.W.U32.HI R43, R21, 0xd, R26 ;  /* 0x0000000d152b7819 */ /* 0x000fe40000010e1a */
[----:B------:R-:W-:Y:S02]  /*124b0*/  SHF.L.W.U32.HI R27, R26, 0x2, R21 ;  /* 0x000000021a1b7819 */ /* 0x000fe40000010e15 */
[----:B------:R-:W-:Y:S02]  /*124c0*/  SHF.L.W.U32.HI R41, R41, 0x1c, R16 ;  /* 0x0000001c29297819 */ /* 0x000fe40000010e10 */
[----:B------:R-:W-:Y:S02]  /*124d0*/  LOP3.LUT R45, R33, R6, RZ, 0x3c, !PT ;  /* 0x00000006212d7212 */ /* 0x000fe400078e3cff */
        /* <DEDUP_REMOVED lines=8> */
[C---:B------:R-:W-:Y:S02]  /*12560*/  SHF.L.W.U32.HI R6, R30.reuse, 0x14, R33 ;  /* 0x000000141e067819 */ /* 0x040fe40000010e21 */
[C---:B------:R-:W-:Y:S02]  /*12570*/  SHF.L.W.U32.HI R34, R35.reuse, 0x1d, R34 ;  /* 0x0000001d23227819 */ /* 0x040fe40000010e22 */
[C---:B------:R-:W-:Y:S02]  /*12580*/  LOP3.LUT R26, R35.reuse, R8, RZ, 0x3c, !PT ;  /* 0x00000008231a7212 */ /* 0x040fe400078e3cff */
[----:B------:R-:W-:Y:S02]  /*12590*/  LOP3.LUT R10, R35, R10, RZ, 0x3c, !PT ;  /* 0x0000000a230a7212 */ /* 0x000fe400078e3cff */
[----:B------:R-:W-:-:S02]  /*125a0*/  LOP3.LUT R44, R30, R7, RZ, 0x3c, !PT ;  /* 0x000000071e2c7212 */ /* 0x000fc400078e3cff */
[C-C-:B------:R-:W-:Y:S02]  /*125b0*/  SHF.L.W.U32.HI R56, R33.reuse, 0xe, R30.reuse ;  /* 0x0000000e21387819 */ /* 0x140fe40000010e1e */
[C-C-:B------:R-:W-:Y:S02]  /*125c0*/  SHF.L.W.U32.HI R50, R30.reuse, 0xe, R33.reuse ;  /* 0x0000000e1e327819 */ /* 0x140fe40000010e21 */
[C-C-:B------:R-:W-:Y:S02]  /*125d0*/  SHF.L.W.U32.HI R32, R33.reuse, 0x8, R30.reuse ;  /* 0x0000000821207819 */ /* 0x140fe40000010e1e */
[C-C-:B------:R-:W-:Y:S02]  /*125e0*/  SHF.L.W.U32.HI R8, R30.reuse, 0x8, R33.reuse ;  /* 0x000000081e087819 */ /* 0x140fe40000010e21 */
[----:B------:R-:W-:Y:S02]  /*125f0*/  SHF.L.W.U32.HI R35, R30, 0x7, R33 ;  /* 0x000000071e237819 */ /* 0x000fe40000010e21 */
[----:B------:R-:W-:-:S02]  /*12600*/  SHF.L.W.U32.HI R11, R33, 0x7, R30 ;  /* 0x00000007210b7819 */ /* 0x000fc40000010e1e */
[----:B------:R-:W-:Y:S02]  /*12610*/  LOP3.LUT R7, R41, R42, R6, 0xb4, !PT ;  /* 0x0000002a29077212 */ /* 0x000fe400078eb406 */
[----:B------:R-:W-:Y:S02]  /*12620*/  LOP3.LUT R48, R6, R43, R42, 0xb4, !PT ;  /* 0x0000002b06307212 */ /* 0x000fe400078eb42a */
[----:B------:R-:W-:Y:S02]  /*12630*/  SHF.L.W.U32.HI R30, R33, 0x14, R30 ;  /* 0x00000014211e7819 */ /* 0x000fe40000010e1e */
[----:B------:R-:W-:Y:S02]  /*12640*/  SHF.L.W.U32.HI R63, R25, 0x3, R24 ;  /* 0x00000003193f7819 */ /* 0x000fe40000010e18 */
[----:B------:R-:W-:Y:S02]  /*12650*/  LOP3.LUT R42, R42, R34, R43, 0xb4, !PT ;  /* 0x000000222a2a7212 */ /* 0x000fe400078eb42b */
[----:B------:R-:W-:-:S02]  /*12660*/  LOP3.LUT R43, R43, R41, R34, 0xb4, !PT ;  /* 0x000000292b2b7212 */ /* 0x000fc400078eb422 */
[----:B------:R-:W-:Y:S02]  /*12670*/  LOP3.LUT R34, R34, R6, R41, 0xb4, !PT ;  /* 0x0000000622227212 */ /* 0x000fe400078eb429 */
[----:B------:R-:W-:Y:S02]  /*12680*/  LOP3.LUT R40, R25, R4, RZ, 0x3c, !PT ;  /* 0x0000000419287212 */ /* 0x000fe400078e3cff */
[----:B------:R-:W-:Y:S02]  /*12690*/  LOP3.LUT R41, R24, R5, RZ, 0x3c, !PT ;  /* 0x0000000518297212 */ /* 0x000fe400078e3cff */
[----:B------:R-:W-:Y:S02]  /*126a0*/  LOP3.LUT R9, R37, R63, R30, 0xb4, !PT ;  /* 0x0000003f25097212 */ /* 0x000fe400078eb41e */
[----:B------:R-:W-:Y:S02]  /*126b0*/  LOP3.LUT R4, R30, R14, R63, 0xb4, !PT ;  /* 0x0000000e1e047212 */ /* 0x000fe400078eb43f */
[----:B------:R-:W-:-:S02]  /*126c0*/  LOP3.LUT R63, R63, R38, R14, 0xb4, !PT ;  /* 0x000000263f3f7212 */ /* 0x000fc400078eb40e */
[----:B------:R-:W-:Y:S02]  /*126d0*/  LOP3.LUT R14, R14, R37, R38, 0xb4, !PT ;  /* 0x000000250e0e7212 */ /* 0x000fe400078eb426 */
[----:B------:R-:W-:Y:S02]  /*126e0*/  LOP3.LUT R37, R38, R30, R37, 0xb4, !PT ;  /* 0x0000001e26257212 */ /* 0x000fe400078eb425 */
        /* <DEDUP_REMOVED lines=21> */
[----:B------:R-:W-:-:S02]  /*12840*/  LOP3.LUT R51, R51, R40, R45, 0xb4, !PT ;  /* 0x0000002833337212 */ /* 0x000fc400078eb42d */
[----:B------:R-:W-:Y:S02]  /*12850*/  SHF.L.W.U32.HI R55, R55, 0x1, R20 ;  /* 0x0000000137377819 */ /* 0x000fe40000010e14 */
[----:B------:R-:W-:Y:S02]  /*12860*/  SHF.L.W.U32.HI R40, R24, 0x12, R25 ;  /* 0x0000001218287819 */ /* 0x000fe40000010e19 */
        /* <DEDUP_REMOVED lines=23> */
[-CC-:B------:R-:W-:Y:S02]  /*129e0*/  LOP3.LUT R26, R56, R24.reuse, R3.reuse, 0x6, !PT ;  /* 0x00000018381a7212 */ /* 0x180fe400078e0603 */
[C---:B------:R-:W-:Y:S02]  /*129f0*/  LOP3.LUT R3, R33.reuse, R24, R3, 0x90, !PT ;  /* 0x0000001821037212 */ /* 0x040fe400078e9003 */
[----:B------:R-:W-:Y:S02]  /*12a00*/  LOP3.LUT R0, R0, R22, R33, 0xb4, !PT ;  /* 0x0000001600007212 */ /* 0x000fe400078eb421 */
        /* <DEDUP_REMOVED lines=14> */
[----:B------:R-:W-:Y:S02]  /*12af0*/  LOP3.LUT R25, R25, 0x1, RZ, 0x3c, !PT ;  /* 0x0000000119197812 */ /* 0x000fe400078e3cff */
[----:B------:R-:W-:Y:S02]  /*12b00*/  LOP3.LUT R57, R10, R57, R44, 0x96, !PT ;  /* 0x000000390a397212 */ /* 0x000fe400078e962c */
[----:B------:R-:W-:Y:S02]  /*12b10*/  SHF.L.W.U32.HI R16, R2, 0x1, R59 ;  /* 0x0000000102107819 */ /* 0x000fe40000010e3b */
[----:B------:R-:W-:Y:S02]  /*12b20*/  LOP3.LUT R56, R56, R3, RZ, 0x3c, !PT ;  /* 0x0000000338387212 */ /* 0x000fe400078e3cff */
        /* <DEDUP_REMOVED lines=12> */
[----:B------:R-:W-:Y:S02]  /*12bf0*/  LOP3.LUT R49, R49, R54, RZ, 0x3c, !PT ;  /* 0x0000003631317212 */ /* 0x000fe400078e3cff */
[----:B------:R-:W-:-:S02]  /*12c00*/  LOP3.LUT R26, R55, R34, R50, 0x96, !PT ;  /* 0x00000022371a7212 */ /* 0x000fc400078e9632 */
[----:B------:R-:W-:Y:S02]  /*12c10*/  LOP3.LUT R47, R53, R37, R56, 0x96, !PT ;  /* 0x00000025352f7212 */ /* 0x000fe400078e9638 */
[----:B------:R-:W-:Y:S02]  /*12c20*/  LOP3.LUT R24, R17, R48, R39, 0x96, !PT ;  /* 0x0000003011187212 */ /* 0x000fe400078e9627 */
[----:B------:R-:W-:Y:S02]  /*12c30*/  SHF.L.W.U32.HI R54, R60, 0x1, R57 ;  /* 0x000000013c367819 */ /* 0x000fe40000010e39 */
[----:B------:R-:W-:Y:S02]  /*12c40*/  SHF.L.W.U32.HI R57, R57, 0x1, R60 ;  /* 0x0000000139397819 */ /* 0x000fe40000010e3c */
[----:B------:R-:W-:Y:S02]  /*12c50*/  LOP3.LUT R60, R4, R60, RZ, 0x3c, !PT ;  /* 0x0000003c043c7212 */ /* 0x000fe400078e3cff */
[----:B------:R-:W-:-:S02]  /*12c60*/  LOP3.LUT R26, R18, R26, R51, 0x96, !PT ;  /* 0x0000001a121a7212 */ /* 0x000fc400078e9633 */
[----:B------:R-:W-:Y:S02]  /*12c70*/  LOP3.LUT R47, R5, R47, R52, 0x96, !PT ;  /* 0x0000002f052f7212 */ /* 0x000fe400078e9634 */
[----:B------:R-:W-:Y:S02]  /*12c80*/  LOP3.LUT R24, R46, R24, R29, 0x96, !PT ;  /* 0x000000182e187212 */ /* 0x000fe400078e961d */
[----:B------:R-:W-:Y:S02]  /*12c90*/  LOP3.LUT R4, R60, R17, RZ, 0x3c, !PT ;  /* 0x000000113c047212 */ /* 0x000fe400078e3cff */
[----:B------:R-:W-:Y:S02]  /*12ca0*/  SHF.L.W.U32.HI R58, R26, 0x1, R47 ;  /* 0x000000011a3a7819 */ /* 0x000fe40000010e2f */
[----:B------:R-:W-:Y:S02]  /*12cb0*/  SHF.L.W.U32.HI R17, R3, 0x1, R24 ;  /* 0x0000000103117819 */ /* 0x000fe40000010e18 */
[----:B------:R-:W-:-:S02]  /*12cc0*/  SHF.L.W.U32.HI R65, R47, 0x1, R26 ;  /* 0x000000012f417819 */ /* 0x000fc40000010e1a */
[----:B------:R-:W-:Y:S02]  /*12cd0*/  LOP3.LUT R59, R58, R59, RZ, 0x3c, !PT ;  /* 0x0000003b3a3b7212 */ /* 0x000fe400078e3cff */
[----:B------:R-:W-:Y:S02]  /*12ce0*/  LOP3.LUT R26, R17, R26, RZ, 0x3c, !PT ;  /* 0x0000001a111a7212 */ /* 0x000fe400078e3cff */
        /* <DEDUP_REMOVED lines=24> */
[C---:B------:R-:W-:Y:S02]  /*12e70*/  LOP3.LUT R8, R59.reuse, R61, RZ, 0x3c, !PT ;  /* 0x0000003d3b087212 */ /* 0x040fe400078e3cff */
[C---:B------:R-:W-:Y:S02]  /*12e80*/  LOP3.LUT R14, R59.reuse, R14, RZ, 0x3c, !PT ;  /* 0x0000000e3b0e7212 */ /* 0x040fe400078e3cff */
[C---:B------:R-:W-:Y:S02]  /*12e90*/  LOP3.LUT R32, R59.reuse, R32, RZ, 0x3c, !PT ;  /* 0x000000203b207212 */ /* 0x040fe400078e3cff */
        /* <DEDUP_REMOVED lines=30> */
[----:B------:R-:W-:-:S02]  /*13080*/  SHF.L.W.U32.HI R51, R51, 0x4, R48 ;  /* 0x0000000433337819 */ /* 0x000fc40000010e30 */
[----:B------:R-:W-:Y:S02]  /*13090*/  LOP3.LUT R40, R65, R40, RZ, 0x3c, !PT ;  /* 0x0000002841287212 */ /* 0x000fe400078e3cff */
[----:B------:R-:W-:Y:S02]  /*130a0*/  LOP3.LUT R31, R60, R31, RZ, 0x3c, !PT ;  /* 0x0000001f3c1f7212 */ /* 0x000fe400078e3cff */
[----:B------:R-:W-:Y:S02]  /*130b0*/  LOP3.LUT R11, R26, R11, RZ, 0x3c, !PT ;  /* 0x0000000b1a0b7212 */ /* 0x000fe400078e3cff */
[----:B------:R-:W-:Y:S02]  /*130c0*/  LOP3.LUT R48, R47, R10, RZ, 0x3c, !PT ;  /* 0x0000000a2f307212 */ /* 0x000fe400078e3cff */
[----:B------:R-:W-:Y:S02]  /*130d0*/  SHF.L.W.U32.HI R6, R22, 0x1e, R33 ;  /* 0x0000001e16067819 */ /* 0x000fe40000010e21 */
[----:B------:R-:W-:-:S02]  /*130e0*/  SHF.L.W.U32.HI R22, R33, 0x1e, R22 ;  /* 0x0000001e21167819 */ /* 0x000fc40000010e16 */
[----:B------:R-:W-:Y:S02]  /*130f0*/  LOP3.LUT R18, R57, R18, RZ, 0x3c, !PT ;  /* 0x0000001239127212 */ /* 0x000fe400078e3cff */
[----:B------:R-:W-:Y:S02]  /*13100*/  SHF.L.W.U32.HI R10, R42, 0x6, R3 ;  /* 0x000000062a0a7819 */ /* 0x000fe40000010e03 */
        /* <DEDUP_REMOVED lines=80> */
[-CC-:B------:R-:W-:Y:S02]  /*13610*/  LOP3.LUT R53, R27, R26.reuse, R25.reuse, 0x90, !PT ;  /* 0x0000001a1b357212 */ /* 0x180fe400078e9019 */
        /* <DEDUP_REMOVED lines=25> */
[----:B------:R-:W-:Y:S02]  /*137b0*/  LOP3.LUT R31, R37, R31, R24, 0x96, !PT ;  /* 0x0000001f251f7212 */ /* 0x000fe400078e9618 */
[----:B------:R-:W-:Y:S02]  /*137c0*/  SHF.L.W.U32.HI R58, R61, 0x1, R20 ;  /* 0x000000013d3a7819 */ /* 0x000fe40000010e14 */
[----:B------:R-:W-:Y:S02]  /*137d0*/  LOP3.LUT R62, R52, R62, R9, 0x96, !PT ;  /* 0x0000003e343e7212 */ /* 0x000fe400078e9609 */
[----:B------:R-:W-:Y:S02]  /*137e0*/  LOP3.LUT R57, R57, R20, RZ, 0x3c, !PT ;  /* 0x0000001439397212 */ /* 0x000fe400078e3cff */
[----:B------:R-:W-:Y:S02]  /*137f0*/  SHF.L.W.U32.HI R53, R20, 0x1, R61 ;  /* 0x0000000114357819 */ /* 0x000fe40000010e3d */
[----:B------:R-:W-:-:S02]  /*13800*/  LOP3.LUT R58, R58, R31, RZ, 0x3c, !PT ;  /* 0x0000001f3a3a7212 */ /* 0x000fc400078e3cff */
[----:B------:R-:W-:Y:S02]  /*13810*/  SHF.L.W.U32.HI R47, R31, 0x1, R62 ;  /* 0x000000011f2f7819 */ /* 0x000fe40000010e3e */
[----:B------:R-:W-:Y:S02]  /*13820*/  SHF.L.W.U32.HI R20, R62, 0x1, R31 ;  /* 0x000000013e147819 */ /* 0x000fe40000010e1f */
[----:B------:R-:W-:Y:S02]  /*13830*/  LOP3.LUT R59, R35, R59, R14, 0x96, !PT ;  /* 0x0000003b233b7212 */ /* 0x000fe400078e960e */
[----:B------:R-:W-:Y:S02]  /*13840*/  LOP3.LUT R53, R53, R62, RZ, 0x3c, !PT ;  /* 0x0000003e35357212 */ /* 0x000fe400078e3cff */
[C---:B------:R-:W-:Y:S02]  /*13850*/  LOP3.LUT R42, R57.reuse, R42, RZ, 0x3c, !PT ;  /* 0x0000002a392a7212 */ /* 0x040fe400078e3cff */
[----:B------:R-:W-:-:S02]  /*13860*/  LOP3.LUT R31, R57, R12, RZ, 0x3c, !PT ;  /* 0x0000000c391f7212 */ /* 0x000fc400078e3cff */
[C---:B------:R-:W-:Y:S02]  /*13870*/  LOP3.LUT R3, R57.reuse, R3, RZ, 0x3c, !PT ;  /* 0x0000000339037212 */ /* 0x040fe400078e3cff */
[C---:B------:R-:W-:Y:S02]  /*13880*/  LOP3.LUT R14, R57.reuse, R14, RZ, 0x3c, !PT ;  /* 0x0000000e390e7212 */ /* 0x040fe400078e3cff */
[----:B------:R-:W-:Y:S02]  /*13890*/  LOP3.LUT R35, R57, R35, RZ, 0x3c, !PT ;  /* 0x0000002339237212 */ /* 0x000fe400078e3cff */
[----:B------:R-:W-:Y:S02]  /*138a0*/  LOP3.LUT R62, R15, R40, R27, 0x96, !PT ;  /* 0x000000280f3e7212 */ /* 0x000fe400078e961b */
[----:B------:R-:W-:Y:S02]  /*138b0*/  LOP3.LUT R57, R30, R39, R56, 0x96, !PT ;  /* 0x000000271e397212 */ /* 0x000fe400078e9638 */
[----:B------:R-:W-:-:S02]  /*138c0*/  SHF.L.W.U32.HI R12, R26, 0x1, R13 ;  /* 0x000000011a0c7819 */ /* 0x000fc40000010e0d */
[----:B------:R-:W-:Y:S02]  /*138d0*/  LOP3.LUT R62, R23, R62, R51, 0x96, !PT ;  /* 0x0000003e173e7212 */ /* 0x000fe400078e9633 */
[----:B------:R-:W-:Y:S02]  /*138e0*/  LOP3.LUT R57, R6, R57, R4, 0x96, !PT ;  /* 0x0000003906397212 */ /* 0x000fe400078e9604 */
[----:B------:R-:W-:Y:S02]  /*138f0*/  LOP3.LUT R64, R12, R61, RZ, 0x3c, !PT ;  /* 0x0000003d0c407212 */ /* 0x000fe400078e3cff */
[----:B------:R-:W-:Y:S02]  /*13900*/  SHF.L.W.U32.HI R61, R57, 0x1, R62 ;  /* 0x00000001393d7819 */ /* 0x000fe40000010e3e */
[----:B------:R-:W-:Y:S02]  /*13910*/  LOP3.LUT R12, R64, R33, RZ, 0x3c, !PT ;  /* 0x00000021400c7212 */ /* 0x000fe400078e3cff */
[----:B------:R-:W-:-:S02]  /*13920*/  LOP3.LUT R61, R61, R26, RZ, 0x3c, !PT ;  /* 0x0000001a3d3d7212 */ /* 0x000fc400078e3cff */
[----:B------:R-:W-:Y:S02]  /*13930*/  LOP3.LUT R26, R10, R33, R45, 0x96, !PT ;  /* 0x000000210a1a7212 */ /* 0x000fe400078e962d */
[----:B------:R-:W-:Y:S02]  /*13940*/  LOP3.LUT R45, R64, R45, RZ, 0x3c, !PT ;  /* 0x0000002d402d7212 */ /* 0x000fe400078e3cff */
[----:B------:R-:W-:Y:S02]  /*13950*/  LOP3.LUT R26, R22, R26, R55, 0x96, !PT ;  /* 0x0000001a161a7212 */ /* 0x000fe400078e9637 */
[C---:B------:R-:W-:Y:S02]  /*13960*/  LOP3.LUT R10, R64.reuse, R10, RZ, 0x3c, !PT ;  /* 0x0000000a400a7212 */ /* 0x040fe400078e3cff */
[C---:B------:R-:W-:Y:S02]  /*13970*/  LOP3.LUT R55, R64.reuse, R55, RZ, 0x3c, !PT ;  /* 0x0000003740377212 */ /* 0x040fe400078e3cff */
[----:B------:R-:W-:-:S02]  /*13980*/  LOP3.LUT R22, R64, R22, RZ, 0x3c, !PT ;  /* 0x0000001640167212 */ /* 0x000fc400078e3cff */
[----:B------:R-:W-:Y:S02]  /*13990*/  SHF.L.W.U32.HI R64, R62, 0x1, R57 ;  /* 0x000000013e407819 */ /* 0x000fe40000010e39 */
[C---:B------:R-:W-:Y:S02]  /*139a0*/  LOP3.LUT R33, R61.reuse, R32, RZ, 0x3c, !PT ;  /* 0x000000203d217212 */ /* 0x040fe400078e3cff */
        /* <DEDUP_REMOVED lines=29> */
[----:B------:R-:W-:Y:S02]  /*13b80*/  SHF.L.W.U32.HI R24, R9, 0x15, R24 ;  /* 0x0000001509187819 */ /* 0x000fe40000010e18 */
        /* <DEDUP_REMOVED lines=23> */
[----:B------:R-:W-:Y:S02]  /*13d00*/  LOP3.LUT R29, R13, R8, RZ, 0x3c, !PT ;  /* 0x000000080d1d7212 */ /* 0x000fe400078e3cff */
[----:B------:R-:W-:Y:S02]  /*13d10*/  LOP3.LUT R50, R57, R50, RZ, 0x3c, !PT ;  /* 0x0000003239327212 */ /* 0x000fe400078e3cff */
[C---:B------:R-:W-:Y:S02]  /*13d20*/  LOP3.LUT R15, R58.reuse, R15, RZ, 0x3c, !PT ;  /* 0x0000000f3a0f7212 */ /* 0x040fe400078e3cff */
        /* <DEDUP_REMOVED lines=28> */
[-C--:B------:R-:W-:Y:S02]  /*13ef0*/  LOP3.LUT R47, R23, R13.reuse, R18, 0x6, !PT ;  /* 0x0000000d172f7212 */ /* 0x080fe400078e0612 */
[----:B------:R-:W-:Y:S02]  /*13f00*/  SHF.L.W.U32.HI R28, R17, 0xb, R28 ;  /* 0x0000000b111c7819 */ /* 0x000fe40000010e1c */
[----:B------:R-:W-:Y:S02]  /*13f10*/  LOP3.LUT R18, R31, R13, R18, 0x90, !PT ;  /* 0x0000000d1f127212 */ /* 0x000fe400078e9012 */
[----:B------:R-:W-:-:S02]  /*13f20*/  LOP3.LUT R17, R57, R0, RZ, 0x3c, !PT ;  /* 0x0000000039117212 */ /* 0x000fc400078e3cff */
[-CC-:B------:R-:W-:Y:S02]  /*13f30*/  LOP3.LUT R13, R53, R57.reuse, R0.reuse, 0x6, !PT ;  /* 0x00000039350d7212 */ /* 0x180fe400078e0600 */
[----:B------:R-:W-:Y:S02]  /*13f40*/  LOP3.LUT R0, R9, R57, R0, 0x90, !PT ;  /* 0x0000003909007212 */ /* 0x000fe400078e9000 */
        /* <DEDUP_REMOVED lines=58> */
[----:B------:R-:W-:Y:S02]  /*142f0*/  LOP3.LUT R17, R17, 0x80000000, RZ, 0x3c, !PT ;  /* 0x8000000011117812 */ /* 0x000fe400078e3cff */
[----:B------:R-:W-:Y:S02]  /*14300*/  LOP3.LUT R67, R63, R0, R3, 0x96, !PT ;  /* 0x000000003f437212 */ /* 0x000fe400078e9603 */
[----:B------:R-:W-:Y:S02]  /*14310*/  LOP3.LUT R18, R23, R18, RZ, 0x3c, !PT ;  /* 0x0000001217127212 */ /* 0x000fe400078e3cff */
[----:B------:R-:W-:Y:S02]  /*14320*/  LOP3.LUT R14, R16, R49, R48, 0x96, !PT ;  /* 0x00000031100e7212 */ /* 0x000fe400078e9630 */
        /* <DEDUP_REMOVED lines=8> */
[----:B------:R-:W-:Y:S02]  /*143b0*/  SHF.L.W.U32.HI R69, R67, 0x1, R0 ;  /* 0x0000000143457819 */ /* 0x000fe40000010e00 */
[----:B------:R-:W-:Y:S02]  /*143c0*/  LOP3.LUT R54, R54, R13, RZ, 0x3c, !PT ;  /* 0x0000000d36367212 */ /* 0x000fe400078e3cff */
[----:B------:R-:W-:Y:S02]  /*143d0*/  LOP3.LUT R31, R32, R31, R21, 0x96, !PT ;  /* 0x0000001f201f7212 */ /* 0x000fe400078e9615 */
[----:B------:R-:W-:Y:S02]  /*143e0*/  LOP3.LUT R28, R61, R28, R44, 0x96, !PT ;  /* 0x0000001c3d1c7212 */ /* 0x000fe400078e962c */
[----:B------:R-:W-:Y:S02]  /*143f0*/  LOP3.LUT R47, R24, R47, RZ, 0x3c, !PT ;  /* 0x0000002f182f7212 */ /* 0x000fe400078e3cff */
[----:B------:R-:W-:-:S02]  /*14400*/  SHF.L.W.U32.HI R14, R13, 0x1, R56 ;  /* 0x000000010d0e7819 */ /* 0x000fc40000010e38 */
[----:B------:R-:W-:Y:S02]  /*14410*/  SHF.L.W.U32.HI R24, R56, 0x1, R13 ;  /* 0x0000000138187819 */ /* 0x000fe40000010e0d */
[----:B------:R-:W-:Y:S02]  /*14420*/  LOP3.LUT R69, R69, R56, RZ, 0x3c, !PT ;  /* 0x0000003845457212 */ /* 0x000fe400078e3cff */
[-C--:B------:R-:W-:Y:S02]  /*14430*/  LOP3.LUT R52, R51, R8.reuse, R39, 0x96, !PT ;  /* 0x0000000833347212 */ /* 0x080fe400078e9627 */
[----:B------:R-:W-:Y:S02]  /*14440*/  LOP3.LUT R23, R54, R8, RZ, 0x3c, !PT ;  /* 0x0000000836177212 */ /* 0x000fe400078e3cff */
[----:B------:R-:W-:Y:S02]  /*14450*/  SHF.L.W.U32.HI R56, R28, 0x1, R31 ;  /* 0x000000011c387819 */ /* 0x000fe40000010e1f */
[----:B------:R-:W-:-:S02]  /*14460*/  LOP3.LUT R8, R2, R7, R40, 0x96, !PT ;  /* 0x0000000702087212 */ /* 0x000fc400078e9628 */
[----:B------:R-:W-:Y:S02]  /*14470*/  LOP3.LUT R56, R56, R67, RZ, 0x3c, !PT ;  /* 0x0000004338387212 */ /* 0x000fe400078e3cff */
[----:B------:R-:W-:Y:S02]  /*14480*/  LOP3.LUT R52, R4, R52, R25, 0x96, !PT ;  /* 0x0000003404347212 */ /* 0x000fe400078e9619 */
[----:B------:R-:W-:Y:S02]  /*14490*/  LOP3.LUT R67, R35, R8, R10, 0x96, !PT ;  /* 0x0000000823437212 */ /* 0x000fe400078e960a */
        /* <DEDUP_REMOVED lines=9> */
[----:B------:R-:W-:Y:S02]  /*14530*/  LOP3.LUT R54, R12, R55, R47, 0x96, !PT ;  /* 0x000000370c367212 */ /* 0x000fe400078e962f */
[----:B------:R-:W-:Y:S02]  /*14540*/  SHF.L.W.U32.HI R69, R31, 0x1, R28 ;  /* 0x000000011f457819 */ /* 0x000fe40000010e1c */
[----:B------:R-:W-:Y:S02]  /*14550*/  LOP3.LUT R39, R41, R38, R20, 0x96, !PT ;  /* 0x0000002629277212 */ /* 0x000fe400078e9614 */
[----:B------:R-:W-:Y:S02]  /*14560*/  LOP3.LUT R54, R5, R54, R26, 0x96, !PT ;  /* 0x0000003605367212 */ /* 0x000fe400078e961a */
[----:B------:R-:W-:Y:S02]  /*14570*/  LOP3.LUT R69, R69, R0, RZ, 0x3c, !PT ;  /* 0x0000000045457212 */ /* 0x000fe400078e3cff */
[----:B------:R-:W-:-:S02]  /*14580*/  LOP3.LUT R39, R22, R39, R65, 0x96, !PT ;  /* 0x0000002716277212 */ /* 0x000fc400078e9641 */
[----:B------:R-:W-:Y:S02]  /*14590*/  SHF.L.W.U32.HI R0, R52, 0x1, R67 ;  /* 0x0000000134007819 */ /* 0x000fe40000010e43 */
[C---:B------:R-:W-:Y:S02]  /*145a0*/  LOP3.LUT R47, R56.reuse, R47, RZ, 0x3c, !PT ;  /* 0x0000002f382f7212 */ /* 0x040fe400078e3cff */
[C---:B------:R-:W-:Y:S02]  /*145b0*/  LOP3.LUT R55, R56.reuse, R55, RZ, 0x3c, !PT ;  /* 0x0000003738377212 */ /* 0x040fe400078e3cff */
[C---:B------:R-:W-:Y:S02]  /*145c0*/  LOP3.LUT R12, R56.reuse, R12, RZ, 0x3c, !PT ;  /* 0x0000000c380c7212 */ /* 0x040fe400078e3cff */
[C---:B------:R-:W-:Y:S02]  /*145d0*/  LOP3.LUT R7, R56.reuse, R26, RZ, 0x3c, !PT ;  /* 0x0000001a38077212 */ /* 0x040fe400078e3cff */
        /* <DEDUP_REMOVED lines=55> */
[----:B------:R-:W-:Y:S02]  /*14950*/  LOP3.LUT R53, R52, R53, RZ, 0x3c, !PT ;  /* 0x0000003534357212 */ /* 0x000fe400078e3cff */
[----:B------:R-:W-:Y:S02]  /*14960*/  SHF.L.W.U32.HI R57, R40, 0x12, R45 ;  /* 0x0000001228397819 */ /* 0x000fe40000010e2d */
[----:B------:R-:W-:Y:S02]  /*14970*/  SHF.L.W.U32.HI R30, R45, 0x12, R40 ;  /* 0x000000122d1e7819 */ /* 0x000fe40000010e28 */
[----:B------:R-:W-:Y:S02]  /*14980*/  LOP3.LUT R9, R56, R9, RZ, 0x3c, !PT ;  /* 0x0000000938097212 */ /* 0x000fe400078e3cff */
[----:B------:R-:W-:Y:S02]  /*14990*/  LOP3.LUT R61, R52, R61, RZ, 0x3c, !PT ;  /* 0x0000003d343d7212 */ /* 0x000fe400078e3cff */
[----:B------:R-:W-:-:S02]  /*149a0*/  SHF.L.W.U32.HI R16, R37, 0x9, R36 ;  /* 0x0000000925107819 */ /* 0x000fc40000010e24 */
[----:B------:R-:W-:Y:S02]  /*149b0*/  SHF.L.W.U32.HI R45, R36, 0x9, R37 ;  /* 0x00000009242d7819 */ /* 0x000fe40000010e25 */
        /* <DEDUP_REMOVED lines=20> */
[----:B------:R-:W-:Y:S02]  /*14b00*/  LOP3.LUT R6, R56, R6, RZ, 0x3c, !PT ;  /* 0x0000000638067212 */ /* 0x000fe400078e3cff */
[----:B------:R-:W-:Y:S02]  /*14b10*/  SHF.L.W.U32.HI R42, R42, 0x7, R27 ;  /* 0x000000072a2a7819 */ /* 0x000fe40000010e1b */
[----:B------:R-:W-:-:S02]  /*14b20*/  LOP3.LUT R51, R18, R51, R26, 0xb4, !PT ;  /* 0x0000003312337212 */ /* 0x000fc400078eb41a */
[----:B------:R-:W-:Y:S02]  /*14b30*/  LOP3.LUT R20, R69, R20, RZ, 0x3c, !PT ;  /* 0x0000001445147212 */ /* 0x000fe400078e3cff */
        /* <DEDUP_REMOVED lines=19> */
[----:B------:R-:W-:Y:S02]  /*14c70*/  SHF.L.W.U32.HI R20, R6, 0x1d, R63 ;  /* 0x0000001d06147819 */ /* 0x000fe40000010e3f */
[----:B------:R-:W-:Y:S02]  /*14c80*/  LOP3.LUT R29, R29, R57, R24, 0xb4, !PT ;  /* 0x000000391d1d7212 */ /* 0x000fe400078eb418 */
        /* <DEDUP_REMOVED lines=36> */
[C---:B------:R-:W-:Y:S02]  /*14ed0*/  LOP3.LUT R28, R10.reuse, R28, R17, 0x6, !PT ;  /* 0x0000001c0a1c7212 */ /* 0x040fe400078e0611 */
[----:B------:R-:W-:-:S02]  /*14ee0*/  LOP3.LUT R17, R10, R23, RZ, 0x3c, !PT ;  /* 0x000000170a117212 */ /* 0x000fc400078e3cff */
[----:B------:R-:W-:Y:S02]  /*14ef0*/  LOP3.LUT R57, R7, R48, RZ, 0x3c, !PT ;  /* 0x0000003007397212 */ /* 0x000fe400078e3cff */
[----:B------:R-:W-:Y:S02]  /*14f00*/  LOP3.LUT R23, R37, 0x80008000, RZ, 0x3c, !PT ;  /* 0x8000800025177812 */ /* 0x000fe400078e3cff */
[----:B------:R-:W-:Y:S02]  /*14f10*/  LOP3.LUT R7, R35, 0x80000000, RZ, 0x3c, !PT ;  /* 0x8000000023077812 */ /* 0x000fe400078e3cff */
        /* <DEDUP_REMOVED lines=14> */
[----:B------:R-:W-:-:S02]  /*15000*/  SHF.L.W.U32.HI R61, R37, 0x1, R48 ;  /* 0x00000001253d7819 */ /* 0x000fc40000010e30 */
[----:B------:R-:W-:Y:S02]  /*15010*/  LOP3.LUT R65, R55, R65, R38, 0x96, !PT ;  /* 0x0000004137417212 */ /* 0x000fe400078e9626 */
[----:B------:R-:W-:Y:S02]  /*15020*/  LOP3.LUT R58, R58, R48, RZ, 0x3c, !PT ;  /* 0x000000303a3a7212 */ /* 0x000fe400078e3cff */
[----:B------:R-:W-:Y:S02]  /*15030*/  SHF.L.W.U32.HI R59, R48, 0x1, R37 ;  /* 0x00000001303b7819 */ /* 0x000fe40000010e25 */
[----:B------:R-:W-:Y:S02]  /*15040*/  LOP3.LUT R61, R61, R28, RZ, 0x3c, !PT ;  /* 0x0000001c3d3d7212 */ /* 0x000fe400078e3cff */
[----:B------:R-:W-:Y:S02]  /*15050*/  SHF.L.W.U32.HI R50, R28, 0x1, R65 ;  /* 0x000000011c327819 */ /* 0x000fe40000010e41 */
        /* <DEDUP_REMOVED lines=10> */
[----:B------:R-:W-:Y:S02]  /*15100*/  SHF.L.W.U32.HI R60, R67, 0x1, R10 ;  /* 0x00000001433c7819 */ /* 0x000fe40000010e0a */
[----:B------:R-:W-:Y:S02]  /*15110*/  LOP3.LUT R65, R24, R65, R26, 0x96, !PT ;  /* 0x0000004118417212 */ /* 0x000fe400078e961a */
[----:B------:R-:W-:-:S02]  /*15120*/  LOP3.LUT R58, R42, R58, R3, 0x96, !PT ;  /* 0x0000003a2a3a7212 */ /* 0x000fc400078e9603 */
[----:B------:R-:W-:Y:S02]  /*15130*/  LOP3.LUT R69, R60, R37, RZ, 0x3c, !PT ;  /* 0x000000253c457212 */ /* 0x000fe400078e3cff */
[----:B------:R-:W-:Y:S02]  /*15140*/  SHF.L.W.U32.HI R60, R58, 0x1, R65 ;  /* 0x000000013a3c7819 */ /* 0x000fe40000010e41 */
[----:B------:R-:W-:Y:S02]  /*15150*/  LOP3.LUT R37, R15, R36, R44, 0x96, !PT ;  /* 0x000000240f257212 */ /* 0x000fe400078e962c */
[----:B------:R-:W-:Y:S02]  /*15160*/  LOP3.LUT R60, R60, R67, RZ, 0x3c, !PT ;  /* 0x000000433c3c7212 */ /* 0x000fe400078e3cff */
[----:B------:R-:W-:Y:S02]  /*15170*/  SHF.L.W.U32.HI R67, R65, 0x1, R58 ;  /* 0x0000000141437819 */ /* 0x000fe40000010e3a */
[----:B------:R-:W-:-:S02]  /*15180*/  LOP3.LUT R37, R45, R37, R18, 0x96, !PT ;  /* 0x000000252d257212 */ /* 0x000fc400078e9612 */
[----:B------:R-:W-:Y:S02]  /*15190*/  LOP3.LUT R21, R69, R36, RZ, 0x3c, !PT ;  /* 0x0000002445157212 */ /* 0x000fe400078e3cff */
        /* <DEDUP_REMOVED lines=38> */
[----:B------:R-:W-:Y:S02]  /*15400*/  LOP3.LUT R55, R18, R40, RZ, 0x3c, !PT ;  /* 0x0000002812377212 */ /* 0x000fe400078e3cff */
[----:B------:R-:W-:Y:S02]  /*15410*/  LOP3.LUT R44, R10, R9, RZ, 0x3c, !PT ;  /* 0x000000090a2c7212 */ /* 0x000fe400078e3cff */
[----:B------:R-:W-:-:S02]  /*15420*/  SHF.L.W.U32.HI R40, R16, 0x17, R57 ;  /* 0x0000001710287819 */ /* 0x000fc40000010e39 */
[----:B------:R-:W-:Y:S02]  /*15430*/  SHF.L.W.U32.HI R57, R57, 0x17, R16 ;  /* 0x0000001739397819 */ /* 0x000fe40000010e10 */
        /* <DEDUP_REMOVED lines=43> */
[-CC-:B------:R-:W-:Y:S02]  /*156f0*/  LOP3.LUT R12, R24, R10.reuse, R23.reuse, 0x6, !PT ;  /* 0x0000000a180c7212 */ /* 0x180fe400078e0617 */
[----:B------:R-:W-:Y:S02]  /*15700*/  LOP3.LUT R47, R61, R47, RZ, 0x3c, !PT ;  /* 0x0000002f3d2f7212 */ /* 0x000fe400078e3cff */
[----:B------:R-:W-:Y:S02]  /*15710*/  LOP3.LUT R23, R28, R10, R23, 0x90, !PT ;  /* 0x0000000a1c177212 */ /* 0x000fe400078e9017 */
[----:B------:R-:W-:-:S02]  /*15720*/  SHF.L.W.U32.HI R61, R46, 0x4, R41 ;  /* 0x000000042e3d7819 */ /* 0x000fc40000010e29 */
[----:B------:R-:W-:Y:S02]  /*15730*/  LOP3.LUT R22, R18, R7, RZ, 0x3c, !PT ;  /* 0x0000000712167212 */ /* 0x000fe400078e3cff */
[-CC-:B------:R-:W-:Y:S02]  /*15740*/  LOP3.LUT R10, R38, R18.reuse, R7.reuse, 0x6, !PT ;  /* 0x00000012260a7212 */ /* 0x180fe400078e0607 */
[----:B------:R-:W-:Y:S02]  /*15750*/  SHF.L.W.U32.HI R41, R41, 0x4, R46 ;  /* 0x0000000429297819 */ /* 0x000fe40000010e2e */
        /* <DEDUP_REMOVED lines=59> */
[----:B------:R-:W-:Y:S02]  /*15b10*/  LOP3.LUT R49, R45, 0x808b, RZ, 0x3c, !PT ;  /* 0x0000808b2d317812 */ /* 0x000fe400078e3cff */
[----:B------:R-:W-:Y:S02]  /*15b20*/  LOP3.LUT R27, R53, R2, R6, 0x96, !PT ;  /* 0x00000002351b7212 */ /* 0x000fe400078e9606 */
[----:B------:R-:W-:Y:S02]  /*15b30*/  LOP3.LUT R35, R35, R10, RZ, 0x3c, !PT ;  /* 0x0000000a23237212 */ /* 0x000fe400078e3cff */
[----:B------:R-:W-:-:S02]  /*15b40*/  LOP3.LUT R60, R56, R25, R8, 0x96, !PT ;  /* 0x00000019383c7212 */ /* 0x000fc400078e9608 */
[----:B------:R-:W-:Y:S02]  /*15b50*/  LOP3.LUT R10, R13, R50, R49, 0x96, !PT ;  /* 0x000000320d0a7212 */ /* 0x000fe400078e9631 */
[----:B------:R-:W-:Y:S02]  /*15b60*/  LOP3.LUT R27, R55, R27, R54, 0x96, !PT ;  /* 0x0000001b371b7212 */ /* 0x000fe400078e9636 */
[----:B------:R-:W-:Y:S02]  /*15b70*/  LOP3.LUT R23, R24, R23, RZ, 0x3c, !PT ;  /* 0x0000001718177212 */ /* 0x000fe400078e3cff */
[----:B------:R-:W-:Y:S02]  /*15b80*/  LOP3.LUT R38, R38, R7, RZ, 0x3c, !PT ;  /* 0x0000000726267212 */ /* 0x000fe400078e3cff */
[----:B------:R-:W-:Y:S02]  /*15b90*/  LOP3.LUT R63, R15, R42, R22, 0x96, !PT ;  /* 0x0000002a0f3f7212 */ /* 0x000fe400078e9616 */
[----:B------:R-:W-:-:S02]  /*15ba0*/  LOP3.LUT R10, R33, R10, R39, 0x96, !PT ;  /* 0x0000000a210a7212 */ /* 0x000fc400078e9627 */
[----:B------:R-:W-:Y:S02]  /*15bb0*/  SHF.L.W.U32.HI R25, R27, 0x1, R60 ;  /* 0x000000011b197819 */ /* 0x000fe40000010e3c */
[----:B------:R-:W-:Y:S02]  /*15bc0*/  LOP3.LUT R24, R31, R36, R23, 0x96, !PT ;  /* 0x000000241f187212 */ /* 0x000fe400078e9617 */
[----:B------:R-:W-:Y:S02]  /*15bd0*/  LOP3.LUT R45, R32, R51, R38, 0x96, !PT ;  /* 0x00000033202d7212 */ /* 0x000fe400078e9626 */
[----:B------:R-:W-:Y:S02]  /*15be0*/  LOP3.LUT R63, R16, R63, R34, 0x96, !PT ;  /* 0x0000003f103f7212 */ /* 0x000fe400078e9622 */
[----:B------:R-:W-:Y:S02]  /*15bf0*/  LOP3.LUT R25, R25, R10, RZ, 0x3c, !PT ;  /* 0x0000000a19197212 */ /* 0x000fe400078e3cff */
[----:B------:R-:W-:-:S02]  /*15c00*/  SHF.L.W.U32.HI R46, R60, 0x1, R27 ;  /* 0x000000013c2e7819 */ /* 0x000fc40000010e1b */
[----:B------:R-:W-:Y:S02]  /*15c10*/  LOP3.LUT R59, R26, R5, R28, 0x96, !PT ;  /* 0x000000051a3b7212 */ /* 0x000fe400078e961c */
[----:B------:R-:W-:Y:S02]  /*15c20*/  LOP3.LUT R24, R57, R24, R20, 0x96, !PT ;  /* 0x0000001839187212 */ /* 0x000fe400078e9614 */
[----:B------:R-:W-:Y:S02]  /*15c30*/  LOP3.LUT R45, R40, R45, R41, 0x96, !PT ;  /* 0x0000002d282d7212 */ /* 0x000fe400078e9629 */
[----:B------:R-:W-:Y:S02]  /*15c40*/  SHF.L.W.U32.HI R29, R10, 0x1, R63 ;  /* 0x000000010a1d7819 */ /* 0x000fe40000010e3f */
[----:B------:R-:W-:Y:S02]  /*15c50*/  SHF.L.W.U32.HI R7, R63, 0x1, R10 ;  /* 0x000000013f077819 */ /* 0x000fe40000010e0a */
[----:B------:R-:W-:-:S02]  /*15c60*/  LOP3.LUT R10, R25, R28, RZ, 0x3c, !PT ;  /* 0x0000001c190a7212 */ /* 0x000fc400078e3cff */
[----:B------:R-:W-:Y:S02]  /*15c70*/  LOP3.LUT R46, R46, R63, RZ, 0x3c, !PT ;  /* 0x0000003f2e2e7212 */ /* 0x000fe400078e3cff */
[----:B------:R-:W-:Y:S02]  /*15c80*/  LOP3.LUT R28, R25, R5, RZ, 0x3c, !PT ;  /* 0x00000005191c7212 */ /* 0x000fe400078e3cff */
[----:B------:R-:W-:Y:S02]  /*15c90*/  LOP3.LUT R59, R3, R59, R4, 0x96, !PT ;  /* 0x0000003b033b7212 */ /* 0x000fe400078e9604 */
[----:B------:R-:W-:Y:S02]  /*15ca0*/  LOP3.LUT R5, R25, R4, RZ, 0x3c, !PT ;  /* 0x0000000419057212 */ /* 0x000fe400078e3cff */
[----:B------:R-:W-:Y:S02]  /*15cb0*/  SHF.L.W.U32.HI R63, R45, 0x1, R24 ;  /* 0x000000012d3f7819 */ /* 0x000fe40000010e18 */
[----:B------:R-:W-:-:S02]  /*15cc0*/  LOP3.LUT R4, R9, R0, R47, 0x96, !PT ;  /* 0x0000000009047212 */ /* 0x000fc400078e962f */
[----:B------:R-:W-:Y:S02]  /*15cd0*/  LOP3.LUT R63, R63, R60, RZ, 0x3c, !PT ;  /* 0x0000003c3f3f7212 */ /* 0x000fe400078e3cff */
        /* <DEDUP_REMOVED lines=12> */
[----:B------:R-:W-:Y:S02]  /*15da0*/  SHF.L.W.U32.HI R64, R59, 0x1, R60 ;  /* 0x000000013b407819 */ /* 0x000fe40000010e3c */
        /* <DEDUP_REMOVED lines=35> */
[C---:B------:R-:W-:Y:S02]  /*15fe0*/  LOP3.LUT R35, R62.reuse, R35, RZ, 0x3c, !PT ;  /* 0x000000233e237212 */ /* 0x040fe400078e3cff */
        /* <DEDUP_REMOVED lines=17> */
[C---:B------:R-:W-:Y:S02]  /*16100*/  LOP3.LUT R38, R61.reuse, R38, RZ, 0x3c, !PT ;  /* 0x000000263d267212 */ /* 0x040fe400078e3cff */
[----:B------:R-:W-:Y:S02]  /*16110*/  LOP3.LUT R20, R61, R51, RZ, 0x3c, !PT ;  /* 0x000000333d147212 */ /* 0x000fe400078e3cff */
        /* <DEDUP_REMOVED lines=83> */
[-CC-:B------:R-:W-:Y:S02]  /*16650*/  LOP3.LUT R30, R28, R24.reuse, R49.reuse, 0x90, !PT ;  /* 0x000000181c1e7212 */ /* 0x180fe400078e9031 */
[----:B------:R-:W-:Y:S02]  /*16660*/  LOP3.LUT R49, R57, R24, R49, 0x6, !PT ;  /* 0x0000001839317212 */ /* 0x000fe400078e0631 */
        /* <DEDUP_REMOVED lines=10> */
[----:B------:R-:W-:Y:S02]  /*16710*/  LOP3.LUT R18, R32, 0x80000001, RZ, 0x3c, !PT ;  /* 0x8000000120127812 */ /* 0x000fe400078e3cff */
[----:B------:R-:W-:Y:S02]  /*16720*/  LOP3.LUT R56, R5, R56, RZ, 0x3c, !PT ;  /* 0x0000003805387212 */ /* 0x000fe400078e3cff */
[----:B------:R-:W-:Y:S02]  /*16730*/  LOP3.LUT R64, R21, R38, R53, 0x96, !PT ;  /* 0x0000002615407212 */ /* 0x000fe400078e9635 */
[----:B------:R-:W-:-:S02]  /*16740*/  LOP3.LUT R5, R42, R59, R22, 0x96, !PT ;  /* 0x0000003b2a057212 */ /* 0x000fc400078e9616 */
[----:B------:R-:W-:Y:S02]  /*16750*/  LOP3.LUT R60, R0, R49, RZ, 0x3c, !PT ;  /* 0x00000031003c7212 */ /* 0x000fe400078e3cff */
[----:B------:R-:W-:Y:S02]  /*16760*/  LOP3.LUT R41, R9, R50, R18, 0x96, !PT ;  /* 0x0000003209297212 */ /* 0x000fe400078e9612 */
[----:B------:R-:W-:Y:S02]  /*16770*/  LOP3.LUT R49, R2, R7, R30, 0x96, !PT ;  /* 0x0000000702317212 */ /* 0x000fe400078e961e */
[----:B------:R-:W-:Y:S02]  /*16780*/  LOP3.LUT R64, R3, R64, R40, 0x96, !PT ;  /* 0x0000004003407212 */ /* 0x000fe400078e9628 */
[----:B------:R-:W-:Y:S02]  /*16790*/  LOP3.LUT R5, R54, R5, R39, 0x96, !PT ;  /* 0x0000000536057212 */ /* 0x000fe400078e9627 */
[----:B------:R-:W-:-:S02]  /*167a0*/  LOP3.LUT R46, R46, R45, RZ, 0x3c, !PT ;  /* 0x0000002d2e2e7212 */ /* 0x000fc400078e3cff */
[----:B------:R-:W-:Y:S02]  /*167b0*/  LOP3.LUT R52, R6, R41, R26, 0x96, !PT ;  /* 0x0000002906347212 */ /* 0x000fe400078e961a */
[----:B------:R-:W-:Y:S02]  /*167c0*/  LOP3.LUT R49, R13, R49, R14, 0x96, !PT ;  /* 0x000000310d317212 */ /* 0x000fe400078e960e */
[----:B------:R-:W-:Y:S02]  /*167d0*/  SHF.L.W.U32.HI R41, R5, 0x1, R64 ;  /* 0x0000000105297819 */ /* 0x000fe40000010e40 */
[----:B------:R-:W-:Y:S02]  /*167e0*/  LOP3.LUT R45, R10, R15, R60, 0x96, !PT ;  /* 0x0000000f0a2d7212 */ /* 0x000fe400078e963c */
[----:B------:R-:W-:Y:S02]  /*167f0*/  LOP3.LUT R32, R11, R44, R46, 0x96, !PT ;  /* 0x0000002c0b207212 */ /* 0x000fe400078e962e */
[----:B------:R-:W-:-:S02]  /*16800*/  SHF.L.W.U32.HI R58, R49, 0x1, R52 ;  /* 0x00000001313a7819 */ /* 0x000fc40000010e34 */
[----:B------:R-:W-:Y:S02]  /*16810*/  LOP3.LUT R41, R41, R52, RZ, 0x3c, !PT ;  /* 0x0000003429297212 */ /* 0x000fe400078e3cff */
[----:B------:R-:W-:Y:S02]  /*16820*/  LOP3.LUT R61, R27, R4, R24, 0x96, !PT ;  /* 0x000000041b3d7212 */ /* 0x000fe400078e9618 */
        /* <DEDUP_REMOVED lines=20> */
[----:B------:R-:W-:Y:S02]  /*16970*/  LOP3.LUT R4, R16, R35, R28, 0x96, !PT ;  /* 0x0000002310047212 */ /* 0x000fe400078e961c */
[----:B------:R-:W-:-:S02]  /*16980*/  LOP3.LUT R63, R63, R64, RZ, 0x3c, !PT ;  /* 0x000000403f3f7212 */ /* 0x000fc400078e3cff */
[----:B------:R-:W-:Y:S02]  /*16990*/  LOP3.LUT R4, R17, R4, R20, 0x96, !PT ;  /* 0x0000000411047212 */ /* 0x000fe400078e9614 */
[C---:B------:R-:W-:Y:S02]  /*169a0*/  LOP3.LUT R49, R65.reuse, R20, RZ, 0x3c, !PT ;  /* 0x0000001441317212 */ /* 0x040fe400078e3cff */
[----:B------:R-:W-:Y:S02]  /*169b0*/  SHF.L.W.U32.HI R20, R62, 0x1, R41 ;  /* 0x000000013e147819 */ /* 0x000fe40000010e29 */
[C---:B------:R-:W-:Y:S02]  /*169c0*/  LOP3.LUT R29, R65.reuse, R28, RZ, 0x3c, !PT ;  /* 0x0000001c411d7212 */ /* 0x040fe400078e3cff */
[----:B------:R-:W-:Y:S02]  /*169d0*/  LOP3.LUT R28, R65, R35, RZ, 0x3c, !PT ;  /* 0x00000023411c7212 */ /* 0x000fe400078e3cff */
[----:B------:R-:W-:-:S02]  /*169e0*/  LOP3.LUT R35, R63, R60, RZ, 0x3c, !PT ;  /* 0x0000003c3f237212 */ /* 0x000fc400078e3cff */
[C---:B------:R-:W-:Y:S02]  /*169f0*/  LOP3.LUT R15, R63.reuse, R15, RZ, 0x3c, !PT ;  /* 0x0000000f3f0f7212 */ /* 0x040fe400078e3cff */
[C---:B------:R-:W-:Y:S02]  /*16a00*/  LOP3.LUT R10, R63.reuse, R10, RZ, 0x3c, !PT ;  /* 0x0000000a3f0a7212 */ /* 0x040fe400078e3cff */
[C---:B------:R-:W-:Y:S02]  /*16a10*/  LOP3.LUT R36, R63.reuse, R36, RZ, 0x3c, !PT ;  /* 0x000000243f247212 */ /* 0x040fe400078e3cff */
[----:B------:R-:W-:Y:S02]  /*16a20*/  LOP3.LUT R33, R63, R33, RZ, 0x3c, !PT ;  /* 0x000000213f217212 */ /* 0x000fe400078e3cff */
[----:B------:R-:W-:Y:S02]  /*16a30*/  LOP3.LUT R63, R20, R5, RZ, 0x3c, !PT ;  /* 0x00000005143f7212 */ /* 0x000fe400078e3cff */
[----:B------:R-:W-:-:S02]  /*16a40*/  SHF.L.W.U32.HI R20, R61, 0x1, R4 ;  /* 0x000000013d147819 */ /* 0x000fc40000010e04 */
[----:B------:R-:W-:Y:S02]  /*16a50*/  SHF.L.W.U32.HI R5, R4, 0x1, R61 ;  /* 0x0000000104057819 */ /* 0x000fe40000010e3d */
        /* <DEDUP_REMOVED lines=56> */
[----:B------:R-:W-:Y:S02]  /*16de0*/  LOP3.LUT R55, R41, R14, RZ, 0x3c, !PT ;  /* 0x0000000e29377212 */ /* 0x000fe400078e3cff */
        /* <DEDUP_REMOVED lines=22> */
[-CC-:B------:R-:W-:Y:S02]  /*16f50*/  LOP3.LUT R5, R53, R41.reuse, R30.reuse, 0x6, !PT ;  /* 0x0000002935057212 */ /* 0x180fe400078e061e */
        /* <DEDUP_REMOVED lines=60> */
[----:B------:R-:W-:Y:S02]  /*17320*/  LOP3.LUT R53, R53, R30, RZ, 0x3c, !PT ;  /* 0x0000001e35357212 */ /* 0x000fe400078e3cff */
[----:B------:R-:W-:Y:S02]  /*17330*/  LOP3.LUT R32, R51, R2, R57, 0x96, !PT ;  /* 0x0000000233207212 */ /* 0x000fe400078e9639 */
[----:B------:R-:W-:-:S02]  /*17340*/  LOP3.LUT R30, R46, 0x80008081, RZ, 0x3c, !PT ;  /* 0x800080812e1e7812 */ /* 0x000fc400078e3cff */
[----:B------:R-:W-:Y:S02]  /*17350*/  LOP3.LUT R36, R29, R14, R45, 0x96, !PT ;  /* 0x0000000e1d247212 */ /* 0x000fe400078e962d */
[----:B------:R-:W-:Y:S02]  /*17360*/  LOP3.LUT R7, R21, 0x80000000, RZ, 0x3c, !PT ;  /* 0x8000000015077812 */ /* 0x000fe400078e3cff */
        /* <DEDUP_REMOVED lines=10> */
[----:B------:R-:W-:Y:S02]  /*17410*/  LOP3.LUT R46, R37, R44, R53, 0x96, !PT ;  /* 0x0000002c252e7212 */ /* 0x000fe400078e9635 */
[----:B------:R-:W-:Y:S02]  /*17420*/  SHF.L.W.U32.HI R5, R59, 0x1, R36 ;  /* 0x000000013b057819 */ /* 0x000fe40000010e24 */
[----:B------:R-:W-:Y:S02]  /*17430*/  LOP3.LUT R67, R67, R32, RZ, 0x3c, !PT ;  /* 0x0000002043437212 */ /* 0x000fe400078e3cff */
[----:B------:R-:W-:Y:S02]  /*17440*/  LOP3.LUT R23, R15, R23, R22, 0x96, !PT ;  /* 0x000000170f177212 */ /* 0x000fe400078e9616 */
[----:B------:R-:W-:Y:S02]  /*17450*/  LOP3.LUT R46, R34, R46, R33, 0x96, !PT ;  /* 0x0000002e222e7212 */ /* 0x000fe400078e9621 */
[----:B------:R-:W-:-:S02]  /*17460*/  SHF.L.W.U32.HI R47, R32, 0x1, R21 ;  /* 0x00000001202f7819 */ /* 0x000fc40000010e15 */
[----:B------:R-:W-:Y:S02]  /*17470*/  LOP3.LUT R54, R25, R48, R50, 0x96, !PT ;  /* 0x0000003019367212 */ /* 0x000fe400078e9632 */
[----:B------:R-:W-:Y:S02]  /*17480*/  SHF.L.W.U32.HI R32, R21, 0x1, R32 ;  /* 0x0000000115207819 */ /* 0x000fe40000010e20 */
[----:B------:R-:W-:Y:S02]  /*17490*/  LOP3.LUT R5, R5, R21, RZ, 0x3c, !PT ;  /* 0x0000001505057212 */ /* 0x000fe400078e3cff */
[----:B------:R-:W-:Y:S02]  /*174a0*/  LOP3.LUT R21, R67, R50, RZ, 0x3c, !PT ;  /* 0x0000003243157212 */ /* 0x000fe400078e3cff */
[----:B------:R-:W-:Y:S02]  /*174b0*/  SHF.L.W.U32.HI R50, R46, 0x1, R23 ;  /* 0x000000012e327819 */ /* 0x000fe40000010e17 */
[----:B------:R-:W-:-:S02]  /*174c0*/  LOP3.LUT R54, R8, R54, R3, 0x96, !PT ;  /* 0x0000003608367212 */ /* 0x000fc400078e9603 */
[C---:B------:R-:W-:Y:S02]  /*174d0*/  LOP3.LUT R48, R67.reuse, R48, RZ, 0x3c, !PT ;  /* 0x0000003043307212 */ /* 0x040fe400078e3cff */
[C---:B------:R-:W-:Y:S02]  /*174e0*/  LOP3.LUT R25, R67.reuse, R25, RZ, 0x3c, !PT ;  /* 0x0000001943197212 */ /* 0x040fe400078e3cff */
[C---:B------:R-:W-:Y:S02]  /*174f0*/  LOP3.LUT R3, R67.reuse, R3, RZ, 0x3c, !PT ;  /* 0x0000000343037212 */ /* 0x040fe400078e3cff */
[----:B------:R-:W-:Y:S02]  /*17500*/  LOP3.LUT R8, R67, R8, RZ, 0x3c, !PT ;  /* 0x0000000843087212 */ /* 0x000fe400078e3cff */
[----:B------:R-:W-:Y:S02]  /*17510*/  LOP3.LUT R67, R6, R49, R42, 0x96, !PT ;  /* 0x0000003106437212 */ /* 0x000fe400078e962a */
[----:B------:R-:W-:-:S02]  /*17520*/  LOP3.LUT R50, R50, R59, RZ, 0x3c, !PT ;  /* 0x0000003b32327212 */ /* 0x000fc400078e3cff */
[----:B------:R-:W-:Y:S02]  /*17530*/  LOP3.LUT R59, R41, R40, R55, 0x96, !PT ;  /* 0x00000028293b7212 */ /* 0x000fe400078e9637 */
[----:B------:R-:W-:Y:S02]  /*17540*/  LOP3.LUT R67, R31, R67, R16, 0x96, !PT ;  /* 0x000000431f437212 */ /* 0x000fe400078e9610 */
[C---:B------:R-:W-:Y:S02]  /*17550*/  LOP3.LUT R42, R5.reuse, R42, RZ, 0x3c, !PT ;  /* 0x0000002a052a7212 */ /* 0x040fe400078e3cff */
[C---:B------:R-:W-:Y:S02]  /*17560*/  LOP3.LUT R49, R5.reuse, R49, RZ, 0x3c, !PT ;  /* 0x0000003105317212 */ /* 0x040fe400078e3cff */
[C---:B------:R-:W-:Y:S02]  /*17570*/  LOP3.LUT R6, R5.reuse, R6, RZ, 0x3c, !PT ;  /* 0x0000000605067212 */ /* 0x040fe400078e3cff */
[----:B------:R-:W-:-:S02]  /*17580*/  LOP3.LUT R16, R5, R16, RZ, 0x3c, !PT ;  /* 0x0000001005107212 */ /* 0x000fc400078e3cff */
[----:B------:R-:W-:Y:S02]  /*17590*/  LOP3.LUT R31, R5, R31, RZ, 0x3c, !PT ;  /* 0x0000001f051f7212 */ /* 0x000fe400078e3cff */
[----:B------:R-:W-:Y:S02]  /*175a0*/  LOP3.LUT R59, R17, R59, R4, 0x96, !PT ;  /* 0x0000003b113b7212 */ /* 0x000fe400078e9604 */
[----:B------:R-:W-:Y:S02]  /*175b0*/  SHF.L.W.U32.HI R69, R23, 0x1, R46 ;  /* 0x0000000117457819 */ /* 0x000fe40000010e2e */
[C---:B------:R-:W-:Y:S02]  /*175c0*/  LOP3.LUT R55, R50.reuse, R55, RZ, 0x3c, !PT ;  /* 0x0000003732377212 */ /* 0x040fe400078e3cff */
[C---:B------:R-:W-:Y:S02]  /*175d0*/  LOP3.LUT R5, R50.reuse, R40, RZ, 0x3c, !PT ;  /* 0x0000002832057212 */ /* 0x040fe400078e3cff */
[----:B------:R-:W-:-:S02]  /*175e0*/  LOP3.LUT R41, R50, R41, RZ, 0x3c, !PT ;  /* 0x0000002932297212 */ /* 0x000fc400078e3cff */
[C---:B------:R-:W-:Y:S02]  /*175f0*/  LOP3.LUT R4, R50.reuse, R4, RZ, 0x3c, !PT ;  /* 0x0000000432047212 */ /* 0x040fe400078e3cff */
[----:B------:R-:W-:Y:S02]  /*17600*/  LOP3.LUT R17, R50, R17, RZ, 0x3c, !PT ;  /* 0x0000001132117212 */ /* 0x000fe400078e3cff */
[----:B------:R-:W-:Y:S02]  /*17610*/  LOP3.LUT R50, R28, R61, R0, 0x96, !PT ;  /* 0x0000003d1c327212 */ /* 0x000fe400078e9600 */
[----:B------:R-:W-:Y:S02]  /*17620*/  LOP3.LUT R69, R69, R36, RZ, 0x3c, !PT ;  /* 0x0000002445457212 */ /* 0x000fe400078e3cff */
[----:B------:R-:W-:Y:S02]  /*17630*/  SHF.L.W.U32.HI R40, R67, 0x1, R54 ;  /* 0x0000000143287819 */ /* 0x000fe40000010e36 */
[----:B------:R-:W-:-:S02]  /*17640*/  SHF.L.W.U32.HI R36, R54, 0x1, R67 ;  /* 0x0000000136247819 */ /* 0x000fc40000010e43 */
[----:B------:R-:W-:Y:S02]  /*17650*/  LOP3.LUT R50, R26, R50, R43, 0x96, !PT ;  /* 0x000000321a327212 */ /* 0x000fe400078e962b */
[----:B------:R-:W-:Y:S02]  /*17660*/  LOP3.LUT R23, R40, R23, RZ, 0x3c, !PT ;  /* 0x0000001728177212 */ /* 0x000fe400078e3cff */
[----:B------:R-:W-:Y:S02]  /*17670*/  LOP3.LUT R46, R36, R46, RZ, 0x3c, !PT ;  /* 0x0000002e242e7212 */ /* 0x000fe400078e3cff */
[----:B------:R-:W-:Y:S02]  /*17680*/  SHF.L.W.U32.HI R36, R59, 0x1, R50 ;  /* 0x000000013b247819 */ /* 0x000fe40000010e32 */
[----:B------:R-:W-:Y:S02]  /*17690*/  SHF.L.W.U32.HI R40, R50, 0x1, R59 ;  /* 0x0000000132287819 */ /* 0x000fe40000010e3b */
        /* <DEDUP_REMOVED lines=22> */
[----:B------:R-:W-:Y:S02]  /*17800*/  LOP3.LUT R63, R54, R63, RZ, 0x3c, !PT ;  /* 0x0000003f363f7212 */ /* 0x000fe400078e3cff */
[----:B------:R-:W-:Y:S02]  /*17810*/  SHF.L.W.U32.HI R32, R49, 0xc, R48 ;  /* 0x0000000c31207819 */ /* 0x000fe40000010e30 */
[----:B------:R-:W-:-:S02]  /*17820*/  LOP3.LUT R26, R69, R26, RZ, 0x3c, !PT ;  /* 0x0000001a451a7212 */ /* 0x000fc400078e3cff */
[C---:B------:R-:W-:Y:S02]  /*17830*/  LOP3.LUT R54, R59.reuse, R35, RZ, 0x3c, !PT ;  /* 0x000000233b367212 */ /* 0x040fe400078e3cff */
[----:B------:R-:W-:Y:S02]  /*17840*/  SHF.L.W.U32.HI R48, R48, 0xc, R49 ;  /* 0x0000000c30307819 */ /* 0x000fe40000010e31 */
[----:B------:R-:W-:Y:S02]  /*17850*/  SHF.L.W.U32.HI R9, R2, 0x6, R61 ;  /* 0x0000000602097819 */ /* 0x000fe40000010e3d */
        /* <DEDUP_REMOVED lines=26> */
[----:B------:R-:W-:-:S02]  /*17a00*/  LOP3.LUT R28, R69, R28, RZ, 0x3c, !PT ;  /* 0x0000001c451c7212 */ /* 0x000fc400078e3cff */
[C---:B------:R-:W-:Y:S02]  /*17a10*/  LOP3.LUT R33, R50.reuse, R33, RZ, 0x3c, !PT ;  /* 0x0000002132217212 */ /* 0x040fe400078e3cff */
        /* <DEDUP_REMOVED lines=20> */
[----:B------:R-:W-:Y:S02]  /*17b60*/  SHF.L.W.U32.HI R33, R37, 0x7, R24 ;  /* 0x0000000725217819 */ /* 0x000fe40000010e18 */
[----:B------:R-:W-:Y:S02]  /*17b70*/  LOP3.LUT R22, R44, R14, R25, 0xb4, !PT ;  /* 0x0000000e2c167212 */ /* 0x000fe400078eb419 */
[----:B------:R-:W-:-:S02]  /*17b80*/  LOP3.LUT R53, R25, R17, R14, 0xb4, !PT ;  /* 0x0000001119357212 */ /* 0x000fc400078eb40e */
[----:B------:R-:W-:Y:S02]  /*17b90*/  LOP3.LUT R41, R23, R10, RZ, 0x3c, !PT ;  /* 0x0000000a17297212 */ /* 0x000fe400078e3cff */
[----:B------:R-:W-:Y:S02]  /*17ba0*/  SHF.L.W.U32.HI R24, R24, 0x7, R37 ;  /* 0x0000000718187819 */ /* 0x000fe40000010e25 */
[----:B------:R-:W-:Y:S02]  /*17bb0*/  SHF.L.W.U32.HI R50, R54, 0x14, R35 ;  /* 0x0000001436327819 */ /* 0x000fe40000010e23 */
[----:B------:R-:W-:Y:S02]  /*17bc0*/  LOP3.LUT R25, R36, R25, R44, 0xb4, !PT ;  /* 0x0000001924197212 */ /* 0x000fe400078eb42c */
[----:B------:R-:W-:Y:S02]  /*17bd0*/  SHF.L.W.U32.HI R54, R35, 0x14, R54 ;  /* 0x0000001423367819 */ /* 0x000fe40000010e36 */
[----:B------:R-:W-:-:S02]  /*17be0*/  LOP3.LUT R37, R14, R36, R17, 0xb4, !PT ;  /* 0x000000240e257212 */ /* 0x000fc400078eb411 */
[----:B------:R-:W-:Y:S02]  /*17bf0*/  LOP3.LUT R44, R17, R44, R36, 0xb4, !PT ;  /* 0x0000002c112c7212 */ /* 0x000fe400078eb424 */
        /* <DEDUP_REMOVED lines=41> */
[CCC-:B------:R-:W-:Y:S02]  /*17e90*/  LOP3.LUT R50, R48.reuse, R23.reuse, R30.reuse, 0x90, !PT ;  /* 0x0000001730327212 */ /* 0x1c0fe400078e901e */
        /* <DEDUP_REMOVED lines=9> */
[----:B------:R-:W-:Y:S02]  /*17f30*/  LOP3.LUT R7, R31, 0x8009, RZ, 0x3c, !PT ;  /* 0x000080091f077812 */ /* 0x000fe400078e3cff */
        /* <DEDUP_REMOVED lines=10> */
[----:B------:R-:W-:Y:S02]  /*17fe0*/  LOP3.LUT R63, R16, R63, RZ, 0x3c, !PT ;  /* 0x0000003f103f7212 */ /* 0x000fe400078e3cff */
        /* <DEDUP_REMOVED lines=11> */
[----:B------:R-:W-:Y:S02]  /*180a0*/  SHF.L.W.U32.HI R48, R16, 0x1, R15 ;  /* 0x0000000110307819 */ /* 0x000fe40000010e0f */
[----:B------:R-:W-:Y:S02]  /*180b0*/  SHF.L.W.U32.HI R23, R15, 0x1, R16 ;  /* 0x000000010f177819 */ /* 0x000fe40000010e10 */
[----:B------:R-:W-:-:S02]  /*180c0*/  LOP3.LUT R61, R61, R15, RZ, 0x3c, !PT ;  /* 0x0000000f3d3d7212 */ /* 0x000fc400078e3cff */
[----:B------:R-:W-:Y:S02]  /*180d0*/  LOP3.LUT R54, R5, R54, R22, 0x96, !PT ;  /* 0x0000003605367212 */ /* 0x000fe400078e9616 */
[----:B------:R-:W-:Y:S02]  /*180e0*/  LOP3.LUT R15, R46, R22, RZ, 0x3c, !PT ;  /* 0x000000162e0f7212 */ /* 0x000fe400078e3cff */
[----:B------:R-:W-:Y:S02]  /*180f0*/  LOP3.LUT R67, R6, R55, R50, 0x96, !PT ;  /* 0x0000003706437212 */ /* 0x000fe400078e9632 */
[----:B------:R-:W-:Y:S02]  /*18100*/  LOP3.LUT R22, R40, R42, R63, 0x96, !PT ;  /* 0x0000002a28167212 */ /* 0x000fe400078e963f */
[----:B------:R-:W-:Y:S02]  /*18110*/  LOP3.LUT R65, R65, R16, RZ, 0x3c, !PT ;  /* 0x0000001041417212 */ /* 0x000fe400078e3cff */
        /* <DEDUP_REMOVED lines=8> */
[----:B------:R-:W-:Y:S02]  /*181a0*/  SHF.L.W.U32.HI R46, R22, 0x1, R67 ;  /* 0x00000001162e7819 */ /* 0x000fe40000010e43 */
[----:B------:R-:W-:Y:S02]  /*181b0*/  LOP3.LUT R3, R9, R0, R32, 0x96, !PT ;  /* 0x0000000009037212 */ /* 0x000fe400078e9620 */
[----:B------:R-:W-:Y:S02]  /*181c0*/  LOP3.LUT R69, R46, R69, RZ, 0x3c, !PT ;  /* 0x000000452e457212 */ /* 0x000fe400078e3cff */
[----:B------:R-:W-:Y:S02]  /*181d0*/  LOP3.LUT R46, R58, R32, RZ, 0x3c, !PT ;  /* 0x000000203a2e7212 */ /* 0x000fe400078e3cff */
[----:B------:R-:W-:-:S02]  /*181e0*/  LOP3.LUT R3, R20, R3, R35, 0x96, !PT ;  /* 0x0000000314037212 */ /* 0x000fc400078e9623 */
[C---:B------:R-:W-:Y:S02]  /*181f0*/  LOP3.LUT R32, R58.reuse, R35, RZ, 0x3c, !PT ;  /* 0x000000233a207212 */ /* 0x040fe400078e3cff */
[----:B------:R-:W-:Y:S02]  /*18200*/  SHF.L.W.U32.HI R35, R67, 0x1, R22 ;  /* 0x0000000143237819 */ /* 0x000fe40000010e16 */
[----:B------:R-:W-:Y:S02]  /*18210*/  LOP3.LUT R31, R58, R0, RZ, 0x3c, !PT ;  /* 0x000000003a1f7212 */ /* 0x000fe400078e3cff */
        /* <DEDUP_REMOVED lines=29> */
[C---:B------:R-:W-:Y:S02]  /*183f0*/  LOP3.LUT R21, R69.reuse, R21, RZ, 0x3c, !PT ;  /* 0x0000001545157212 */ /* 0x040fe400078e3cff */
[----:B------:R-:W-:Y:S02]  /*18400*/  LOP3.LUT R37, R69, R37, RZ, 0x3c, !PT ;  /* 0x0000002545257212 */ /* 0x000fe400078e3cff */
        /* <DEDUP_REMOVED lines=36> */
[C---:B------:R-:W-:Y:S02]  /*18650*/  LOP3.LUT R46, R22.reuse, R17, RZ, 0x3c, !PT ;  /* 0x00000011162e7212 */ /* 0x040fe400078e3cff */
        /* <DEDUP_REMOVED lines=17> */
[----:B------:R-:W-:Y:S02]  /*18770*/  LOP3.LUT R17, R4, R11, RZ, 0x3c, !PT ;  /* 0x0000000b04117212 */ /* 0x000fe400078e3cff */
        /* <DEDUP_REMOVED lines=64> */
[----:B------:R-:W-:Y:S02]  /*18b80*/  LOP3.LUT R30, R30, R29, RZ, 0x3c, !PT ;  /* 0x0000001d1e1e7212 */ /* 0x000fe400078e3cff */
[----:B------:R-:W-:Y:S02]  /*18b90*/  LOP3.LUT R62, R54, R37, R12, 0x96, !PT ;  /* 0x00000025363e7212 */ /* 0x000fe400078e960c */
[----:B------:R-:W-:-:S02]  /*18ba0*/  LOP3.LUT R29, R22, R35, R28, 0x96, !PT ;  /* 0x00000023161d7212 */ /* 0x000fc400078e961c */
[----:B------:R-:W-:Y:S02]  /*18bb0*/  LOP3.LUT R49, R5, R49, R60, 0x96, !PT ;  /* 0x0000003105317212 */ /* 0x000fe400078e963c */
[----:B------:R-:W-:Y:S02]  /*18bc0*/  LOP3.LUT R61, R31, R50, R47, 0x96, !PT ;  /* 0x000000321f3d7212 */ /* 0x000fe400078e962f */
[----:B------:R-:W-:Y:S02]  /*18bd0*/  LOP3.LUT R0, R57, R55, R0, 0xb4, !PT ;  /* 0x0000003739007212 */ /* 0x000fe400078eb400 */
[----:B------:R-:W-:Y:S02]  /*18be0*/  LOP3.LUT R23, R23, R4, RZ, 0x3c, !PT ;  /* 0x0000000417177212 */ /* 0x000fe400078e3cff */
[----:B------:R-:W-:Y:S02]  /*18bf0*/  LOP3.LUT R4, R48, R29, R36, 0x96, !PT ;  /* 0x0000001d30047212 */ /* 0x000fe400078e9624 */
[----:B------:R-:W-:-:S02]  /*18c00*/  SHF.L.W.U32.HI R57, R49, 0x1, R62 ;  /* 0x0000000131397819 */ /* 0x000fc40000010e3e */
[----:B------:R-:W-:Y:S02]  /*18c10*/  LOP3.LUT R61, R2, R61, R39, 0x96, !PT ;  /* 0x0000003d023d7212 */ /* 0x000fe400078e9627 */
[----:B------:R-:W-:Y:S02]  /*18c20*/  LOP3.LUT R7, R18, R7, RZ, 0x3c, !PT ;  /* 0x0000000712077212 */ /* 0x000fe400078e3cff */
[----:B------:R-:W-:Y:S02]  /*18c30*/  LOP3.LUT R57, R57, R4, RZ, 0x3c, !PT ;  /* 0x0000000439397212 */ /* 0x000fe400078e3cff */
        /* <DEDUP_REMOVED lines=15> */
[----:B------:R-:W-:Y:S02]  /*18d30*/  LOP3.LUT R40, R13, R52, R51, 0x96, !PT ;  /* 0x000000340d287212 */ /* 0x000fe400078e9633 */
[----:B------:R-:W-:Y:S02]  /*18d40*/  LOP3.LUT R57, R57, R62, RZ, 0x3c, !PT ;  /* 0x0000003e39397212 */ /* 0x000fe400078e3cff */
        /* <DEDUP_REMOVED lines=8> */
[----:B------:R-:W-:Y:S02]  /*18dd0*/  LOP3.LUT R58, R20, R40, R3, 0x96, !PT ;  /* 0x00000028143a7212 */ /* 0x000fe400078e9603 */
[----:B------:R-:W-:-:S02]  /*18de0*/  SHF.L.W.U32.HI R64, R29, 0x1, R4 ;  /* 0x000000011d407819 */ /* 0x000fc40000010e04 */
[----:B------:R-:W-:Y:S02]  /*18df0*/  LOP3.LUT R40, R57, R53, RZ, 0x3c, !PT ;  /* 0x0000003539287212 */ /* 0x000fe400078e3cff */
[----:B------:R-:W-:Y:S02]  /*18e00*/  LOP3.LUT R53, R21, R32, R23, 0x96, !PT ;  /* 0x0000002015357212 */ /* 0x000fe400078e9617 */
[----:B------:R-:W-:Y:S02]  /*18e10*/  LOP3.LUT R64, R64, R49, RZ, 0x3c, !PT ;  /* 0x0000003140407212 */ /* 0x000fe400078e3cff */
[----:B------:R-:W-:Y:S02]  /*18e20*/  SHF.L.W.U32.HI R66, R62, 0x1, R55 ;  /* 0x000000013e427819 */ /* 0x000fe40000010e37 */
        /* <DEDUP_REMOVED lines=147> */
[----:B------:R-:W-:Y:S02]  /*19760*/  LOP3.LUT R26, R3, R60, RZ, 0x3c, !PT ;  /* 0x0000003c031a7212 */ /* 0x000fe400078e3cff */
[----:B------:R-:W-:Y:S02]  /*19770*/  LOP3.LUT R64, R21, R18, R29, 0x96, !PT ;  /* 0x0000001215407212 */ /* 0x000fe400078e961d */
[----:B------:R-:W-:Y:S02]  /*19780*/  LOP3.LUT R3, R58, R55, R46, 0x96, !PT ;  /* 0x000000373a037212 */ /* 0x000fe400078e962e */
[----:B------:R-:W-:Y:S02]  /*19790*/  LOP3.LUT R33, R24, R53, RZ, 0x3c, !PT ;  /* 0x0000003518217212 */ /* 0x000fe400078e3cff */
        /* <DEDUP_REMOVED lines=33> */
[----:B------:R-:W-:Y:S02]  /*199b0*/  SHF.L.W.U32.HI R61, R47, 0x1, R62 ;  /* 0x000000012f3d7819 */ /* 0x000fe40000010e3e */
[----:B------:R-:W-:Y:S02]  /*199c0*/  LOP3.LUT R63, R8, R43, RZ, 0x3c, !PT ;  /* 0x0000002b083f7212 */ /* 0x000fe400078e3cff */
[----:B------:R-:W-:Y:S02]  /*199d0*/  LOP3.LUT R8, R2, R31, R10, 0x96, !PT ;  /* 0x0000001f02087212 */ /* 0x000fe400078e960a */
[----:B------:R-:W-:-:S02]  /*199e0*/  LOP3.LUT R61, R61, R64, RZ, 0x3c, !PT ;  /* 0x000000403d3d7212 */ /* 0x000fc400078e3cff */
[C---:B------:R-:W-:Y:S02]  /*199f0*/  LOP3.LUT R43, R63.reuse, R10, RZ, 0x3c, !PT ;  /* 0x0000000a3f2b7212 */ /* 0x040fe400078e3cff */
        /* <DEDUP_REMOVED lines=10> */
[----:B------:R-:W-:-:S02]  /*19aa0*/  SHF.L.W.U32.HI R64, R59, 0x1, R8 ;  /* 0x000000013b407819 */ /* 0x000fc40000010e08 */
        /* <DEDUP_REMOVED lines=78> */
[-CC-:B------:R-:W-:Y:S02]  /*19f90*/  LOP3.LUT R23, R7, R3.reuse, R34.reuse, 0x6, !PT ;  /* 0x0000000307177212 */ /* 0x180fe400078e0622 */
        /* <DEDUP_REMOVED lines=61> */
[----:B------:R-:W-:Y:S02]  /*1a370*/  LOP3.LUT R50, R51, R13, R58, 0x96, !PT ;  /* 0x0000000d33327212 */ /* 0x000fe400078e963a */
[----:B------:R-:W-:Y:S02]  /*1a380*/  LOP3.LUT R0, R21, 0x80008009, RZ, 0x3c, !PT ;  /* 0x8000800915007812 */ /* 0x000fe400078e3cff */
        /* <DEDUP_REMOVED lines=9> */
[----:B------:R-:W-:Y:S02]  /*1a420*/  SHF.L.W.U32.HI R44, R3, 0x1, R50 ;  /* 0x00000001032c7819 */ /* 0x000fe40000010e32 */
[----:B------:R-:W-:Y:S02]  /*1a430*/  LOP3.LUT R4, R28, R31, R34, 0x96, !PT ;  /* 0x0000001f1c047212 */ /* 0x000fe400078e9622 */
[----:B------:R-:W-:Y:S02]  /*1a440*/  LOP3.LUT R5, R33, R32, R41, 0x96, !PT ;  /* 0x0000002021057212 */ /* 0x000fe400078e9629 */
[----:B------:R-:W-:Y:S02]  /*1a450*/  LOP3.LUT R44, R44, R21, RZ, 0x3c, !PT ;  /* 0x000000152c2c7212 */ /* 0x000fe400078e3cff */
[----:B------:R-:W-:-:S02]  /*1a460*/  LOP3.LUT R60, R15, R42, R6, 0x96, !PT ;  /* 0x0000002a0f3c7212 */ /* 0x000fc400078e9606 */
[----:B------:R-:W-:Y:S02]  /*1a470*/  LOP3.LUT R56, R35, R20, R9, 0x96, !PT ;  /* 0x0000001423387212 */ /* 0x000fe400078e9609 */
[----:B------:R-:W-:Y:S02]  /*1a480*/  LOP3.LUT R4, R26, R4, R29, 0x96, !PT ;  /* 0x000000041a047212 */ /* 0x000fe400078e961d */
[----:B------:R-:W-:Y:S02]  /*1a490*/  LOP3.LUT R5, R53, R5, R30, 0x96, !PT ;  /* 0x0000000535057212 */ /* 0x000fe400078e961e */
[C---:B------:R-:W-:Y:S02]  /*1a4a0*/  LOP3.LUT R49, R44.reuse, R9, RZ, 0x3c, !PT ;  /* 0x000000092c317212 */ /* 0x040fe400078e3cff */
[----:B------:R-:W-:Y:S02]  /*1a4b0*/  LOP3.LUT R9, R44, R20, RZ, 0x3c, !PT ;  /* 0x000000142c097212 */ /* 0x000fe400078e3cff */
[----:B------:R-:W-:-:S02]  /*1a4c0*/  LOP3.LUT R60, R25, R60, R16, 0x96, !PT ;  /* 0x0000003c193c7212 */ /* 0x000fc400078e9610 */
[----:B------:R-:W-:Y:S02]  /*1a4d0*/  SHF.L.W.U32.HI R39, R50, 0x1, R3 ;  /* 0x0000000132277819 */ /* 0x000fe40000010e03 */
[----:B------:R-:W-:Y:S02]  /*1a4e0*/  LOP3.LUT R56, R12, R56, R27, 0x96, !PT ;  /* 0x000000380c387212 */ /* 0x000fe400078e961b */
[----:B------:R-:W-:Y:S02]  /*1a4f0*/  LOP3.LUT R20, R44, R27, RZ, 0x3c, !PT ;  /* 0x0000001b2c147212 */ /* 0x000fe400078e3cff */
[----:B------:R-:W-:Y:S02]  /*1a500*/  SHF.L.W.U32.HI R27, R5, 0x1, R4 ;  /* 0x00000001051b7819 */ /* 0x000fe40000010e04 */
[----:B------:R-:W-:Y:S02]  /*1a510*/  LOP3.LUT R39, R39, R60, RZ, 0x3c, !PT ;  /* 0x0000003c27277212 */ /* 0x000fe400078e3cff */
[----:B------:R-:W-:-:S02]  /*1a520*/  LOP3.LUT R67, R36, R11, R52, 0x96, !PT ;  /* 0x0000000b24437212 */ /* 0x000fc400078e9634 */
[----:B------:R-:W-:Y:S02]  /*1a530*/  LOP3.LUT R50, R27, R50, RZ, 0x3c, !PT ;  /* 0x000000321b327212 */ /* 0x000fe400078e3cff */
[----:B------:R-:W-:Y:S02]  /*1a540*/  LOP3.LUT R55, R47, R38, R23, 0x96, !PT ;  /* 0x000000262f377212 */ /* 0x000fe400078e9617 */
[C---:B------:R-:W-:Y:S02]  /*1a550*/  LOP3.LUT R35, R44.reuse, R35, RZ, 0x3c, !PT ;  /* 0x000000232c237212 */ /* 0x040fe400078e3cff */
[----:B------:R-:W-:Y:S02]  /*1a560*/  LOP3.LUT R12, R44, R12, RZ, 0x3c, !PT ;  /* 0x0000000c2c0c7212 */ /* 0x000fe400078e3cff */
        /* <DEDUP_REMOVED lines=10> */
[----:B------:R-:W-:Y:S02]  /*1a610*/  LOP3.LUT R38, R10, R65, R24, 0x96, !PT ;  /* 0x000000410a267212 */ /* 0x000fe400078e9618 */
[----:B------:R-:W-:Y:S02]  /*1a620*/  LOP3.LUT R69, R8, R3, RZ, 0x3c, !PT ;  /* 0x0000000308457212 */ /* 0x000fe400078e3cff */
[----:B------:R-:W-:Y:S02]  /*1a630*/  LOP3.LUT R8, R54, R38, R63, 0x96, !PT ;  /* 0x0000002636087212 */ /* 0x000fe400078e963f */
[----:B------:R-:W-:-:S02]  /*1a640*/  SHF.L.W.U32.HI R3, R67, 0x1, R56 ;  /* 0x0000000143037819 */ /* 0x000fc40000010e38 */
[----:B------:R-:W-:Y:S02]  /*1a650*/  SHF.L.W.U32.HI R38, R56, 0x1, R67 ;  /* 0x0000000138267819 */ /* 0x000fe40000010e43 */
[----:B------:R-:W-:Y:S02]  /*1a660*/  LOP3.LUT R3, R3, R4, RZ, 0x3c, !PT ;  /* 0x0000000403037212 */ /* 0x000fe400078e3cff */
[----:B------:R-:W-:Y:S02]  /*1a670*/  LOP3.LUT R5, R38, R5, RZ, 0x3c, !PT ;  /* 0x0000000526057212 */ /* 0x000fe400078e3cff */
[----:B------:R-:W-:Y:S02]  /*1a680*/  SHF.L.W.U32.HI R4, R55, 0x1, R8 ;  /* 0x0000000137047819 */ /* 0x000fe40000010e08 */
        /* <DEDUP_REMOVED lines=33> */
[----:B------:R-:W-:Y:S02]  /*1a8a0*/  LOP3.LUT R23, R50, R23, RZ, 0x3c, !PT ;  /* 0x0000001732177212 */ /* 0x000fe400078e3cff */
        /* <DEDUP_REMOVED lines=71> */
[----:B------:R-:W-:Y:S02]  /*1ad20*/  LOP3.LUT R48, R54, R51, R55, 0xb4, !PT ;  /* 0x0000003336307212 */ /* 0x000fe400078eb437 */
[----:B------:R-:W-:Y:S02]  /*1ad30*/  SHF.L.W.U32.HI R20, R22, 0x1d, R57 ;  /* 0x0000001d16147819 */ /* 0x000fe40000010e39 */
        /* <DEDUP_REMOVED lines=25> */
[-CC-:B------:R-:W-:Y:S02]  /*1aed0*/  LOP3.LUT R29, R9, R3.reuse, R0.reuse, 0x90, !PT ;  /* 0x00000003091d7212 */ /* 0x180fe400078e9000 */
        /* <DEDUP_REMOVED lines=24> */
[----:B------:R-:W-:-:S02]  /*1b060*/  LOP3.LUT R24, R24, R9, RZ, 0x3c, !PT ;  /* 0x0000000918187212 */ /* 0x000fc400078e3cff */
[----:B------:R-:W-:Y:S02]  /*1b070*/  LOP3.LUT R31, R11, R16, RZ, 0x3c, !PT ;  /* 0x000000100b1f7212 */ /* 0x000fe400078e3cff */
[----:B------:R-:W-:Y:S02]  /*1b080*/  SHF.L.W.U32.HI R11, R61, 0x1, R4 ;  /* 0x000000013d0b7819 */ /* 0x000fe40000010e04 */
        /* <DEDUP_REMOVED lines=12> */
[----:B------:R-:W-:Y:S02]  /*1b150*/  LOP3.LUT R6, R49, R56, R31, 0x96, !PT ;  /* 0x0000003831067212 */ /* 0x000fe400078e961f */
[----:B------:R-:W-:Y:S02]  /*1b160*/  LOP3.LUT R65, R55, R22, R8, 0x96, !PT ;  /* 0x0000001637417212 */ /* 0x000fe400078e9608 */
[----:B------:R-:W-:Y:S02]  /*1b170*/  LOP3.LUT R64, R30, R61, RZ, 0x3c, !PT ;  /* 0x0000003d1e407212 */ /* 0x000fe400078e3cff */
[----:B------:R-:W-:-:S02]  /*1b180*/  SHF.L.W.U32.HI R62, R59, 0x1, R60 ;  /* 0x000000013b3e7819 */ /* 0x000fc40000010e3c */
[----:B------:R-:W-:Y:S02]  /*1b190*/  LOP3.LUT R6, R54, R6, R35, 0x96, !PT ;  /* 0x0000000636067212 */ /* 0x000fe400078e9623 */
[----:B------:R-:W-:Y:S02]  /*1b1a0*/  LOP3.LUT R30, R51, R58, R29, 0x96, !PT ;  /* 0x0000003a331e7212 */ /* 0x000fe400078e961d */
[----:B------:R-:W-:Y:S02]  /*1b1b0*/  LOP3.LUT R65, R15, R65, R42, 0x96, !PT ;  /* 0x000000410f417212 */ /* 0x000fe400078e962a */
[----:B------:R-:W-:Y:S02]  /*1b1c0*/  LOP3.LUT R62, R62, R63, RZ, 0x3c, !PT ;  /* 0x0000003f3e3e7212 */ /* 0x000fe400078e3cff */
[----:B------:R-:W-:Y:S02]  /*1b1d0*/  SHF.L.W.U32.HI R61, R60, 0x1, R59 ;  /* 0x000000013c3d7819 */ /* 0x000fe40000010e3b */
[----:B------:R-:W-:-:S02]  /*1b1e0*/  LOP3.LUT R11, R11, R6, RZ, 0x3c, !PT ;  /* 0x000000060b0b7212 */ /* 0x000fc400078e3cff */
[----:B------:R-:W-:Y:S02]  /*1b1f0*/  LOP3.LUT R30, R10, R30, R37, 0x96, !PT ;  /* 0x0000001e0a1e7212 */ /* 0x000fe400078e9625 */
        /* <DEDUP_REMOVED lines=18> */
[----:B------:R-:W-:Y:S02]  /*1b320*/  SHF.L.W.U32.HI R6, R65, 0x1, R6 ;  /* 0x0000000141067819 */ /* 0x000fe40000010e06 */
        /* <DEDUP_REMOVED lines=13> */
[C---:B------:R-:W-:Y:S02]  /*1b400*/  LOP3.LUT R6, R9.reuse, R21, RZ, 0x3c, !PT ;  /* 0x0000001509067212 */ /* 0x040fe400078e3cff */
        /* <DEDUP_REMOVED lines=12> */
[----:B------:R-:W-:Y:S02]  /*1b4d0*/  SHF.L.W.U32.HI R41, R39, 0x2, R10 ;  /* 0x0000000227297819 */ /* 0x000fe40000010e0a */
[----:B------:R-:W-:-:S02]  /*1b4e0*/  LOP3.LUT R48, R20, R43, RZ, 0x3c, !PT ;  /* 0x0000002b14307212 */ /* 0x000fc400078e3cff */
[----:B------:R-:W-:Y:S02]  /*1b4f0*/  LOP3.LUT R53, R59, R50, RZ, 0x3c, !PT ;  /* 0x000000323b357212 */ /* 0x000fe400078e3cff */
[----:B------:R-:W-:Y:S02]  /*1b500*/  LOP3.LUT R8, R63, R8, RZ, 0x3c, !PT ;  /* 0x000000083f087212 */ /* 0x000fe400078e3cff */
        /* <DEDUP_REMOVED lines=30> */
[-CC-:B------:R-:W-:Y:S02]  /*1b6f0*/  LOP3.LUT R32, R16, R20.reuse, R3.reuse, 0x6, !PT ;  /* 0x0000001410207212 */ /* 0x180fe400078e0603 */
[----:B------:R-:W-:Y:S02]  /*1b700*/  LOP3.LUT R55, R58, R20, R3, 0x90, !PT ;  /* 0x000000143a377212 */ /* 0x000fe400078e9003 */
[----:B------:R-:W-:Y:S02]  /*1b710*/  LOP3.LUT R15, R63, R15, RZ, 0x3c, !PT ;  /* 0x0000000f3f0f7212 */ /* 0x000fe400078e3cff */
[----:B------:R-:W-:-:S02]  /*1b720*/  LOP3.LUT R42, R59, R40, RZ, 0x3c, !PT ;  /* 0x000000283b2a7212 */ /* 0x000fc400078e3cff */
        /* <DEDUP_REMOVED lines=83> */
[----:B------:R-:W-:-:S02]  /*1bc60*/  SHF.L.W.U32.HI R61, R16, 0x1, R63 ;  /* 0x00000001103d7819 */ /* 0x000fc40000010e3f */
        /* <DEDUP_REMOVED lines=30> */
[----:B------:R-:W-:Y:S02]  /*1be50*/  SHF.L.W.U32.HI R35, R61, 0x1, R16 ;  /* 0x000000013d237819 */ /* 0x000fe40000010e10 */
[----:B------:R-:W-:Y:S02]  /*1be60*/  SHF.L.W.U32.HI R18, R44, 0x1, R65 ;  /* 0x000000012c127819 */ /* 0x000fe40000010e41 */
[----:B------:R-:W-:Y:S02]  /*1be70*/  LOP3.LUT R60, R60, R65, RZ, 0x3c, !PT ;  /* 0x000000413c3c7212 */ /* 0x000fe400078e3cff */
        /* <DEDUP_REMOVED lines=135> */
[-CC-:B------:R-:W-:Y:S02]  /*1c6f0*/  LOP3.LUT R49, R42, R8.reuse, R5.reuse, 0x90, !PT ;  /* 0x000000082a317212 */ /* 0x180fe400078e9005 */
[----:B------:R-:W-:Y:S02]  /*1c700*/  LOP3.LUT R34, R58, R3, RZ, 0x3c, !PT ;  /* 0x000000033a227212 */ /* 0x000fe400078e3cff */
        /* <DEDUP_REMOVED lines=10> */
[----:B------:R-:W-:Y:S02]  /*1c7b0*/  LOP3.LUT R0, R24, 0x8b, RZ, 0x3c, !PT ;  /* 0x0000008b18007812 */ /* 0x000fe400078e3cff */
[----:B------:R-:W-:Y:S02]  /*1c7c0*/  LOP3.LUT R3, R34, 0x80000000, RZ, 0x3c, !PT ;  /* 0x8000000022037812 */ /* 0x000fe400078e3cff */
        /* <DEDUP_REMOVED lines=13> */
[----:B------:R-:W-:Y:S02]  /*1c8a0*/  SHF.L.W.U32.HI R59, R42, 0x1, R63 ;  /* 0x000000012a3b7819 */ /* 0x000fe40000010e3f */
[----:B------:R-:W-:Y:S02]  /*1c8b0*/  LOP3.LUT R24, R56, R24, R9, 0x96, !PT ;  /* 0x0000001838187212 */ /* 0x000fe400078e9609 */
[----:B------:R-:W-:-:S02]  /*1c8c0*/  SHF.L.W.U32.HI R49, R50, 0x1, R65 ;  /* 0x0000000132317819 */ /* 0x000fc40000010e41 */
[----:B------:R-:W-:Y:S02]  /*1c8d0*/  LOP3.LUT R61, R38, R61, R45, 0x96, !PT ;  /* 0x0000003d263d7212 */ /* 0x000fe400078e962d */
[----:B------:R-:W-:Y:S02]  /*1c8e0*/  SHF.L.W.U32.HI R8, R65, 0x1, R50 ;  /* 0x0000000141087819 */ /* 0x000fe40000010e32 */
[----:B------:R-:W-:Y:S02]  /*1c8f0*/  LOP3.LUT R5, R41, R16, R4, 0x96, !PT ;  /* 0x0000001029057212 */ /* 0x000fe400078e9604 */
[----:B------:R-:W-:Y:S02]  /*1c900*/  LOP3.LUT R59, R59, R65, RZ, 0x3c, !PT ;  /* 0x000000413b3b7212 */ /* 0x000fe400078e3cff */
[----:B------:R-:W-:Y:S02]  /*1c910*/  LOP3.LUT R49, R49, R24, RZ, 0x3c, !PT ;  /* 0x0000001831317212 */ /* 0x000fe400078e3cff */
[----:B------:R-:W-:-:S02]  /*1c920*/  SHF.L.W.U32.HI R34, R24, 0x1, R61 ;  /* 0x0000000118227819 */ /* 0x000fc40000010e3d */
[----:B------:R-:W-:Y:S02]  /*1c930*/  SHF.L.W.U32.HI R24, R61, 0x1, R24 ;  /* 0x000000013d187819 */ /* 0x000fe40000010e18 */
[----:B------:R-:W-:Y:S02]  /*1c940*/  LOP3.LUT R8, R8, R61, RZ, 0x3c, !PT ;  /* 0x0000003d08087212 */ /* 0x000fe400078e3cff */
        /* <DEDUP_REMOVED lines=11> */
[----:B------:R-:W-:Y:S02]  /*1ca00*/  LOP3.LUT R62, R59, R50, RZ, 0x3c, !PT ;  /* 0x000000323b3e7212 */ /* 0x000fe400078e3cff */
[----:B------:R-:W-:Y:S02]  /*1ca10*/  SHF.L.W.U32.HI R50, R58, 0x1, R61 ;  /* 0x000000013a327819 */ /* 0x000fe40000010e3d */
[-C--:B------:R-:W-:Y:S02]  /*1ca20*/  LOP3.LUT R59, R62, R26.reuse, RZ, 0x3c, !PT ;  /* 0x0000001a3e3b7212 */ /* 0x080fe400078e3cff */
[----:B------:R-:W-:Y:S02]  /*1ca30*/  LOP3.LUT R63, R50, R63, RZ, 0x3c, !PT ;  /* 0x0000003f323f7212 */ /* 0x000fe400078e3cff */
[----:B------:R-:W-:-:S02]  /*1ca40*/  LOP3.LUT R50, R21, R26, R57, 0x96, !PT ;  /* 0x0000001a15327212 */ /* 0x000fc400078e9639 */
[----:B------:R-:W-:Y:S02]  /*1ca50*/  LOP3.LUT R26, R62, R21, RZ, 0x3c, !PT ;  /* 0x000000153e1a7212 */ /* 0x000fe400078e3cff */
        /* <DEDUP_REMOVED lines=79> */
[--C-:B------:R-:W-:Y:S02]  /*1cf50*/  LOP3.LUT R22, R18, R61, R0.reuse, 0x6, !PT ;  /* 0x0000003d12167212 */ /* 0x100fe400078e0600 */
[----:B------:R-:W-:Y:S02]  /*1cf60*/  LOP3.LUT R25, R34, R25, RZ, 0x3c, !PT ;  /* 0x0000001922197212 */ /* 0x000fe400078e3cff */
[----:B------:R-:W-:Y:S02]  /*1cf70*/  LOP3.LUT R61, R16, R61, R0, 0x90, !PT ;  /* 0x0000003d103d7212 */ /* 0x000fe400078e9000 */
[----:B------:R-:W-:-:S02]  /*1cf80*/  LOP3.LUT R0, R42, R3, RZ, 0x3c, !PT ;  /* 0x000000032a007212 */ /* 0x000fc400078e3cff */
[-CC-:B------:R-:W-:Y:S02]  /*1cf90*/  LOP3.LUT R52, R10, R42.reuse, R3.reuse, 0x6, !PT ;  /* 0x0000002a0a347212 */ /* 0x180fe400078e0603 */
[----:B------:R-:W-:Y:S02]  /*1cfa0*/  LOP3.LUT R11, R34, R11, RZ, 0x3c, !PT ;  /* 0x0000000b220b7212 */ /* 0x000fe400078e3cff */
        /* <DEDUP_REMOVED lines=69> */
[----:B------:R-:W-:-:S02]  /*1d400*/  LOP3.LUT R52, R7, R52, RZ, 0x3c, !PT ;  /* 0x0000003407347212 */ /* 0x000fc400078e3cff */
[----:B------:R-:W-:Y:S02]  /*1d410*/  LOP3.LUT R7, R14, 0x80000000, RZ, 0x3c, !PT ;  /* 0x800000000e077812 */ /* 0x000fe400078e3cff */
[----:B------:R-:W-:Y:S02]  /*1d420*/  LOP3.LUT R63, R34, R63, R41, 0x96, !PT ;  /* 0x0000003f223f7212 */ /* 0x000fe400078e9629 */
[----:B------:R-:W-:Y:S02]  /*1d430*/  LOP3.LUT R17, R54, R31, R9, 0x96, !PT ;  /* 0x0000001f36117212 */ /* 0x000fe400078e9609 */
[----:B------:R-:W-:Y:S02]  /*1d440*/  LOP3.LUT R0, R46, R0, R15, 0x96, !PT ;  /* 0x000000002e007212 */ /* 0x000fe400078e960f */
[----:B------:R-:W-:Y:S02]  /*1d450*/  LOP3.LUT R61, R18, R61, RZ, 0x3c, !PT ;  /* 0x0000003d123d7212 */ /* 0x000fe400078e3cff */
[----:B------:R-:W-:-:S02]  /*1d460*/  LOP3.LUT R10, R10, R3, RZ, 0x3c, !PT ;  /* 0x000000030a0a7212 */ /* 0x000fc400078e3cff */
[----:B------:R-:W-:Y:S02]  /*1d470*/  LOP3.LUT R60, R44, R21, R7, 0x96, !PT ;  /* 0x000000152c3c7212 */ /* 0x000fe400078e9607 */
[----:B------:R-:W-:Y:S02]  /*1d480*/  LOP3.LUT R17, R36, R17, R29, 0x96, !PT ;  /* 0x0000001124117212 */ /* 0x000fe400078e961d */
[----:B------:R-:W-:Y:S02]  /*1d490*/  SHF.L.W.U32.HI R58, R0, 0x1, R63 ;  /* 0x00000001003a7819 */ /* 0x000fe40000010e3f */
        /* <DEDUP_REMOVED lines=16> */
[-C--:B------:R-:W-:Y:S02]  /*1d5a0*/  LOP3.LUT R51, R37, R32.reuse, R20, 0x96, !PT ;  /* 0x0000002025337212 */ /* 0x080fe400078e9614 */
[C---:B------:R-:W-:Y:S02]  /*1d5b0*/  LOP3.LUT R59, R65.reuse, R32, RZ, 0x3c, !PT ;  /* 0x00000020413b7212 */ /* 0x040fe400078e3cff */
[----:B------:R-:W-:Y:S02]  /*1d5c0*/  LOP3.LUT R63, R58, R63, RZ, 0x3c, !PT ;  /* 0x0000003f3a3f7212 */ /* 0x000fe400078e3cff */
[C---:B------:R-:W-:Y:S02]  /*1d5d0*/  LOP3.LUT R32, R65.reuse, R37, RZ, 0x3c, !PT ;  /* 0x0000002541207212 */ /* 0x040fe400078e3cff */
[----:B------:R-:W-:-:S02]  /*1d5e0*/  LOP3.LUT R20, R65, R20, RZ, 0x3c, !PT ;  /* 0x0000001441147212 */ /* 0x000fc400078e3cff */
[C---:B------:R-:W-:Y:S02]  /*1d5f0*/  LOP3.LUT R37, R65.reuse, R30, RZ, 0x3c, !PT ;  /* 0x0000001e41257212 */ /* 0x040fe400078e3cff */
[----:B------:R-:W-:Y:S02]  /*1d600*/  LOP3.LUT R58, R65, R11, RZ, 0x3c, !PT ;  /* 0x0000000b413a7212 */ /* 0x000fe400078e3cff */
[----:B------:R-:W-:Y:S02]  /*1d610*/  SHF.L.W.U32.HI R16, R17, 0x1, R60 ;  /* 0x0000000111107819 */ /* 0x000fe40000010e3c */
[----:B------:R-:W-:Y:S02]  /*1d620*/  SHF.L.W.U32.HI R65, R3, 0x1, R14 ;  /* 0x0000000103417819 */ /* 0x000fe40000010e0e */
[----:B------:R-:W-:Y:S02]  /*1d630*/  SHF.L.W.U32.HI R17, R60, 0x1, R17 ;  /* 0x000000013c117819 */ /* 0x000fe40000010e11 */
[----:B------:R-:W-:-:S02]  /*1d640*/  LOP3.LUT R51, R11, R51, R30, 0x96, !PT ;  /* 0x000000330b337212 */ /* 0x000fc400078e961e */
[----:B------:R-:W-:Y:S02]  /*1d650*/  LOP3.LUT R60, R2, R33, R22, 0x96, !PT ;  /* 0x00000021023c7212 */ /* 0x000fe400078e9616 */
[----:B------:R-:W-:Y:S02]  /*1d660*/  LOP3.LUT R11, R45, R38, R52, 0x96, !PT ;  /* 0x000000262d0b7212 */ /* 0x000fe400078e9634 */
[----:B------:R-:W-:Y:S02]  /*1d670*/  LOP3.LUT R65, R65, R0, RZ, 0x3c, !PT ;  /* 0x0000000041417212 */ /* 0x000fe400078e3cff */
[----:B------:R-:W-:Y:S02]  /*1d680*/  SHF.L.W.U32.HI R0, R51, 0x1, R18 ;  /* 0x0000000133007819 */ /* 0x000fe40000010e12 */
[----:B------:R-:W-:Y:S02]  /*1d690*/  LOP3.LUT R30, R47, R60, R56, 0x96, !PT ;  /* 0x0000003c2f1e7212 */ /* 0x000fe400078e9638 */
[----:B------:R-:W-:-:S02]  /*1d6a0*/  LOP3.LUT R11, R43, R11, R42, 0x96, !PT ;  /* 0x0000000b2b0b7212 */ /* 0x000fc400078e962a */
[----:B------:R-:W-:Y:S02]  /*1d6b0*/  LOP3.LUT R0, R0, R3, RZ, 0x3c, !PT ;  /* 0x0000000300007212 */ /* 0x000fe400078e3cff */
[----:B------:R-:W-:Y:S02]  /*1d6c0*/  SHF.L.W.U32.HI R60, R30, 0x1, R11 ;  /* 0x000000011e3c7819 */ /* 0x000fe40000010e0b */
        /* <DEDUP_REMOVED lines=132> */
[----:B------:R-:W-:Y:S02]  /*1df10*/  LOP3.LUT R54, R14, R7, RZ, 0x3c, !PT ;  /* 0x000000070e367212 */ /* 0x000fe400078e3cff */
[----:B------:R-:W-:Y:S02]  /*1df20*/  SHF.L.W.U32.HI R56, R63, 0x15, R56 ;  /* 0x000000153f387819 */ /* 0x000fe40000010e38 */
[----:B------:R-:W-:Y:S02]  /*1df30*/  LOP3.LUT R28, R0, R9, RZ, 0x3c, !PT ;  /* 0x00000009001c7212 */ /* 0x000fe400078e3cff */
        /* <DEDUP_REMOVED lines=11> */
[----:B------:R-:W-:Y:S02]  /*1dff0*/  LOP3.LUT R0, R0, 0x8003, RZ, 0x3c, !PT ;  /* 0x0000800300007812 */ /* 0x000fe400078e3cff */
[----:B------:R-:W-:-:S02]  /*1e000*/  LOP3.LUT R9, R7, 0x80000000, RZ, 0x3c, !PT ;  /* 0x8000000007097812 */ /* 0x000fc400078e3cff */
        /* <DEDUP_REMOVED lines=8> */
[----:B------:R-:W-:Y:S02]  /*1e090*/  LOP3.LUT R11, R11, R14, RZ, 0x3c, !PT ;  /* 0x0000000e0b0b7212 */ /* 0x000fe400078e3cff */
[----:B------:R-:W-:Y:S02]  /*1e0a0*/  LOP3.LUT R37, R55, R37, R32, 0x96, !PT ;  /* 0x0000002537257212 */ /* 0x000fe400078e9620 */
[----:B------:R-:W-:Y:S02]  /*1e0b0*/  LOP3.LUT R56, R40, R56, R21, 0x96, !PT ;  /* 0x0000003828387212 */ /* 0x000fe400078e9615 */
[----:B------:R-:W-:-:S02]  /*1e0c0*/  SHF.L.W.U32.HI R58, R28, 0x1, R63 ;  /* 0x000000011c3a7819 */ /* 0x000fc40000010e3f */
[----:B------:R-:W-:Y:S02]  /*1e0d0*/  LOP3.LUT R62, R5, R38, R60, 0x96, !PT ;  /* 0x00000026053e7212 */ /* 0x000fe400078e963c */
[----:B------:R-:W-:Y:S02]  /*1e0e0*/  LOP3.LUT R7, R17, R44, R11, 0x96, !PT ;  /* 0x0000002c11077212 */ /* 0x000fe400078e960b */
[----:B------:R-:W-:Y:S02]  /*1e0f0*/  SHF.L.W.U32.HI R41, R56, 0x1, R37 ;  /* 0x0000000138297819 */ /* 0x000fe40000010e25 */
[----:B------:R-:W-:Y:S02]  /*1e100*/  LOP3.LUT R58, R58, R37, RZ, 0x3c, !PT ;  /* 0x000000253a3a7212 */ /* 0x000fe400078e3cff */
[----:B------:R-:W-:Y:S02]  /*1e110*/  LOP3.LUT R12, R48, R29, R57, 0x96, !PT ;  /* 0x0000001d300c7212 */ /* 0x000fe400078e9639 */
[----:B------:R-:W-:-:S02]  /*1e120*/  LOP3.LUT R62, R10, R62, R15, 0x96, !PT ;  /* 0x0000003e0a3e7212 */ /* 0x000fc400078e960f */
[----:B------:R-:W-:Y:S02]  /*1e130*/  LOP3.LUT R7, R23, R7, R30, 0x96, !PT ;  /* 0x0000000717077212 */ /* 0x000fe400078e961e */
[----:B------:R-:W-:Y:S02]  /*1e140*/  SHF.L.W.U32.HI R37, R37, 0x1, R56 ;  /* 0x0000000125257819 */ /* 0x000fe40000010e38 */
        /* <DEDUP_REMOVED lines=17> */
[----:B------:R-:W-:Y:S02]  /*1e260*/  LOP3.LUT R63, R56, R63, RZ, 0x3c, !PT ;  /* 0x0000003f383f7212 */ /* 0x000fe400078e3cff */
[----:B------:R-:W-:Y:S02]  /*1e270*/  LOP3.LUT R57, R36, R57, R39, 0x96, !PT ;  /* 0x0000003924397212 */ /* 0x000fe400078e9627 */
        /* <DEDUP_REMOVED lines=9> */
[----:B------:R-:W-:Y:S02]  /*1e310*/  SHF.L.W.U32.HI R28, R57, 0x1, R12 ;  /* 0x00000001391c7819 */ /* 0x000fe40000010e0c */
[----:B------:R-:W-:Y:S02]  /*1e320*/  SHF.L.W.U32.HI R63, R12, 0x1, R57 ;  /* 0x000000010c3f7819 */ /* 0x000fe40000010e39 */
        /* <DEDUP_REMOVED lines=11> */
[C---:B------:R-:W-:Y:S02]  /*1e3e0*/  LOP3.LUT R22, R65.reuse, R22, RZ, 0x3c, !PT ;  /* 0x0000001641167212 */ /* 0x040fe400078e3cff */
        /* <DEDUP_REMOVED lines=11> */
[----:B------:R-:W-:Y:S02]  /*1e4a0*/  LOP3.LUT R34, R37, R34, RZ, 0x3c, !PT ;  /* 0x0000002225227212 */ /* 0x000fe400078e3cff */
[----:B------:R-:W-:Y:S02]  /*1e4b0*/  LOP3.LUT R12, R12, R24, RZ, 0x3c, !PT ;  /* 0x000000180c0c7212 */ /* 0x000fe400078e3cff */
[----:B------:R-:W-:Y:S02]  /*1e4c0*/  SHF.L.W.U32.HI R15, R30, 0x15, R15 ;  /* 0x000000151e0f7819 */ /* 0x000fe40000010e0f */
[----:B------:R-:W-:Y:S02]  /*1e4d0*/  LOP3.LUT R23, R60, R23, RZ, 0x3c, !PT ;  /* 0x000000173c177212 */ /* 0x000fe400078e3cff */
        /* <DEDUP_REMOVED lines=48> */
[----:B------:R-:W-:-:S02]  /*1e7e0*/  LOP3.LUT R20, R24, R61, R0, 0x6, !PT ;  /* 0x0000003d18147212 */ /* 0x000fc400078e0600 */
[----:B------:R-:W-:Y:S02]  /*1e7f0*/  LOP3.LUT R16, R57, R16, RZ, 0x3c, !PT ;  /* 0x0000001039107212 */ /* 0x000fe400078e3cff */
[----:B------:R-:W-:Y:S02]  /*1e800*/  SHF.L.W.U32.HI R53, R55, 0x3, R56 ;  /* 0x0000000337357819 */ /* 0x000fe40000010e38 */
[----:B------:R-:W-:Y:S02]  /*1e810*/  SHF.L.W.U32.HI R49, R56, 0x3, R55 ;  /* 0x0000000338317819 */ /* 0x000fe40000010e37 */
[----:B------:R-:W-:Y:S02]  /*1e820*/  LOP3.LUT R61, R26, R61, R0, 0x90, !PT ;  /* 0x0000003d1a3d7212 */ /* 0x000fe400078e9000 */
[----:B------:R-:W-:Y:S02]  /*1e830*/  LOP3.LUT R0, R28, R9, RZ, 0x3c, !PT ;  /* 0x000000091c007212 */ /* 0x000fe400078e3cff */
[----:B------:R-:W-:-:S02]  /*1e840*/  LOP3.LUT R55, R37, R28, R9, 0x6, !PT ;  /* 0x0000001c25377212 */ /* 0x000fc400078e0609 */
[C---:B------:R-:W-:Y:S02]  /*1e850*/  LOP3.LUT R35, R57.reuse, R35, RZ, 0x3c, !PT ;  /* 0x0000002339237212 */ /* 0x040fe400078e3cff */
[----:B------:R-:W-:Y:S02]  /*1e860*/  LOP3.LUT R13, R57, R13, RZ, 0x3c, !PT ;  /* 0x0000000d390d7212 */ /* 0x000fe400078e3cff */
        /* <DEDUP_REMOVED lines=101> */
[----:B------:R-:W-:Y:S02]  /*1eec0*/  LOP3.LUT R14, R32, R60, R29, 0x96, !PT ;  /* 0x0000003c200e7212 */ /* 0x000fe400078e961d */
[----:B------:R-:W-:Y:S02]  /*1eed0*/  SHF.L.W.U32.HI R59, R54, 0x1, R37 ;  /* 0x00000001363b7819 */ /* 0x000fe40000010e25 */
[----:B------:R-:W-:Y:S02]  /*1eee0*/  LOP3.LUT R41, R57, R41, R46, 0x96, !PT ;  /* 0x0000002939297212 */ /* 0x000fe400078e962e */
        /* <DEDUP_REMOVED lines=50> */
[----:B------:R-:W-:Y:S02]  /*1f210*/  SHF.L.W.U32.HI R17, R27, 0x2, R42 ;  /* 0x000000021b117819 */ /* 0x000fe40000010e2a */
        /* <DEDUP_REMOVED lines=10> */
[----:B------:R-:W-:-:S02]  /*1f2c0*/  LOP3.LUT R10, R54, R10, RZ, 0x3c, !PT ;  /* 0x0000000a360a7212 */ /* 0x000fc400078e3cff */
[----:B------:R-:W-:Y:S02]  /*1f2d0*/  LOP3.LUT R46, R59, R5, RZ, 0x3c, !PT ;  /* 0x000000053b2e7212 */ /* 0x000fe400078e3cff */
[----:B------:R-:W-:Y:S02]  /*1f2e0*/  LOP3.LUT R53, R0, R40, RZ, 0x3c, !PT ;  /* 0x0000002800357212 */ /* 0x000fe400078e3cff */
        /* <DEDUP_REMOVED lines=73> */
[C---:B------:R-:W-:Y:S02]  /*1f780*/  LOP3.LUT R31, R21.reuse, R59, R24, 0x90, !PT ;  /* 0x0000003b151f7212 */ /* 0x040fe400078e9018 */
[----:B------:R-:W-:Y:S02]  /*1f790*/  LOP3.LUT R50, R50, R36, R21, 0xb4, !PT ;  /* 0x0000002432327212 */ /* 0x000fe400078eb415 */
[----:B------:R-:W-:-:S02]  /*1f7a0*/  LOP3.LUT R51, R21, R29, R36, 0xb4, !PT ;  /* 0x0000001d15337212 */ /* 0x000fc400078eb424 */
[CCC-:B------:R-:W-:Y:S02]  /*1f7b0*/  LOP3.LUT R21, R7.reuse, R0.reuse, R25.reuse, 0x90, !PT ;  /* 0x0000000007157212 */ /* 0x1c0fe400078e9019 */
[----:B------:R-:W-:Y:S02]  /*1f7c0*/  LOP3.LUT R30, R10, R0, R25, 0x6, !PT ;  /* 0x000000000a1e7212 */ /* 0x000fe400078e0619 */
[----:B------:R-:W-:Y:S02]  /*1f7d0*/  LOP3.LUT R25, R56, R14, R7, 0xb4, !PT ;  /* 0x0000000e38197212 */ /* 0x000fe400078eb407 */
[----:B------:R-:W-:Y:S02]  /*1f7e0*/  LOP3.LUT R56, R7, R9, R14, 0xb4, !PT ;  /* 0x0000000907387212 */ /* 0x000fe400078eb40e */
[----:B------:R-:W-:Y:S02]  /*1f7f0*/  LOP3.LUT R36, R36, R16, R29, 0xb4, !PT ;  /* 0x0000001024247212 */ /* 0x000fe400078eb41d */
[----:B------:R-:W-:-:S02]  /*1f800*/  LOP3.LUT R14, R14, R10, R9, 0xb4, !PT ;  /* 0x0000000a0e0e7212 */ /* 0x000fc400078eb409 */
[----:B------:R-:W-:Y:S02]  /*1f810*/  LOP3.LUT R10, R10, R21, RZ, 0x3c, !PT ;  /* 0x000000150a0a7212 */ /* 0x000fe400078e3cff */
[----:B------:R-:W-:Y:S02]  /*1f820*/  LOP3.LUT R0, R50, 0x80, RZ, 0x3c, !PT ;  /* 0x0000008032007812 */ /* 0x000fe400078e3cff */
        /* <DEDUP_REMOVED lines=44> */
[----:B------:R-:W-:Y:S02]  /*1faf0*/  LOP3.LUT R34, R62, R59, RZ, 0x3c, !PT ;  /* 0x0000003b3e227212 */ /* 0x000fe400078e3cff */
[----:B------:R-:W-:-:S02]  /*1fb00*/  SHF.L.W.U32.HI R59, R61, 0x1, R60 ;  /* 0x000000013d3b7819 */ /* 0x000fc40000010e3c */
        /* <DEDUP_REMOVED lines=27> */
[C---:B------:R-:W-:Y:S02]  /*1fcc0*/  LOP3.LUT R24, R59.reuse, R40, RZ, 0x3c, !PT ;  /* 0x000000283b187212 */ /* 0x040fe400078e3cff */
[----:B------:R-:W-:Y:S02]  /*1fcd0*/  LOP3.LUT R23, R59, R23, RZ, 0x3c, !PT ;  /* 0x000000173b177212 */ /* 0x000fe400078e3cff */
[----:B------:R-:W-:-:S02]  /*1fce0*/  SHF.L.W.U32.HI R54, R43, 0x2, R54 ;  /* 0x000000022b367819 */ /* 0x000fc40000010e36 */
        /* <DEDUP_REMOVED lines=45> */
[----:B------:R-:W-:Y:S02]  /*1ffc0*/  LOP3.LUT R52, R39, R59, R0, 0x90, !PT ;  /* 0x0000003b27347212 */ /* 0x000fe400078e9000 */
[----:B------:R-:W-:Y:S02]  /*1ffd0*/  SHF.L.W.U32.HI R16, R7, 0x1, R56 ;  /* 0x0000000107107819 */ /* 0x000fe40000010e38 */
[----:B------:R-:W-:-:S02]  /*1ffe0*/  LOP3.LUT R0, R50, R21, RZ, 0x3c, !PT ;  /* 0x0000001532007212 */ /* 0x000fc400078e3cff */
[-C--:B------:R-:W-:Y:S02]  /*1fff0*/  LOP3.LUT R55, R27, R50.reuse, R21, 0x6, !PT ;  /* 0x000000321b377212 */ /* 0x080fe400078e0615 */
[----:B------:R-:W-:Y:S02]  /*20000*/  SHF.L.W.U32.HI R47, R51, 0x4, R24 ;  /* 0x00000004332f7819 */ /* 0x000fe40000010e18 */
        /* <DEDUP_REMOVED lines=68> */
[----:B------:R-:W-:Y:S02]  /*20450*/  LOP3.LUT R9, R9, 0x800a, RZ, 0x3c, !PT ;  /* 0x0000800a09097812 */ /* 0x000fe400078e3cff */
        /* <DEDUP_REMOVED lines=8> */
[----:B------:R-:W-:Y:S02]  /*204e0*/  LOP3.LUT R55, R10, R55, RZ, 0x3c, !PT ;  /* 0x000000370a377212 */ /* 0x000fe400078e3cff */
[----:B------:R-:W-:Y:S02]  /*204f0*/  LOP3.LUT R27, R46, R27, R33, 0x96, !PT ;  /* 0x0000001b2e1b7212 */ /* 0x000fe400078e9621 */
[----:B------:R-:W-:Y:S02]  /*20500*/  SHF.L.W.U32.HI R48, R26, 0x1, R61 ;  /* 0x000000011a307819 */ /* 0x000fe40000010e3d */
        /* <DEDUP_REMOVED lines=8> */
[----:B------:R-:W-:Y:S02]  /*20590*/  SHF.L.W.U32.HI R34, R62, 0x1, R27 ;  /* 0x000000013e227819 */ /* 0x000fe40000010e1b */
        /* <DEDUP_REMOVED lines=8> */
[----:B------:R-:W-:Y:S02]  /*20620*/  LOP3.LUT R39, R37, R30, R42, 0x96, !PT ;  /* 0x0000001e25277212 */ /* 0x000fe400078e962a */
[----:B------:R-:W-:Y:S02]  /*20630*/  LOP3.LUT R45, R45, R62, RZ, 0x3c, !PT ;  /* 0x0000003e2d2d7212 */ /* 0x000fe400078e3cff */
        /* <DEDUP_REMOVED lines=164> */
[----:B------:R-:W-:Y:S02]  /*21080*/  LOP3.LUT R8, R11, 0x80000000, RZ, 0x3c, !PT ;  /* 0x800000000b087812 */ /* 0x000fe400078e3cff */
        /* <DEDUP_REMOVED lines=28> */
[----:B------:R-:W-:Y:S02]  /*21250*/  LOP3.LUT R60, R39, R24, R3, 0x96, !PT ;  /* 0x00000018273c7212 */ /* 0x000fe400078e9603 */
[----:B------:R-:W-:Y:S02]  /*21260*/  LOP3.LUT R61, R38, R53, R5, 0x96, !PT ;  /* 0x00000035263d7212 */ /* 0x000fe400078e9605 */
[----:B------:R-:W-:Y:S02]  /*21270*/  LOP3.LUT R28, R28, R65, RZ, 0x3c, !PT ;  /* 0x000000411c1c7212 */ /* 0x000fe400078e3cff */
[----:B------:R-:W-:Y:S02]  /*21280*/  LOP3.LUT R60, R55, R60, R58, 0x96, !PT ;  /* 0x0000003c373c7212 */ /* 0x000fe400078e963a */
[----:B------:R-:W-:Y:S02]  /*21290*/  LOP3.LUT R61, R57, R61, R20, 0x96, !PT ;  /* 0x0000003d393d7212 */ /* 0x000fe400078e9614 */
[----:B------:R-:W-:-:S02]  /*212a0*/  SHF.L.W.U32.HI R65, R63, 0x1, R46 ;  /* 0x000000013f417819 */ /* 0x000fc40000010e2e */
[----:B------:R-:W-:Y:S02]  /*212b0*/  SHF.L.W.U32.HI R62, R61, 0x1, R60 ;  /* 0x000000013d3e7819 */ /* 0x000fe40000010e3c */
[----:B------:R-:W-:Y:S02]  /*212c0*/  LOP3.LUT R64, R65, R56, RZ, 0x3c, !PT ;  /* 0x0000003841407212 */ /* 0x000fe400078e3cff */
[----:B------:R-:W-:Y:S02]  /*212d0*/  LOP3.LUT R48, R26, R15, R47, 0x96, !PT ;  /* 0x0000000f1a307212 */ /* 0x000fe400078e962f */
[----:B------:R-:W-:Y:S02]  /*212e0*/  LOP3.LUT R62, R62, R63, RZ, 0x3c, !PT ;  /* 0x0000003f3e3e7212 */ /* 0x000fe400078e3cff */
[C---:B------:R-:W-:Y:S02]  /*212f0*/  LOP3.LUT R56, R64.reuse, R15, RZ, 0x3c, !PT ;  /* 0x0000000f40387212 */ /* 0x040fe400078e3cff */
[----:B------:R-:W-:-:S02]  /*21300*/  LOP3.LUT R15, R64, R26, RZ, 0x3c, !PT ;  /* 0x0000001a400f7212 */ /* 0x000fc400078e3cff */
[----:B------:R-:W-:Y:S02]  /*21310*/  LOP3.LUT R48, R34, R48, R43, 0x96, !PT ;  /* 0x0000003022307212 */ /* 0x000fe400078e962b */
[C---:B------:R-:W-:Y:S02]  /*21320*/  LOP3.LUT R26, R64.reuse, R43, RZ, 0x3c, !PT ;  /* 0x0000002b401a7212 */ /* 0x040fe400078e3cff */
[----:B------:R-:W-:Y:S02]  /*21330*/  LOP3.LUT R43, R64, R34, RZ, 0x3c, !PT ;  /* 0x00000022402b7212 */ /* 0x000fe400078e3cff */
        /* <DEDUP_REMOVED lines=25> */
[C---:B------:R-:W-:Y:S02]  /*214d0*/  LOP3.LUT R24, R28.reuse, R24, RZ, 0x3c, !PT ;  /* 0x000000181c187212 */ /* 0x040fe400078e3cff */
[----:B------:R-:W-:-:S02]  /*214e0*/  LOP3.LUT R39, R28, R39, RZ, 0x3c, !PT ;  /* 0x000000271c277212 */ /* 0x000fc400078e3cff */
[----:B------:R-:W-:Y:S02]  /*214f0*/  LOP3.LUT R58, R28, R58, RZ, 0x3c, !PT ;  /* 0x0000003a1c3a7212 */ /* 0x000fe400078e3cff */
[----:B------:R-:W-:Y:S02]  /*21500*/  LOP3.LUT R11, R30, R36, RZ, 0x3c, !PT ;  /* 0x000000241e0b7212 */ /* 0x000fe400078e3cff */
[----:B------:R-:W-:Y:S02]  /*21510*/  SHF.L.W.U32.HI R21, R49, 0x15, R46 ;  /* 0x0000001531157819 */ /* 0x000fe40000010e2e */
        /* <DEDUP_REMOVED lines=15> */
[C---:B------:R-:W-:Y:S02]  /*21610*/  LOP3.LUT R32, R30.reuse, R32, RZ, 0x3c, !PT ;  /* 0x000000201e207212 */ /* 0x040fe400078e3cff */
        /* <DEDUP_REMOVED lines=26> */
[C---:B------:R-:W-:Y:S02]  /*217c0*/  LOP3.LUT R29, R44.reuse, R29, RZ, 0x3c, !PT ;  /* 0x0000001d2c1d7212 */ /* 0x040fe400078e3cff */
[C---:B------:R-:W-:Y:S02]  /*217d0*/  LOP3.LUT R14, R44.reuse, R14, RZ, 0x3c, !PT ;  /* 0x0000000e2c0e7212 */ /* 0x040fe400078e3cff */
[----:B------:R-:W-:-:S02]  /*217e0*/  LOP3.LUT R37, R44, R37, RZ, 0x3c, !PT ;  /* 0x000000252c257212 */ /* 0x000fc400078e3cff */
[----:B------:R-:W-:Y:S02]  /*217f0*/  SHF.L.W.U32.HI R25, R16, 0x18, R25 ;  /* 0x0000001810197819 */ /* 0x000fe40000010e19 */
[----:B------:R-:W-:Y:S02]  /*21800*/  SHF.L.W.U32.HI R31, R23, 0xb, R22 ;  /* 0x0000000b171f7819 */ /* 0x000fe40000010e16 */
[----:B------:R-:W-:Y:S02]  /*21810*/  SHF.L.W.U32.HI R24, R22, 0xb, R23 ;  /* 0x0000000b16187819 */ /* 0x000fe40000010e17 */
[----:B------:R-:W-:Y:S02]  /*21820*/  LOP3.LUT R44, R44, R54, RZ, 0x3c, !PT ;  /* 0x000000362c2c7212 */ /* 0x000fe400078e3cff */
[----:B------:R-:W-:Y:S02]  /*21830*/  SHF.L.W.U32.HI R16, R58, 0x8, R5 ;  /* 0x000000083a107819 */ /* 0x000fe40000010e05 */
[----:B------:R-:W-:-:S02]  /*21840*/  SHF.L.W.U32.HI R41, R5, 0x8, R58 ;  /* 0x0000000805297819 */ /* 0x000fc40000010e3a */
[----:B------:R-:W-:Y:S02]  /*21850*/  LOP3.LUT R22, R59, R0, RZ, 0x3c, !PT ;  /* 0x000000003b167212 */ /* 0x000fe400078e3cff */
[-CC-:B------:R-:W-:Y:S02]  /*21860*/  LOP3.LUT R23, R35, R59.reuse, R0.reuse, 0x6, !PT ;  /* 0x0000003b23177212 */ /* 0x180fe400078e0600 */
[----:B------:R-:W-:Y:S02]  /*21870*/  LOP3.LUT R52, R17, R59, R0, 0x90, !PT ;  /* 0x0000003b11347212 */ /* 0x000fe400078e9000 */
[----:B------:R-:W-:Y:S02]  /*21880*/  SHF.L.W.U32.HI R5, R27, 0x19, R10 ;  /* 0x000000191b057819 */ /* 0x000fe40000010e0a */
        /* <DEDUP_REMOVED lines=78> */
[----:B------:R-:W-:Y:S02]  /*21d70*/  LOP3.LUT R42, R41, R6, R22, 0x96, !PT ;  /* 0x00000006292a7212 */ /* 0x000fe400078e9616 */
[----:B------:R-:W-:-:S02]  /*21d80*/  LOP3.LUT R57, R63, R57, R44, 0x96, !PT ;  /* 0x000000393f397212 */ /* 0x000fc400078e962c */
[----:B------:R-:W-:Y:S02]  /*21d90*/  LOP3.LUT R51, R51, R38, RZ, 0x3c, !PT ;  /* 0x0000002633337212 */ /* 0x000fe400078e3cff */
[----:B------:R-:W-:Y:S02]  /*21da0*/  SHF.L.W.U32.HI R58, R46, 0x1, R35 ;  /* 0x000000012e3a7819 */ /* 0x000fe40000010e23 */
[----:B------:R-:W-:Y:S02]  /*21db0*/  LOP3.LUT R28, R43, R28, R14, 0x96, !PT ;  /* 0x0000001c2b1c7212 */ /* 0x000fe400078e960e */
        /* <DEDUP_REMOVED lines=11> */
[----:B------:R-:W-:Y:S02]  /*21e70*/  LOP3.LUT R57, R16, R49, R55, 0x96, !PT ;  /* 0x0000003110397212 */ /* 0x000fe400078e9637 */
        /* <DEDUP_REMOVED lines=9> */
[C---:B------:R-:W-:Y:S02]  /*21f10*/  LOP3.LUT R23, R46.reuse, R23, RZ, 0x3c, !PT ;  /* 0x000000172e177212 */ /* 0x040fe400078e3cff */
[C---:B------:R-:W-:Y:S02]  /*21f20*/  LOP3.LUT R45, R46.reuse, R45, RZ, 0x3c, !PT ;  /* 0x0000002d2e2d7212 */ /* 0x040fe400078e3cff */
[----:B------:R-:W-:Y:S02]  /*21f30*/  LOP3.LUT R48, R46, R48, RZ, 0x3c, !PT ;  /* 0x000000302e307212 */ /* 0x000fe400078e3cff */
[----:B------:R-:W-:Y:S02]  /*21f40*/  SHF.L.W.U32.HI R58, R28, 0x1, R29 ;  /* 0x000000011c3a7819 */ /* 0x000fe40000010e1d */
[C---:B------:R-:W-:Y:S02]  /*21f50*/  LOP3.LUT R4, R46.reuse, R4, RZ, 0x3c, !PT ;  /* 0x000000042e047212 */ /* 0x040fe400078e3cff */
[----:B------:R-:W-:-:S02]  /*21f60*/  LOP3.LUT R39, R46, R39, RZ, 0x3c, !PT ;  /* 0x000000272e277212 */ /* 0x000fc400078e3cff */
[----:B------:R-:W-:Y:S02]  /*21f70*/  LOP3.LUT R46, R27, R50, R0, 0x96, !PT ;  /* 0x000000321b2e7212 */ /* 0x000fe400078e9600 */
[----:B------:R-:W-:Y:S02]  /*21f80*/  LOP3.LUT R35, R58, R35, RZ, 0x3c, !PT ;  /* 0x000000233a237212 */ /* 0x000fe400078e3cff */
[----:B------:R-:W-:Y:S02]  /*21f90*/  LOP3.LUT R46, R47, R46, R8, 0x96, !PT ;  /* 0x0000002e2f2e7212 */ /* 0x000fe400078e9608 */
[----:B------:R-:W-:Y:S02]  /*21fa0*/  SHF.L.W.U32.HI R58, R42, 0x1, R51 ;  /* 0x000000012a3a7819 */ /* 0x000fe40000010e33 */
        /* <DEDUP_REMOVED lines=35> */
[C---:B------:R-:W-:Y:S02]  /*221e0*/  LOP3.LUT R40, R51.reuse, R40, RZ, 0x3c, !PT ;  /* 0x0000002833287212 */ /* 0x040fe400078e3cff */
        /* <DEDUP_REMOVED lines=26> */
[C---:B------:R-:W-:Y:S02]  /*22390*/  LOP3.LUT R14, R57.reuse, R14, RZ, 0x3c, !PT ;  /* 0x0000000e390e7212 */ /* 0x040fe400078e3cff */
        /* <DEDUP_REMOVED lines=79> */
[C---:B------:R-:W-:Y:S02]  /*22890*/  LOP3.LUT R21, R3.reuse, R58, R21, 0x6, !PT ;  /* 0x0000003a03157212 */ /* 0x040fe400078e0615 */
[----:B------:R-:W-:Y:S02]  /*228a0*/  LOP3.LUT R6, R3, R24, RZ, 0x3c, !PT ;  /* 0x0000001803067212 */ /* 0x000fe400078e3cff */
[----:B------:R-:W-:Y:S02]  /*228b0*/  LOP3.LUT R50, R4, R17, RZ, 0x3c, !PT ;  /* 0x0000001104327212 */ /* 0x000fe400078e3cff */
[----:B------:R-:W-:-:S02]  /*228c0*/  LOP3.LUT R3, R28, 0x8080, RZ, 0x3c, !PT ;  /* 0x000080801c037812 */ /* 0x000fc400078e3cff */
        /* <DEDUP_REMOVED lines=16> */
[----:B------:R-:W-:Y:S02]  /*229d0*/  LOP3.LUT R61, R61, R21, RZ, 0x3c, !PT ;  /* 0x000000153d3d7212 */ /* 0x000fe400078e3cff */
[----:B------:R-:W-:-:S02]  /*229e0*/  LOP3.LUT R20, R29, R36, R42, 0x96, !PT ;  /* 0x000000241d147212 */ /* 0x000fc400078e962a */
[----:B------:R-:W-:Y:S02]  /*229f0*/  LOP3.LUT R51, R51, R4, RZ, 0x3c, !PT ;  /* 0x0000000433337212 */ /* 0x000fe400078e3cff */
[----:B------:R-:W-:Y:S02]  /*22a00*/  SHF.L.W.U32.HI R24, R4, 0x1, R63 ;  /* 0x0000000104187819 */ /* 0x000fe40000010e3f */
[----:B------:R-:W-:Y:S02]  /*22a10*/  SHF.L.W.U32.HI R57, R63, 0x1, R4 ;  /* 0x000000013f397819 */ /* 0x000fe40000010e04 */
[----:B------:R-:W-:Y:S02]  /*22a20*/  LOP3.LUT R4, R61, R42, RZ, 0x3c, !PT ;  /* 0x0000002a3d047212 */ /* 0x000fe400078e3cff */
[----:B------:R-:W-:Y:S02]  /*22a30*/  LOP3.LUT R65, R7, R0, R12, 0x96, !PT ;  /* 0x0000000007417212 */ /* 0x000fe400078e960c */
[----:B------:R-:W-:-:S02]  /*22a40*/  LOP3.LUT R42, R47, R2, R6, 0x96, !PT ;  /* 0x000000022f2a7212 */ /* 0x000fc400078e9606 */
[----:B------:R-:W-:Y:S02]  /*22a50*/  LOP3.LUT R20, R56, R20, R9, 0x96, !PT ;  /* 0x0000001438147212 */ /* 0x000fe400078e9609 */
[C---:B------:R-:W-:Y:S02]  /*22a60*/  LOP3.LUT R36, R61.reuse, R36, RZ, 0x3c, !PT ;  /* 0x000000243d247212 */ /* 0x040fe400078e3cff */
[C---:B------:R-:W-:Y:S02]  /*22a70*/  LOP3.LUT R29, R61.reuse, R29, RZ, 0x3c, !PT ;  /* 0x0000001d3d1d7212 */ /* 0x040fe400078e3cff */
[C---:B------:R-:W-:Y:S02]  /*22a80*/  LOP3.LUT R9, R61.reuse, R9, RZ, 0x3c, !PT ;  /* 0x000000093d097212 */ /* 0x040fe400078e3cff */
[----:B------:R-:W-:Y:S02]  /*22a90*/  LOP3.LUT R56, R61, R56, RZ, 0x3c, !PT ;  /* 0x000000383d387212 */ /* 0x000fe400078e3cff */
[----:B------:R-:W-:-:S02]  /*22aa0*/  SHF.L.W.U32.HI R61, R67, 0x1, R28 ;  /* 0x00000001433d7819 */ /* 0x000fc40000010e1c */
[----:B------:R-:W-:Y:S02]  /*22ab0*/  LOP3.LUT R65, R18, R65, R39, 0x96, !PT ;  /* 0x0000004112417212 */ /* 0x000fe400078e9627 */
[----:B------:R-:W-:Y:S02]  /*22ac0*/  LOP3.LUT R42, R55, R42, R38, 0x96, !PT ;  /* 0x0000002a372a7212 */ /* 0x000fe400078e9626 */
[----:B------:R-:W-:Y:S02]  /*22ad0*/  SHF.L.W.U32.HI R21, R21, 0x1, R58 ;  /* 0x0000000115157819 */ /* 0x000fe40000010e3a */
[----:B------:R-:W-:Y:S02]  /*22ae0*/  LOP3.LUT R60, R61, R58, RZ, 0x3c, !PT ;  /* 0x0000003a3d3c7212 */ /* 0x000fe400078e3cff */
[----:B------:R-:W-:Y:S02]  /*22af0*/  SHF.L.W.U32.HI R58, R42, 0x1, R65 ;  /* 0x000000012a3a7819 */ /* 0x000fe40000010e41 */
[----:B------:R-:W-:-:S02]  /*22b00*/  LOP3.LUT R61, R35, R14, R59, 0x96, !PT ;  /* 0x0000000e233d7212 */ /* 0x000fc400078e963b */
[----:B------:R-:W-:Y:S02]  /*22b10*/  LOP3.LUT R21, R21, R63, RZ, 0x3c, !PT ;  /* 0x0000003f15157212 */ /* 0x000fe400078e3cff */
[----:B------:R-:W-:Y:S02]  /*22b20*/  LOP3.LUT R67, R58, R67, RZ, 0x3c, !PT ;  /* 0x000000433a437212 */ /* 0x000fe400078e3cff */
[C---:B------:R-:W-:Y:S02]  /*22b30*/  LOP3.LUT R63, R60.reuse, R14, RZ, 0x3c, !PT ;  /* 0x0000000e3c3f7212 */ /* 0x040fe400078e3cff */
[C---:B------:R-:W-:Y:S02]  /*22b40*/  LOP3.LUT R14, R60.reuse, R35, RZ, 0x3c, !PT ;  /* 0x000000233c0e7212 */ /* 0x040fe400078e3cff */
[----:B------:R-:W-:Y:S02]  /*22b50*/  LOP3.LUT R61, R5, R61, R26, 0x96, !PT ;  /* 0x0000003d053d7212 */ /* 0x000fe400078e961a */
[----:B------:R-:W-:-:S02]  /*22b60*/  LOP3.LUT R35, R60, R5, RZ, 0x3c, !PT ;  /* 0x000000053c237212 */ /* 0x000fc400078e3cff */
[C---:B------:R-:W-:Y:S02]  /*22b70*/  LOP3.LUT R5, R67.reuse, R50, RZ, 0x3c, !PT ;  /* 0x0000003243057212 */ /* 0x040fe400078e3cff */
[C---:B------:R-:W-:Y:S02]  /*22b80*/  LOP3.LUT R13, R67.reuse, R13, RZ, 0x3c, !PT ;  /* 0x0000000d430d7212 */ /* 0x040fe400078e3cff */
        /* <DEDUP_REMOVED lines=12> */
[----:B------:R-:W-:Y:S02]  /*22c50*/  LOP3.LUT R53, R69, R8, RZ, 0x3c, !PT ;  /* 0x0000000845357212 */ /* 0x000fe400078e3cff */
[C---:B------:R-:W-:Y:S02]  /*22c60*/  LOP3.LUT R33, R24.reuse, R33, RZ, 0x3c, !PT ;  /* 0x0000002118217212 */ /* 0x040fe400078e3cff */
        /* <DEDUP_REMOVED lines=75> */
[-CC-:B------:R-:W-:Y:S02]  /*23120*/  LOP3.LUT R49, R21, R28.reuse, R3.reuse, 0x6, !PT ;  /* 0x0000001c15317212 */ /* 0x180fe400078e0603 */
[----:B------:R-:W-:Y:S02]  /*23130*/  SHF.L.W.U32.HI R57, R33, 0x1e, R6 ;  /* 0x0000001e21397819 */ /* 0x000fe40000010e06 */
[----:B------:R-:W-:Y:S02]  /*23140*/  LOP3.LUT R28, R36, R28, R3, 0x90, !PT ;  /* 0x0000001c241c7212 */ /* 0x000fe400078e9003 */
[----:B------:R-:W-:Y:S02]  /*23150*/  SHF.L.W.U32.HI R33, R6, 0x1e, R33 ;  /* 0x0000001e06217819 */ /* 0x000fe40000010e21 */
[----:B------:R-:W-:-:S02]  /*23160*/  SHF.L.W.U32.HI R54, R16, 0x6, R15 ;  /* 0x0000000610367819 */ /* 0x000fc40000010e0f */
[----:B------:R-:W-:Y:S02]  /*23170*/  LOP3.LUT R3, R42, R17, RZ, 0x3c, !PT ;  /* 0x000000112a037212 */ /* 0x000fe400078e3cff */
[-CC-:B------:R-:W-:Y:S02]  /*23180*/  LOP3.LUT R6, R26, R42.reuse, R17.reuse, 0x6, !PT ;  /* 0x0000002a1a067212 */ /* 0x180fe400078e0611 */
[----:B------:R-:W-:Y:S02]  /*23190*/  SHF.L.W.U32.HI R15, R15, 0x6, R16 ;  /* 0x000000060f0f7819 */ /* 0x000fe40000010e10 */
        /* <DEDUP_REMOVED lines=15> */
[-C--:B------:R-:W-:Y:S02]  /*23290*/  LOP3.LUT R57, R14, R37.reuse, RZ, 0x30, !PT ;  /* 0x000000250e397212 */ /* 0x080fe400078e30ff */
[----:B------:R-:W-:Y:S02]  /*232a0*/  LOP3.LUT R35, R8, R37, R45, 0xb4, !PT ;  /* 0x0000002508237212 */ /* 0x000fe400078eb42d */
[-C--:B------:R-:W-:Y:S02]  /*232b0*/  LOP3.LUT R49, R41, R40.reuse, R25, 0xb4, !PT ;  /* 0x0000002829317212 */ /* 0x080fe400078eb419 */
[----:B------:R-:W-:Y:S02]  /*232c0*/  LOP3.LUT R37, R37, R43, R14, 0xb4, !PT ;  /* 0x0000002b25257212 */ /* 0x000fe400078eb40e */
[----:B------:R-:W-:Y:S02]  /*232d0*/  LOP3.LUT R40, R21, R40, RZ, 0x30, !PT ;  /* 0x0000002815287212 */ /* 0x000fe400078e30ff */
[----:B------:R-:W-:-:S02]  /*232e0*/  LOP3.LUT R14, R14, R8, R43, 0xb4, !PT ;  /* 0x000000080e0e7212 */ /* 0x000fc400078eb42b */
[----:B------:R-:W-:Y:S02]  /*232f0*/  LOP3.LUT R8, R43, R45, R8, 0xb4, !PT ;  /* 0x0000002d2b087212 */ /* 0x000fe400078eb408 */
[-C--:B------:R-:W-:Y:S02]  /*23300*/  LOP3.LUT R61, R20, R29.reuse, RZ, 0x30, !PT ;  /* 0x0000001d143d7212 */ /* 0x080fe400078e30ff */
        /* <DEDUP_REMOVED lines=17> */
[C---:B------:R-:W-:Y:S02]  /*23420*/  LOP3.LUT R54, R51.reuse, R38, R54, 0xb4, !PT ;  /* 0x0000002633367212 */ /* 0x040fe400078eb436 */
        /* <DEDUP_REMOVED lines=27> */
[----:B------:R-:W-:-:S02]  /*235e0*/  LOP3.LUT R31, R9, R8, RZ, 0x3c, !PT ;  /* 0x00000008091f7212 */ /* 0x000fc400078e3cff */
[----:B------:R-:W-:Y:S02]  /*235f0*/  LOP3.LUT R10, R3, R18, RZ, 0x3c, !PT ;  /* 0x00000012030a7212 */ /* 0x000fe400078e3cff */
[----:B------:R-:W-:Y:S02]  /*23600*/  LOP3.LUT R24, R24, 0x80000001, RZ, 0x3c, !PT ;  /* 0x8000000118187812 */ /* 0x000fe400078e3cff */
[----:B------:R-:W-:Y:S02]  /*23610*/  LOP3.LUT R43, R25, R14, R50, 0x96, !PT ;  /* 0x0000000e192b7212 */ /* 0x000fe400078e9632 */
[----:B------:R-:W-:Y:S02]  /*23620*/  LOP3.LUT R52, R39, R30, R52, 0x96, !PT ;  /* 0x0000001e27347212 */ /* 0x000fe400078e9634 */
[----:B------:R-:W-:Y:S02]  /*23630*/  LOP3.LUT R56, R47, R40, R56, 0x96, !PT ;  /* 0x000000282f387212 */ /* 0x000fe400078e9638 */
        /* <DEDUP_REMOVED lines=24> */
[----:B------:R-:W-:-:S02]  /*237c0*/  SHF.L.W.U32.HI R0, R22, 0x1, R41 ;  /* 0x0000000116007819 */ /* 0x000fc40000010e29 */
[----:B------:R-:W-:Y:S02]  /*237d0*/  LOP3.LUT R8, R21, R8, RZ, 0x3c, !PT ;  /* 0x0000000815087212 */ /* 0x000fe400078e3cff */
[C---:B------:R-:W-:Y:S02]  /*237e0*/  LOP3.LUT R6, R5.reuse, R6, RZ, 0x3c, !PT ;  /* 0x0000000605067212 */ /* 0x040fe400078e3cff */
        /* <DEDUP_REMOVED lines=8> */
[C---:B------:R-:W-:Y:S01]  /*23870*/  LOP3.LUT R26, R28.reuse, R27, RZ, 0x3c, !PT ;  /* 0x0000001b1c1a7212 */ /* 0x040fe200078e3cff */
[----:B------:R-:W0:Y:S01]  /*23880*/  LDC.64 R8, c[0x0][0x380] ;  /* 0x0000e000ff087b82 */ /* 0x000e220000000a00 */
[----:B------:R-:W-:-:S02]  /*23890*/  LOP3.LUT R37, R28, R37, RZ, 0x3c, !PT ;  /* 0x000000251c257212 */ /* 0x000fc400078e3cff */
[C---:B------:R-:W-:Y:S02]  /*238a0*/  LOP3.LUT R35, R0.reuse, R35, RZ, 0x3c, !PT ;  /* 0x0000002300237212 */ /* 0x040fe400078e3cff */
        /* <DEDUP_REMOVED lines=9> */
[----:B------:R-:W-:Y:S01]  /*23940*/  SHF.L.W.U32.HI R21, R13, 0xe, R0 ;  /* 0x0000000e0d157819 */ /* 0x000fe20000010e00 */
[----:B0-----:R-:W-:Y:S01]  /*23950*/  IMAD.WIDE.U32 R8, R19, 0x8, R8 ;  /* 0x0000000813087825 */ /* 0x001fe200078e0008 */
        /* <DEDUP_REMOVED lines=26> */
[-CC-:B------:R-:W-:Y:S02]  /*23b00*/  LOP3.LUT R17, R21, R3.reuse, R2.reuse, 0x6, !PT ;  /* 0x0000000315117212 */ /* 0x180fe400078e0602 */
        /* <DEDUP_REMOVED lines=8> */
[----:B------:R-:W-:Y:S02]  /*23b90*/  LOP3.LUT R17, R18, R17, RZ, 0x3c, !PT ;  /* 0x0000001112117212 */ /* 0x000fe400078e3cff */
[----:B------:R-:W-:-:S02]  /*23ba0*/  LOP3.LUT R18, R23, R24, RZ, 0x3c, !PT ;  /* 0x0000001817127212 */ /* 0x000fc400078e3cff */
[----:B------:R-:W-:Y:S02]  /*23bb0*/  LOP3.LUT R19, R21, R2, RZ, 0x3c, !PT ;  /* 0x0000000215137212 */ /* 0x000fe400078e3cff */
[----:B------:R-:W-:Y:S01]  /*23bc0*/  LOP3.LUT R2, R3, 0x80008008, RZ, 0x3c, !PT ;  /* 0x8000800803027812 */ /* 0x000fe200078e3cff */
[----:B------:R-:W-:Y:S01]  /*23bd0*/  STG.E.64 desc[UR8][R8.64+0x8], R12 ;  /* 0x0000080c08007986 */ /* 0x000fe2000c101b08 */
[----:B------:R-:W-:-:S03]  /*23be0*/  LOP3.LUT R3, R0, 0x80000000, RZ, 0x3c, !PT ;  /* 0x8000000000037812 */ /* 0x000fc600078e3cff */
[----:B------:R-:W-:Y:S04]  /*23bf0*/  STG.E.64 desc[UR8][R8.64+0x10], R14 ;  /* 0x0000100e08007986 */ /* 0x000fe8000c101b08 */
[----:B------:R-:W-:Y:S04]  /*23c00*/  STG.E.64 desc[UR8][R8.64+0x28], R4 ;  /* 0x0000280408007986 */ /* 0x000fe8000c101b08 */
[----:B------:R-:W-:Y:S04]  /*23c10*/  STG.E.64 desc[UR8][R8.64+0x30], R6 ;  /* 0x0000300608007986 */ /* 0x000fe8000c101b08 */
[----:B------:R-:W-:Y:S04]  /*23c20*/  STG.E.64 desc[UR8][R8.64+0x38], R10 ;  /* 0x0000380a08007986 */ /* 0x000fe8000c101b08 */
[----:B------:R-:W-:Y:S04]  /*23c30*/  STG.E.64 desc[UR8][R8.64], R2 ;  /* 0x0000000208007986 */ /* 0x000fe8000c101b08 */
[----:B------:R-:W-:Y:S04]  /*23c40*/  STG.E.64 desc[UR8][R8.64+0x18], R16 ;  /* 0x0000181008007986 */ /* 0x000fe8000c101b08 */
[----:B------:R-:W-:Y:S01]  /*23c50*/  STG.E.64 desc[UR8][R8.64+0x20], R18 ;  /* 0x0000201208007986 */ /* 0x000fe2000c101b08 */
[----:B------:R-:W-:Y:S05]  /*23c60*/  EXIT ;  /* 0x000000000000794d */ /* 0x000fea0003800000 */
.L_x_1:
[----:B------:R-:W-:-:S00]  /*23c70*/  BRA `(.L_x_1) ;  /* 0xfffffffc00fc7947 */ /* 0x000fc0000383ffff */
[----:B------:R-:W-:-:S00]  /*23c80*/  NOP ;  /* 0x0000000000007918 */ /* 0x000fc00000000000 */
[----:B------:R-:W-:-:S00]  /*23c90*/  NOP ;  /* 0x0000000000007918 */ /* 0x000fc00000000000 */
[----:B------:R-:W-:-:S00]  /*23ca0*/  NOP ;  /* 0x0000000000007918 */ /* 0x000fc00000000000 */
[----:B------:R-:W-:-:S00]  /*23cb0*/  NOP ;  /* 0x0000000000007918 */ /* 0x000fc00000000000 */
[----:B------:R-:W-:-:S00]  /*23cc0*/  NOP ;  /* 0x0000000000007918 */ /* 0x000fc00000000000 */
[----:B------:R-:W-:-:S00]  /*23cd0*/  NOP ;  /* 0x0000000000007918 */ /* 0x000fc00000000000 */
[----:B------:R-:W-:-:S00]  /*23ce0*/  NOP ;  /* 0x0000000000007918 */ /* 0x000fc00000000000 */
[----:B------:R-:W-:-:S00]  /*23cf0*/  NOP ;  /* 0x0000000000007918 */ /* 0x000fc00000000000 */
.L_x_8:


//--------------------- .text._Z13ethash_searchPmPKhmmjS_ --------------------------
	.section	.text._Z13ethash_searchPmPKhmmjS_,"ax",@progbits
	.align	128
        .global         _Z13ethash_searchPmPKhmmjS_
        .type           _Z13ethash_searchPmPKhmmjS_,@function
        .size           _Z13ethash_searchPmPKhmmjS_,(.L_x_9 - _Z13ethash_searchPmPKhmmjS_)
        .other          _Z13ethash_searchPmPKhmmjS_,@"STO_CUDA_ENTRY STV_DEFAULT"
_Z13ethash_searchPmPKhmmjS_:
.text._Z13ethash_searchPmPKhmmjS_:
[----:B------:R-:W0:Y:S08]  /*0000*/  LDC R1, c[0x0][0x37c] ;  /* 0x0000df00ff017b82 */ /* 0x000e300000000800 */
[----:B------:R-:W1:Y:S01]  /*0010*/  LDC.64 R10, c[0x0][0x388] ;  /* 0x0000e200ff0a7b82 */ /* 0x000e620000000a00 */
[----:B------:R-:W1:Y:S01]  /*0020*/  LDCU.64 UR6, c[0x0][0x358] ;  /* 0x00006b00ff0677ac */ /* 0x000e620008000a00 */
[----:B0-----:R-:W-:Y:S01]  /*0030*/  VIADD R1, R1, 0xffffff80 ;  /* 0xffffff8001017836 */ /* 0x001fe20000000000 */
[----:B------:R-:W0:Y:S01]  /*0040*/  LDCU UR4, c[0x0][0x3a0] ;  /* 0x00007400ff0477ac */ /* 0x000e220008000800 */
[----:B------:R-:W2:Y:S04]  /*0050*/  S2R R38, SR_TID.X ;  /* 0x0000000000267919 */ /* 0x000ea80000002100 */
[----:B------:R-:W2:Y:S01]  /*0060*/  S2UR UR5, SR_CTAID.X ;  /* 0x00000000000579c3 */ /* 0x000ea20000002500 */
[----:B------:R-:W3:Y:S01]  /*0070*/  LDCU.64 UR8, c[0x0][0x398] ;  /* 0x00007300ff0877ac */ /* 0x000ee20008000a00 */
[----:B-1----:R-:W4:Y:S04]  /*0080*/  LDG.E.U8 R13, desc[UR6][R10.64+0x2] ;  /* 0x000002060a0d7981 */ /* 0x002f28000c1e1100 */
[----:B------:R-:W5:Y:S04]  /*0090*/  LDG.E.U8 R14, desc[UR6][R10.64+0x3] ;  /* 0x000003060a0e7981 */ /* 0x000f68000c1e1100 */
        /* <DEDUP_REMOVED lines=29> */
[----:B------:R1:W5:Y:S01]  /*0270*/  LDG.E.U8 R2, desc[UR6][R10.64+0x1b] ;  /* 0x00001b060a027981 */ /* 0x000362000c1e1100 */
[----:B0-----:R-:W-:-:S09]  /*0280*/  USHF.R.U32.HI UR4, URZ, 0x6, UR4 ;  /* 0x00000006ff047899 */ /* 0x001fd20008011604 */
[----:B------:R-:W0:Y:S01]  /*0290*/  I2F.U32.RP R28, UR4 ;  /* 0x00000004001c7d06 */ /* 0x000e220008209000 */
[----:B------:R-:W2:Y:S07]  /*02a0*/  LDC R15, c[0x0][0x360] ;  /* 0x0000d800ff0f7b82 */ /* 0x000eae0000000800 */
[----:B0-----:R-:W0:Y:S01]  /*02b0*/  MUFU.RCP R28, R28 ;  /* 0x0000001c001c7308 */ /* 0x001e220000001000 */
[----:B--2---:R-:W-:Y:S02]  /*02c0*/  IMAD R15, R15, UR5, R38 ;  /* 0x000000050f0f7c24 */ /* 0x004fe4000f8e0226 */
[----:B0-----:R-:W-:-:S05]  /*02d0*/  VIADD R50, R28, 0xffffffe ;  /* 0x0ffffffe1c327836 */ /* 0x001fca0000000000 */
[----:B------:R0:W2:Y:S01]  /*02e0*/  F2I.FTZ.U32.TRUNC.NTZ R51, R50 ;  /* 0x0000003200337305 */ /* 0x0000a2000021f000 */
[----:B---3--:R-:W-:Y:S01]  /*02f0*/  IADD3 R15, P0, PT, R15, UR8, RZ ;  /* 0x000000080f0f7c10 */ /* 0x008fe2000ff1e0ff */
[----:B-1----:R-:W-:Y:S02]  /*0300*/  IMAD R11, RZ, RZ, -UR4 ;  /* 0x80000004ff0b7e24 */ /* 0x002fe4000f8e02ff */
[----:B0-----:R-:W-:Y:S02]  /*0310*/  IMAD.MOV.U32 R50, RZ, RZ, RZ ;  /* 0x000000ffff327224 */ /* 0x001fe400078e00ff */
[----:B--2---:R-:W-:-:S04]  /*0320*/  IMAD R11, R11, R51, RZ ;  /* 0x000000330b0b7224 */ /* 0x004fc800078e02ff */
[----:B------:R-:W-:-:S04]  /*0330*/  IMAD.HI.U32 R50, R51, R11, R50 ;  /* 0x0000000b33327227 */ /* 0x000fc800078e0032 */
[----:B----4-:R-:W-:Y:S02]  /*0340*/  IMAD.U32 R13, R13, 0x10000, RZ ;  /* 0x000100000d0d7824 */ /* 0x010fe400078e00ff */
[----:B-----5:R-:W-:Y:S01]  /*0350*/  IMAD.SHL.U32 R14, R14, 0x1000000, RZ ;  /* 0x010000000e0e7824 */ /* 0x020fe200078e00ff */
[----:B------:R-:W-:-:S04]  /*0360*/  PRMT R9, R9, 0x6540, R12 ;  /* 0x0000654009097816 */ /* 0x000fc8000000000c */
[----:B------:R-:W-:Y:S01]  /*0370*/  LOP3.LUT R59, R9, R14, R13, 0xfe, !PT ;  /* 0x0000000e093b7212 */ /* 0x000fe200078efe0d */
[----:B------:R-:W-:Y:S02]  /*0380*/  IMAD.U32 R14, R31, 0x10000, RZ ;  /* 0x000100001f0e7824 */ /* 0x000fe400078e00ff */
[----:B------:R-:W-:Y:S02]  /*0390*/  IMAD.SHL.U32 R9, R32, 0x1000000, RZ ;  /* 0x0100000020097824 */ /* 0x000fe400078e00ff */
[----:B------:R-:W-:Y:S02]  /*03a0*/  IMAD.U32 R13, R35, 0x10000, RZ ;  /* 0x00010000230d7824 */ /* 0x000fe400078e00ff */
[----:B------:R-:W-:Y:S01]  /*03b0*/  IMAD.SHL.U32 R36, R36, 0x1000000, RZ ;  /* 0x0100000024247824 */ /* 0x000fe200078e00ff */
[----:B------:R-:W-:-:S04]  /*03c0*/  PRMT R29, R29, 0x6540, R30 ;  /* 0x000065401d1d7816 */ /* 0x000fc8000000001e */
[----:B------:R-:W-:Y:S02]  /*03d0*/  LOP3.LUT R14, R29, R9, R14, 0xfe, !PT ;  /* 0x000000091d0e7212 */ /* 0x000fe400078efe0e */
[----:B------:R-:W-:Y:S01]  /*03e0*/  PRMT R33, R33, 0x6540, R34 ;  /* 0x0000654021217816 */ /* 0x000fe20000000022 */
[----:B------:R-:W-:-:S03]  /*03f0*/  IMAD.U32 R18, R18, 0x10000, RZ ;  /* 0x0001000012127824 */ /* 0x000fc600078e00ff */
[----:B------:R-:W-:Y:S01]  /*0400*/  LOP3.LUT R13, R33, R36, R13, 0xfe, !PT ;  /* 0x00000024210d7212 */ /* 0x000fe200078efe0d */
[----:B------:R-:W-:Y:S01]  /*0410*/  IMAD.SHL.U32 R19, R19, 0x1000000, RZ ;  /* 0x0100000013137824 */ /* 0x000fe200078e00ff */
[----:B------:R-:W-:Y:S01]  /*0420*/  PRMT R16, R16, 0x6540, R17 ;  /* 0x0000654010107816 */ /* 0x000fe20000000011 */
[----:B------:R-:W-:-:S03]  /*0430*/  IMAD.U32 R22, R22, 0x10000, RZ ;  /* 0x0001000016167824 */ /* 0x000fc600078e00ff */
[----:B------:R-:W-:Y:S01]  /*0440*/  LOP3.LUT R28, R16, R19, R18, 0xfe, !PT ;  /* 0x00000013101c7212 */ /* 0x000fe200078efe12 */
[----:B------:R-:W-:Y:S02]  /*0450*/  IMAD.SHL.U32 R23, R23, 0x1000000, RZ ;  /* 0x0100000017177824 */ /* 0x000fe400078e00ff */
[----:B------:R-:W-:Y:S02]  /*0460*/  IMAD.U32 R26, R26, 0x10000, RZ ;  /* 0x000100001a1a7824 */ /* 0x000fe400078e00ff */
[----:B------:R-:W-:Y:S01]  /*0470*/  IMAD.SHL.U32 R27, R27, 0x1000000, RZ ;  /* 0x010000001b1b7824 */ /* 0x000fe200078e00ff */
[----:B------:R-:W-:Y:S02]  /*0480*/  PRMT R29, R8, 0x6540, R7 ;  /* 0x00006540081d7816 */ /* 0x000fe40000000007 */
[----:B------:R-:W-:Y:S02]  /*0490*/  SHF.L.W.U32.HI R8, R13, 0x1, R14 ;  /* 0x000000010d087819 */ /* 0x000fe40000010e0e */
[----:B------:R-:W-:-:S02]  /*04a0*/  SHF.L.W.U32.HI R7, R14, 0x1, R13 ;  /* 0x000000010e077819 */ /* 0x000fc40000010e0d */
[----:B------:R-:W-:Y:S02]  /*04b0*/  PRMT R20, R20, 0x6540, R21 ;  /* 0x0000654014147816 */ /* 0x000fe40000000015 */
[----:B------:R-:W-:Y:S02]  /*04c0*/  LOP3.LUT R8, R8, 0x1, R59, 0x96, !PT ;  /* 0x0000000108087812 */ /* 0x000fe400078e963b */
[----:B------:R-:W-:Y:S02]  /*04d0*/  LOP3.LUT R57, R20, R23, R22, 0xfe, !PT ;  /* 0x0000001714397212 */ /* 0x000fe400078efe16 */
[----:B------:R-:W-:Y:S02]  /*04e0*/  PRMT R24, R24, 0x6540, R25 ;  /* 0x0000654018187816 */ /* 0x000fe40000000019 */
[----:B------:R-:W-:Y:S02]  /*04f0*/  LOP3.LUT R9, R7, R28, RZ, 0x3c, !PT ;  /* 0x0000001c07097212 */ /* 0x000fe400078e3cff */
[----:B------:R-:W-:Y:S01]  /*0500*/  LOP3.LUT R34, R24, R27, R26, 0xfe, !PT ;  /* 0x0000001b18227212 */ /* 0x000fe200078efe1a */
[----:B------:R-:W-:-:S02]  /*0510*/  IMAD.U32 R0, R0, 0x10000, RZ ;  /* 0x0001000000007824 */ /* 0x000fc400078e00ff */
[----:B------:R-:W-:Y:S01]  /*0520*/  IMAD.SHL.U32 R3, R3, 0x1000000, RZ ;  /* 0x0100000003037824 */ /* 0x000fe200078e00ff */
[----:B------:R-:W-:Y:S01]  /*0530*/  LOP3.LUT R49, R8, R57, RZ, 0x3c, !PT ;  /* 0x0000003908317212 */ /* 0x000fe200078e3cff */
[----:B------:R-:W-:Y:S01]  /*0540*/  IMAD.X R26, RZ, RZ, UR9, P0 ;  /* 0x00000009ff1a7e24 */ /* 0x000fe200080e06ff */
[----:B------:R-:W-:Y:S02]  /*0550*/  PRMT R16, R6, 0x6540, R5 ;  /* 0x0000654006107816 */ /* 0x000fe40000000005 */
[----:B------:R-:W-:Y:S01]  /*0560*/  LOP3.LUT R6, R9, R34, RZ, 0x3c, !PT ;  /* 0x0000002209067212 */ /* 0x000fe200078e3cff */
[----:B------:R-:W-:Y:S01]  /*0570*/  IMAD.U32 R4, R4, 0x10000, RZ ;  /* 0x0001000004047824 */ /* 0x000fe200078e00ff */
[----:B------:R-:W-:Y:S01]  /*0580*/  LOP3.LUT R16, R16, R3, R0, 0xfe, !PT ;  /* 0x0000000310107212 */ /* 0x000fe200078efe00 */
[----:B------:R-:W-:Y:S01]  /*0590*/  IMAD.SHL.U32 R5, R2, 0x1000000, RZ ;  /* 0x0100000002057824 */ /* 0x000fe200078e00ff */
[----:B------:R-:W-:Y:S02]  /*05a0*/  SHF.L.W.U32.HI R44, R49, 0x1, R6 ;  /* 0x00000001312c7819 */ /* 0x000fe40000010e06 */
[----:B------:R-:W-:-:S02]  /*05b0*/  SHF.L.W.U32.HI R49, R6, 0x1, R49 ;  /* 0x0000000106317819 */ /* 0x000fc40000010e31 */
[----:B------:R-:W-:Y:S02]  /*05c0*/  SHF.L.W.U32.HI R3, R26, 0x1, R15 ;  /* 0x000000011a037819 */ /* 0x000fe40000010e0f */
[----:B------:R-:W-:Y:S02]  /*05d0*/  LOP3.LUT R29, R29, R5, R4, 0xfe, !PT ;  /* 0x000000051d1d7212 */ /* 0x000fe400078efe04 */
[----:B------:R-:W-:Y:S02]  /*05e0*/  LOP3.LUT R6, R16, 0x80000000, RZ, 0x3c, !PT ;  /* 0x8000000010067812 */ /* 0x000fe400078e3cff */
[----:B------:R-:W-:Y:S02]  /*05f0*/  SHF.L.W.U32.HI R20, R8, 0xa, R9 ;  /* 0x0000000a08147819 */ /* 0x000fe40000010e09 */
[C-C-:B------:R-:W-:Y:S02]  /*0600*/  SHF.L.W.U32.HI R25, R9.reuse, 0xa, R8.reuse ;  /* 0x0000000a09197819 */ /* 0x140fe40000010e08 */
[----:B------:R-:W-:-:S02]  /*0610*/  SHF.L.W.U32.HI R53, R9, 0xd, R8 ;  /* 0x0000000d09357819 */ /* 0x000fc40000010e08 */
[C-C-:B------:R-:W-:Y:S02]  /*0620*/  SHF.L.W.U32.HI R10, R8.reuse, 0xd, R9.reuse ;  /* 0x0000000d080a7819 */ /* 0x140fe40000010e09 */
[C-C-:B------:R-:W-:Y:S02]  /*0630*/  SHF.L.W.U32.HI R23, R8.reuse, 0x2, R9.reuse ;  /* 0x0000000208177819 */ /* 0x140fe40000010e09 */
[C-C-:B------:R-:W-:Y:S02]  /*0640*/  SHF.L.W.U32.HI R2, R9.reuse, 0x2, R8.reuse ;  /* 0x0000000209027819 */ /* 0x140fe40000010e08 */
[----:B------:R-:W-:Y:S02]  /*0650*/  SHF.L.W.U32.HI R7, R9, 0xc, R8 ;  /* 0x0000000c09077819 */ /* 0x000fe40000010e08 */
[----:B------:R-:W-:Y:S02]  /*0660*/  SHF.L.W.U32.HI R47, R8, 0xc, R9 ;  /* 0x0000000c082f7819 */ /* 0x000fe40000010e09 */
[----:B------:R-:W-:-:S02]  /*0670*/  SHF.L.W.U32.HI R0, R15, 0x1, R26 ;  /* 0x000000010f007819 */ /* 0x000fc40000010e1a */
[----:B------:R-:W-:Y:S02]  /*0680*/  LOP3.LUT R8, R3, R14, RZ, 0x3c, !PT ;  /* 0x0000000e03087212 */ /* 0x000fe400078e3cff */
[----:B------:R-:W-:Y:S02]  /*0690*/  LOP3.LUT R11, R59, 0x1, RZ, 0x3c, !PT ;  /* 0x000000013b0b7812 */ /* 0x000fe400078e3cff */
[----:B------:R-:W-:Y:S02]  /*06a0*/  SHF.L.W.U32.HI R3, R6, 0x1, R29 ;  /* 0x0000000106037819 */ /* 0x000fe40000010e1d */
[----:B------:R-:W-:Y:S02]  /*06b0*/  LOP3.LUT R9, R0, R13, RZ, 0x3c, !PT ;  /* 0x0000000d00097212 */ /* 0x000fe400078e3cff */
[----:B------:R-:W-:Y:S02]  /*06c0*/  SHF.L.W.U32.HI R32, R34, 0x1, R57 ;  /* 0x0000000122207819 */ /* 0x000fe40000010e39 */
[----:B------:R-:W-:-:S02]  /*06d0*/  SHF.L.W.U32.HI R4, R28, 0x1, R11 ;  /* 0x000000011c047819 */ /* 0x000fc40000010e0b */
[----:B------:R-:W-:Y:S02]  /*06e0*/  LOP3.LUT R17, R3, R57, RZ, 0x3c, !PT ;  /* 0x0000003903117212 */ /* 0x000fe400078e3cff */
[----:B------:R-:W-:Y:S02]  /*06f0*/  SHF.L.W.U32.HI R5, R11, 0x1, R28 ;  /* 0x000000010b057819 */ /* 0x000fe40000010e1c */
[----:B------:R-:W-:Y:S02]  /*0700*/  SHF.L.W.U32.HI R0, R29, 0x1, R6 ;  /* 0x000000011d007819 */ /* 0x000fe40000010e06 */
[----:B------:R-:W-:Y:S02]  /*0710*/  SHF.L.W.U32.HI R57, R57, 0x1, R34 ;  /* 0x0000000139397819 */ /* 0x000fe40000010e22 */
[----:B------:R-:W-:Y:S02]  /*0720*/  LOP3.LUT R27, R9, 0x80000000, RZ, 0x3c, !PT ;  /* 0x80000000091b7812 */ /* 0x000fe400078e3cff */
[----:B------:R-:W-:-:S02]  /*0730*/  LOP3.LUT R36, R4, R29, RZ, 0x3c, !PT ;  /* 0x0000001d04247212 */ /* 0x000fc400078e3cff */
[----:B------:R-:W-:Y:S02]  /*0740*/  LOP3.LUT R29, R8, R29, RZ, 0x3c, !PT ;  /* 0x0000001d081d7212 */ /* 0x000fe400078e3cff */
[----:B------:R-:W-:Y:S02]  /*0750*/  LOP3.LUT R12, R9, R16, RZ, 0x3c, !PT ;  /* 0x00000010090c7212 */ /* 0x000fe400078e3cff */
[----:B------:R-:W-:Y:S02]  /*0760*/  LOP3.LUT R34, R0, R34, RZ, 0x3c, !PT ;  /* 0x0000002200227212 */ /* 0x000fe400078e3cff */
[----:B------:R-:W-:Y:S02]  /*0770*/  LOP3.LUT R3, R5, 0x80000000, R16, 0x96, !PT ;  /* 0x8000000005037812 */ /* 0x000fe400078e9610 */
[----:B------:R-:W-:Y:S02]  /*0780*/  LOP3.LUT R32, R32, R15, RZ, 0x3c, !PT ;  /* 0x0000000f20207212 */ /* 0x000fe400078e3cff */
[----:B------:R-:W-:-:S02]  /*0790*/  LOP3.LUT R57, R57, R26, RZ, 0x3c, !PT ;  /* 0x0000001a39397212 */ /* 0x000fc400078e3cff */
[--C-:B------:R-:W-:Y:S02]  /*07a0*/  SHF.L.W.U32.HI R48, R27, 0x17, R8.reuse ;  /* 0x000000171b307819 */ /* 0x100fe40000010e08 */
[C-C-:B------:R-:W-:Y:S02]  /*07b0*/  SHF.L.W.U32.HI R54, R9.reuse, 0x15, R8.reuse ;  /* 0x0000001509367819 */ /* 0x140fe40000010e08 */
[C-C-:B------:R-:W-:Y:S02]  /*07c0*/  SHF.L.W.U32.HI R6, R8.reuse, 0x15, R9.reuse ;  /* 0x0000001508067819 */ /* 0x140fe40000010e09 */
[----:B------:R-:W-:Y:S02]  /*07d0*/  SHF.L.W.U32.HI R24, R9, 0x18, R8 ;  /* 0x0000001809187819 */ /* 0x000fe40000010e08 */
[C-C-:B------:R-:W-:Y:S02]  /*07e0*/  SHF.L.W.U32.HI R51, R8.reuse, 0x18, R9.reuse ;  /* 0x0000001808337819 */ /* 0x140fe40000010e09 */
[----:B------:R-:W-:-:S02]  /*07f0*/  SHF.L.W.U32.HI R11, R8, 0x19, R9 ;  /* 0x00000019080b7819 */ /* 0x000fc40000010e09 */
[----:B------:R-:W-:Y:S02]  /*0800*/  SHF.L.W.U32.HI R27, R8, 0x17, R27 ;  /* 0x00000017081b7819 */ /* 0x000fe40000010e1b */
[----:B------:R-:W-:Y:S02]  /*0810*/  SHF.L.W.U32.HI R4, R9, 0x19, R8 ;  /* 0x0000001909047819 */ /* 0x000fe40000010e08 */
[----:B------:R-:W-:Y:S02]  /*0820*/  SHF.L.W.U32.HI R8, R29, 0x1c, R12 ;  /* 0x0000001c1d087819 */ /* 0x000fe40000010e0c */
[C---:B------:R-:W-:Y:S02]  /*0830*/  LOP3.LUT R13, R34.reuse, R13, RZ, 0x3c, !PT ;  /* 0x0000000d220d7212 */ /* 0x040fe400078e3cff */
[----:B------:R-:W-:Y:S02]  /*0840*/  SHF.L.W.U32.HI R46, R17, 0xb, R34 ;  /* 0x0000000b112e7819 */ /* 0x000fe40000010e22 */
[----:B------:R-:W-:-:S02]  /*0850*/  SHF.L.W.U32.HI R30, R34, 0xb, R17 ;  /* 0x0000000b221e7819 */ /* 0x000fc40000010e11 */
[C-C-:B------:R-:W-:Y:S02]  /*0860*/  SHF.L.W.U32.HI R55, R17.reuse, 0xf, R34.reuse ;  /* 0x0000000f11377819 */ /* 0x140fe40000010e22 */
[C-C-:B------:R-:W-:Y:S02]  /*0870*/  SHF.L.W.U32.HI R18, R34.reuse, 0xf, R17.reuse ;  /* 0x0000000f22127819 */ /* 0x140fe40000010e11 */
[----:B------:R-:W-:Y:S02]  /*0880*/  SHF.L.W.U32.HI R16, R17, 0x6, R34 ;  /* 0x0000000611107819 */ /* 0x000fe40000010e22 */
[C-C-:B------:R-:W-:Y:S02]  /*0890*/  SHF.L.W.U32.HI R31, R34.reuse, 0x6, R17.reuse ;  /* 0x00000006221f7819 */ /* 0x140fe40000010e11 */
[----:B------:R-:W-:Y:S02]  /*08a0*/  SHF.L.W.U32.HI R0, R34, 0x1d, R17 ;  /* 0x0000001d22007819 */ /* 0x000fe40000010e11 */
[----:B------:R-:W-:-:S02]  /*08b0*/  SHF.L.W.U32.HI R21, R32, 0x12, R57 ;  /* 0x0000001220157819 */ /* 0x000fc40000010e39 */
[----:B------:R-:W-:Y:S02]  /*08c0*/  SHF.L.W.U32.HI R63, R36, 0x8, R3 ;  /* 0x00000008243f7819 */ /* 0x000fe40000010e03 */
[----:B------:R-:W-:Y:S02]  /*08d0*/  SHF.L.W.U32.HI R29, R12, 0x1c, R29 ;  /* 0x0000001c0c1d7819 */ /* 0x000fe40000010e1d */
[C---:B------:R-:W-:Y:S02]  /*08e0*/  LOP3.LUT R14, R17.reuse, R14, RZ, 0x3c, !PT ;  /* 0x0000000e110e7212 */ /* 0x040fe400078e3cff */
[----:B------:R-:W-:Y:S02]  /*08f0*/  SHF.L.W.U32.HI R34, R17, 0x1d, R34 ;  /* 0x0000001d11227819 */ /* 0x000fe40000010e22 */
[----:B------:R-:W-:Y:S02]  /*0900*/  LOP3.LUT R15, R36, R15, RZ, 0x3c, !PT ;  /* 0x0000000f240f7212 */ /* 0x000fe400078e3cff */
[----:B------:R-:W-:-:S02]  /*0910*/  SHF.L.W.U32.HI R17, R3, 0xe, R36 ;  /* 0x0000000e03117819 */ /* 0x000fc40000010e24 */
[C-C-:B------:R-:W-:Y:S02]  /*0920*/  SHF.L.W.U32.HI R9, R36.reuse, 0xe, R3.reuse ;  /* 0x0000000e24097819 */ /* 0x140fe40000010e03 */
[C-C-:B------:R-:W-:Y:S02]  /*0930*/  SHF.L.W.U32.HI R41, R3.reuse, 0x8, R36.reuse ;  /* 0x0000000803297819 */ /* 0x140fe40000010e24 */
[C---:B------:R-:W-:Y:S02]  /*0940*/  SHF.L.W.U32.HI R5, R3.reuse, 0x7, R36 ;  /* 0x0000000703057819 */ /* 0x040fe40000010e24 */
[C-C-:B------:R-:W-:Y:S02]  /*0950*/  SHF.L.W.U32.HI R12, R36.reuse, 0x7, R3.reuse ;  /* 0x00000007240c7819 */ /* 0x140fe40000010e03 */
[----:B------:R-:W-:Y:S02]  /*0960*/  SHF.L.W.U32.HI R19, R36, 0x14, R3 ;  /* 0x0000001424137819 */ /* 0x000fe40000010e03 */
[----:B------:R-:W-:-:S02]  /*0970*/  LOP3.LUT R26, R3, R26, RZ, 0x3c, !PT ;  /* 0x0000001a031a7212 */ /* 0x000fc400078e3cff */
[----:B------:R-:W-:Y:S02]  /*0980*/  SHF.L.W.U32.HI R36, R3, 0x14, R36 ;  /* 0x0000001403247819 */ /* 0x000fe40000010e24 */
[----:B------:R-:W-:Y:S02]  /*0990*/  LOP3.LUT R3, R16, R63, R11, 0xb4, !PT ;  /* 0x0000003f10037212 */ /* 0x000fe400078eb40b */
[----:B------:R-:W-:Y:S02]  /*09a0*/  LOP3.LUT R40, R11, R21, R63, 0xb4, !PT ;  /* 0x000000150b287212 */ /* 0x000fe400078eb43f */
[----:B------:R-:W-:Y:S02]  /*09b0*/  LOP3.LUT R22, R44, R11, R16, 0xb4, !PT ;  /* 0x0000000b2c167212 */ /* 0x000fe400078eb410 */
[----:B------:R-:W-:Y:S02]  /*09c0*/  LOP3.LUT R63, R63, R44, R21, 0xb4, !PT ;  /* 0x0000002c3f3f7212 */ /* 0x000fe400078eb415 */
[----:B------:R-:W-:-:S02]  /*09d0*/  LOP3.LUT R44, R21, R16, R44, 0xb4, !PT ;  /* 0x00000010152c7212 */ /* 0x000fc400078eb42c */
[C-C-:B------:R-:W-:Y:S02]  /*09e0*/  SHF.L.W.U32.HI R16, R57.reuse, 0x12, R32.reuse ;  /* 0x0000001239107819 */ /* 0x140fe40000010e20 */
        /* <DEDUP_REMOVED lines=17> */
[C---:B------:R-:W-:Y:S02]  /*0b00*/  LOP3.LUT R34, R32.reuse, 0x1, RZ, 0x3c, !PT ;  /* 0x0000000120227812 */ /* 0x040fe400078e3cff */
[----:B------:R-:W-:Y:S02]  /*0b10*/  LOP3.LUT R19, R57, R28, RZ, 0x3c, !PT ;  /* 0x0000001c39137212 */ /* 0x000fe400078e3cff */
[----:B------:R-:W-:Y:S02]  /*0b20*/  LOP3.LUT R37, R32, R59, RZ, 0x3c, !PT ;  /* 0x0000003b20257212 */ /* 0x000fe400078e3cff */
[-CC-:B------:R-:W-:Y:S02]  /*0b30*/  LOP3.LUT R0, R47, R32.reuse, R59.reuse, 0x90, !PT ;  /* 0x000000202f007212 */ /* 0x180fe400078e903b */
[----:B------:R-:W-:Y:S02]  /*0b40*/  LOP3.LUT R59, R17, R32, R59, 0x6, !PT ;  /* 0x00000020113b7212 */ /* 0x000fe400078e063b */
[----:B------:R-:W-:-:S02]  /*0b50*/  SHF.L.W.U32.HI R4, R57, 0x9, R32 ;  /* 0x0000000939047819 */ /* 0x000fc40000010e20 */
[--C-:B------:R-:W-:Y:S02]  /*0b60*/  SHF.L.W.U32.HI R61, R32, 0x9, R57.reuse ;  /* 0x00000009203d7819 */ /* 0x100fe40000010e39 */
[-C--:B------:R-:W-:Y:S02]  /*0b70*/  LOP3.LUT R36, R7, R57.reuse, R28, 0x90, !PT ;  /* 0x0000003907247212 */ /* 0x080fe400078e901c */
[----:B------:R-:W-:Y:S02]  /*0b80*/  SHF.L.W.U32.HI R31, R57, 0x4, R34 ;  /* 0x00000004391f7819 */ /* 0x000fe40000010e22 */
[----:B------:R-:W-:Y:S02]  /*0b90*/  SHF.L.W.U32.HI R32, R34, 0x4, R57 ;  /* 0x0000000422207819 */ /* 0x000fe40000010e39 */
[----:B------:R-:W-:Y:S02]  /*0ba0*/  LOP3.LUT R57, R9, R57, R28, 0x6, !PT ;  /* 0x0000003909397212 */ /* 0x000fe400078e061c */
[----:B------:R-:W-:-:S02]  /*0bb0*/  LOP3.LUT R19, R19, R30, R7, 0xb4, !PT ;  /* 0x0000001e13137212 */ /* 0x000fc400078eb407 */
[----:B------:R-:W-:Y:S02]  /*0bc0*/  LOP3.LUT R34, R7, R6, R30, 0xb4, !PT ;  /* 0x0000000607227212 */ /* 0x000fe400078eb41e */
[----:B------:R-:W-:Y:S02]  /*0bd0*/  LOP3.LUT R37, R37, R46, R47, 0xb4, !PT ;  /* 0x0000002e25257212 */ /* 0x000fe400078eb42f */
[----:B------:R-:W-:Y:S02]  /*0be0*/  LOP3.LUT R7, R30, R9, R6, 0xb4, !PT ;  /* 0x000000091e077212 */ /* 0x000fe400078eb406 */
[----:B------:R-:W-:Y:S02]  /*0bf0*/  SHF.L.W.U32.HI R28, R15, 0x1b, R26 ;  /* 0x0000001b0f1c7819 */ /* 0x000fe40000010e1a */
[----:B------:R-:W-:Y:S02]  /*0c00*/  LOP3.LUT R47, R47, R54, R46, 0xb4, !PT ;  /* 0x000000362f2f7212 */ /* 0x000fe400078eb42e */
[----:B------:R-:W-:-:S02]  /*0c10*/  LOP3.LUT R9, R9, R36, RZ, 0x3c, !PT ;  /* 0x0000002409097212 */ /* 0x000fc400078e3cff */
[----:B------:R-:W-:Y:S02]  /*0c20*/  LOP3.LUT R46, R46, R17, R54, 0xb4, !PT ;  /* 0x000000112e2e7212 */ /* 0x000fe400078eb436 */
[----:B------:R-:W-:Y:S02]  /*0c30*/  LOP3.LUT R0, R17, R0, RZ, 0x3c, !PT ;  /* 0x0000000011007212 */ /* 0x000fe400078e3cff */
        /* <DEDUP_REMOVED lines=19> */
[----:B------:R-:W-:Y:S02]  /*0d70*/  LOP3.LUT R37, R37, 0x1, RZ, 0x3c, !PT ;  /* 0x0000000125257812 */ /* 0x000fe400078e3cff */
[----:B------:R-:W-:Y:S02]  /*0d80*/  LOP3.LUT R65, R43, R52, R46, 0x96, !PT ;  /* 0x000000342b417212 */ /* 0x000fe400078e962e */
[----:B------:R-:W-:-:S02]  /*0d90*/  LOP3.LUT R18, R40, R21, R7, 0x96, !PT ;  /* 0x0000001528127212 */ /* 0x000fc400078e9607 */
[----:B------:R-:W-:Y:S02]  /*0da0*/  LOP3.LUT R23, R27, R61, R12, 0xb4, !PT ;  /* 0x0000003d1b177212 */ /* 0x000fe400078eb40c */
[----:B------:R-:W-:Y:S02]  /*0db0*/  LOP3.LUT R12, R30, R12, R27, 0xb4, !PT ;  /* 0x0000000c1e0c7212 */ /* 0x000fe400078eb41b */
[----:B------:R-:W-:Y:S02]  /*0dc0*/  LOP3.LUT R6, R6, R57, RZ, 0x3c, !PT ;  /* 0x0000003906067212 */ /* 0x000fe400078e3cff */
        /* <DEDUP_REMOVED lines=15> */
[----:B------:R-:W-:Y:S02]  /*0ec0*/  SHF.L.W.U32.HI R56, R61, 0x1, R32 ;  /* 0x000000013d387819 */ /* 0x000fe40000010e20 */
[----:B------:R-:W-:Y:S02]  /*0ed0*/  LOP3.LUT R67, R67, R30, RZ, 0x3c, !PT ;  /* 0x0000001e43437212 */ /* 0x000fe400078e3cff */
[----:B------:R-:W-:Y:S02]  /*0ee0*/  SHF.L.W.U32.HI R57, R59, 0x1, R30 ;  /* 0x000000013b397819 */ /* 0x000fe40000010e1e */
[----:B------:R-:W-:Y:S02]  /*0ef0*/  LOP3.LUT R4, R38, R35, R47, 0x96, !PT ;  /* 0x0000002326047212 */ /* 0x000fe400078e962f */
[----:B------:R-:W-:Y:S02]  /*0f00*/  LOP3.LUT R2, R2, R59, RZ, 0x3c, !PT ;  /* 0x0000003b02027212 */ /* 0x000fe400078e3cff */
[----:B------:R-:W-:-:S02]  /*0f10*/  SHF.L.W.U32.HI R30, R30, 0x1, R59 ;  /* 0x000000011e1e7819 */ /* 0x000fc40000010e3b */
[----:B------:R-:W-:Y:S02]  /*0f20*/  LOP3.LUT R59, R3, R16, R34, 0x96, !PT ;  /* 0x00000010033b7212 */ /* 0x000fe400078e9622 */
[----:B------:R-:W-:Y:S02]  /*0f30*/  LOP3.LUT R56, R56, R18, RZ, 0x3c, !PT ;  /* 0x0000001238387212 */ /* 0x000fe400078e3cff */
[----:B------:R-:W-:Y:S02]  /*0f40*/  LOP3.LUT R18, R23, R4, R26, 0x96, !PT ;  /* 0x0000000417127212 */ /* 0x000fe400078e961a */
[C---:B------:R-:W-:Y:S02]  /*0f50*/  LOP3.LUT R47, R2.reuse, R47, RZ, 0x3c, !PT ;  /* 0x0000002f022f7212 */ /* 0x040fe400078e3cff */
[C---:B------:R-:W-:Y:S02]  /*0f60*/  LOP3.LUT R35, R2.reuse, R35, RZ, 0x3c, !PT ;  /* 0x0000002302237212 */ /* 0x040fe400078e3cff */
[----:B------:R-:W-:-:S02]  /*0f70*/  LOP3.LUT R38, R2, R38, RZ, 0x3c, !PT ;  /* 0x0000002602267212 */ /* 0x000fc400078e3cff */
[C---:B------:R-:W-:Y:S02]  /*0f80*/  LOP3.LUT R26, R2.reuse, R26, RZ, 0x3c, !PT ;  /* 0x0000001a021a7212 */ /* 0x040fe400078e3cff */
        /* <DEDUP_REMOVED lines=8> */
[----:B------:R-:W-:Y:S02]  /*1010*/  LOP3.LUT R2, R65, R45, RZ, 0x3c, !PT ;  /* 0x0000002d41027212 */ /* 0x000fe400078e3cff */
        /* <DEDUP_REMOVED lines=141> */
[-CC-:B------:R-:W-:Y:S02]  /*18f0*/  LOP3.LUT R44, R35, R4.reuse, R37.reuse, 0x90, !PT ;  /* 0x00000004232c7212 */ /* 0x180fe400078e9025 */
[----:B------:R-:W-:Y:S02]  /*1900*/  LOP3.LUT R53, R27, R4, R37, 0x6, !PT ;  /* 0x000000041b357212 */ /* 0x000fe400078e0625 */
[----:B------:R-:W-:Y:S02]  /*1910*/  LOP3.LUT R56, R32, R19, RZ, 0x3c, !PT ;  /* 0x0000001320387212 */ /* 0x000fe400078e3cff */
[----:B------:R-:W-:Y:S02]  /*1920*/  LOP3.LUT R37, R46, R40, R35, 0xb4, !PT ;  /* 0x000000282e257212 */ /* 0x000fe400078eb423 */
[----:B------:R-:W-:-:S02]  /*1930*/  LOP3.LUT R59, R35, R2, R40, 0xb4, !PT ;  /* 0x00000002233b7212 */ /* 0x000fc400078eb428 */
[-CC-:B------:R-:W-:Y:S02]  /*1940*/  LOP3.LUT R35, R30, R32.reuse, R19.reuse, 0x90, !PT ;  /* 0x000000201e237212 */ /* 0x180fe400078e9013 */
[----:B------:R-:W-:Y:S02]  /*1950*/  LOP3.LUT R32, R28, R32, R19, 0x6, !PT ;  /* 0x000000201c207212 */ /* 0x000fe400078e0613 */
[----:B------:R-:W-:Y:S02]  /*1960*/  LOP3.LUT R19, R56, R17, R30, 0xb4, !PT ;  /* 0x0000001138137212 */ /* 0x000fe400078eb41e */
[----:B------:R-:W-:Y:S02]  /*1970*/  LOP3.LUT R30, R30, R65, R17, 0xb4, !PT ;  /* 0x000000411e1e7212 */ /* 0x000fe400078eb411 */
[----:B------:R-:W-:Y:S02]  /*1980*/  LOP3.LUT R4, R40, R27, R2, 0xb4, !PT ;  /* 0x0000001b28047212 */ /* 0x000fe400078eb402 */
[----:B------:R-:W-:-:S02]  /*1990*/  LOP3.LUT R17, R17, R28, R65, 0xb4, !PT ;  /* 0x0000001c11117212 */ /* 0x000fc400078eb441 */
[----:B------:R-:W-:Y:S02]  /*19a0*/  LOP3.LUT R27, R27, R44, RZ, 0x3c, !PT ;  /* 0x0000002c1b1b7212 */ /* 0x000fe400078e3cff */
[----:B------:R-:W-:Y:S02]  /*19b0*/  LOP3.LUT R28, R28, R35, RZ, 0x3c, !PT ;  /* 0x000000231c1c7212 */ /* 0x000fe400078e3cff */
        /* <DEDUP_REMOVED lines=17> */
[----:B------:R-:W-:Y:S02]  /*1ad0*/  LOP3.LUT R69, R69, R46, RZ, 0x3c, !PT ;  /* 0x0000002e45457212 */ /* 0x000fe400078e3cff */
[----:B------:R-:W-:Y:S02]  /*1ae0*/  SHF.L.W.U32.HI R57, R63, 0x1, R46 ;  /* 0x000000013f397819 */ /* 0x000fe40000010e2e */
[----:B------:R-:W-:Y:S02]  /*1af0*/  LOP3.LUT R32, R32, R63, RZ, 0x3c, !PT ;  /* 0x0000003f20207212 */ /* 0x000fe400078e3cff */
[----:B------:R-:W-:Y:S02]  /*1b00*/  SHF.L.W.U32.HI R46, R46, 0x1, R63 ;  /* 0x000000012e2e7819 */ /* 0x000fe40000010e3f */
[----:B------:R-:W-:-:S02]  /*1b10*/  SHF.L.W.U32.HI R63, R67, 0x1, R40 ;  /* 0x00000001433f7819 */ /* 0x000fc40000010e28 */
[-C--:B------:R-:W-:Y:S02]  /*1b20*/  LOP3.LUT R2, R3, R24.reuse, R59, 0x96, !PT ;  /* 0x0000001803027212 */ /* 0x080fe400078e963b */
[----:B------:R-:W-:Y:S02]  /*1b30*/  LOP3.LUT R63, R63, R61, RZ, 0x3c, !PT ;  /* 0x0000003d3f3f7212 */ /* 0x000fe400078e3cff */
[----:B------:R-:W-:Y:S02]  /*1b40*/  LOP3.LUT R37, R32, R24, RZ, 0x3c, !PT ;  /* 0x0000001820257212 */ /* 0x000fe400078e3cff */
[----:B------:R-:W-:Y:S02]  /*1b50*/  SHF.L.W.U32.HI R61, R40, 0x1, R67 ;  /* 0x00000001283d7819 */ /* 0x000fe40000010e43 */
        /* <DEDUP_REMOVED lines=10> */
[-C--:B------:R-:W-:Y:S02]  /*1c00*/  LOP3.LUT R29, R51, R26.reuse, R53, 0x96, !PT ;  /* 0x0000001a331d7212 */ /* 0x080fe400078e9635 */
[----:B------:R-:W-:Y:S02]  /*1c10*/  LOP3.LUT R24, R24, R67, RZ, 0x3c, !PT ;  /* 0x0000004318187212 */ /* 0x000fe400078e3cff */
[----:B------:R-:W-:Y:S02]  /*1c20*/  LOP3.LUT R67, R45, R29, R8, 0x96, !PT ;  /* 0x0000001d2d437212 */ /* 0x000fe400078e9608 */
[----:B------:R-:W-:-:S02]  /*1c30*/  LOP3.LUT R29, R44, R26, RZ, 0x3c, !PT ;  /* 0x0000001a2c1d7212 */ /* 0x000fc400078e3cff */
[----:B------:R-:W-:-:S04]  /*1c40*/  LOP3.LUT R26, R0, R42, R65, 0x96, !PT ;  /* 0x0000002a001a7212 */ /* 0x000fc800078e9641 */
[----:B------:R-:W-:Y:S02]  /*1c50*/  LOP3.LUT R26, R10, R26, R55, 0x96, !PT ;  /* 0x0000001a0a1a7212 */ /* 0x000fe400078e9637 */
        /* <DEDUP_REMOVED lines=9> */
[----:B------:R-:W-:Y:S02]  /*1cf0*/  SHF.L.W.U32.HI R56, R67, 0x1, R26 ;  /* 0x0000000143387819 */ /* 0x000fe40000010e1a */
[----:B------:R-:W-:-:S02]  /*1d00*/  SHF.L.W.U32.HI R63, R26, 0x1, R67 ;  /* 0x000000011a3f7819 */ /* 0x000fc40000010e43 */
[C---:B------:R-:W-:Y:S02]  /*1d10*/  LOP3.LUT R30, R69.reuse, R30, RZ, 0x3c, !PT ;  /* 0x0000001e451e7212 */ /* 0x040fe400078e3cff */
        /* <DEDUP_REMOVED lines=29> */
[----:B------:R-:W-:Y:S02]  /*1ef0*/  SHF.L.W.U32.HI R45, R45, 0x18, R10 ;  /* 0x000000182d2d7819 */ /* 0x000fe40000010e0a */
[C---:B------:R-:W-:Y:S02]  /*1f00*/  LOP3.LUT R56, R24.reuse, R13, RZ, 0x3c, !PT ;  /* 0x0000000d18387212 */ /* 0x040fe400078e3cff */
[----:B------:R-:W-:Y:S02]  /*1f10*/  LOP3.LUT R5, R24, R5, RZ, 0x3c, !PT ;  /* 0x0000000518057212 */ /* 0x000fe400078e3cff */
        /* <DEDUP_REMOVED lines=95> */
[----:B------:R-:W-:Y:S02]  /*2510*/  LOP3.LUT R47, R23, R24, R35, 0x6, !PT ;  /* 0x00000018172f7212 */ /* 0x000fe400078e0623 */
[----:B------:R-:W-:Y:S02]  /*2520*/  LOP3.LUT R57, R40, R19, RZ, 0x3c, !PT ;  /* 0x0000001328397212 */ /* 0x000fe400078e3cff */
[----:B------:R-:W-:Y:S02]  /*2530*/  LOP3.LUT R35, R48, R34, R37, 0xb4, !PT ;  /* 0x0000002230237212 */ /* 0x000fe400078eb425 */
[----:B------:R-:W-:-:S02]  /*2540*/  LOP3.LUT R54, R37, R8, R34, 0xb4, !PT ;  /* 0x0000000825367212 */ /* 0x000fc400078eb422 */
[--C-:B------:R-:W-:Y:S02]  /*2550*/  LOP3.LUT R48, R15, R40, R19.reuse, 0x90, !PT ;  /* 0x000000280f307212 */ /* 0x100fe400078e9013 */
[----:B------:R-:W-:Y:S02]  /*2560*/  LOP3.LUT R34, R34, R23, R8, 0xb4, !PT ;  /* 0x0000001722227212 */ /* 0x000fe400078eb408 */
[----:B------:R-:W-:Y:S02]  /*2570*/  LOP3.LUT R24, R23, R44, RZ, 0x3c, !PT ;  /* 0x0000002c17187212 */ /* 0x000fe400078e3cff */
[----:B------:R-:W-:Y:S02]  /*2580*/  LOP3.LUT R19, R9, R40, R19, 0x6, !PT ;  /* 0x0000002809137212 */ /* 0x000fe400078e0613 */
[----:B------:R-:W-:Y:S02]  /*2590*/  LOP3.LUT R40, R57, R22, R15, 0xb4, !PT ;  /* 0x0000001639287212 */ /* 0x000fe400078eb40f */
[----:B------:R-:W-:-:S02]  /*25a0*/  LOP3.LUT R23, R22, R9, R12, 0xb4, !PT ;  /* 0x0000000916177212 */ /* 0x000fc400078eb40c */
[----:B------:R-:W-:Y:S02]  /*25b0*/  LOP3.LUT R44, R15, R12, R22, 0xb4, !PT ;  /* 0x0000000c0f2c7212 */ /* 0x000fe400078eb416 */
[----:B------:R-:W-:Y:S02]  /*25c0*/  LOP3.LUT R12, R12, R19, RZ, 0x3c, !PT ;  /* 0x000000130c0c7212 */ /* 0x000fe400078e3cff */
[----:B------:R-:W-:Y:S02]  /*25d0*/  LOP3.LUT R37, R35, 0x808a, RZ, 0x3c, !PT ;  /* 0x0000808a23257812 */ /* 0x000fe400078e3cff */
[----:B------:R-:W-:Y:S02]  /*25e0*/  LOP3.LUT R58, R51, R42, R34, 0x96, !PT ;  /* 0x0000002a333a7212 */ /* 0x000fe400078e9622 */
[----:B------:R-:W-:Y:S02]  /*25f0*/  LOP3.LUT R19, R40, 0x80000000, RZ, 0x3c, !PT ;  /* 0x8000000028137812 */ /* 0x000fe400078e3cff */
[----:B------:R-:W-:-:S02]  /*2600*/  LOP3.LUT R15, R30, R43, R23, 0x96, !PT ;  /* 0x0000002b1e0f7212 */ /* 0x000fc400078e9617 */
[----:B------:R-:W-:Y:S02]  /*2610*/  LOP3.LUT R9, R9, R48, RZ, 0x3c, !PT ;  /* 0x0000003009097212 */ /* 0x000fe400078e3cff */
        /* <DEDUP_REMOVED lines=11> */
[----:B------:R-:W-:Y:S02]  /*26d0*/  LOP3.LUT R63, R29, R63, R56, 0x96, !PT ;  /* 0x0000003f1d3f7212 */ /* 0x000fe400078e9638 */
[----:B------:R-:W-:Y:S02]  /*26e0*/  LOP3.LUT R8, R14, R8, R13, 0x96, !PT ;  /* 0x000000080e087212 */ /* 0x000fe400078e960d */
[----:B------:R-:W-:Y:S02]  /*26f0*/  LOP3.LUT R67, R67, R22, RZ, 0x3c, !PT ;  /* 0x0000001643437212 */ /* 0x000fe400078e3cff */
[----:B------:R-:W-:Y:S02]  /*2700*/  SHF.L.W.U32.HI R57, R22, 0x1, R35 ;  /* 0x0000000116397819 */ /* 0x000fe40000010e23 */
[----:B------:R-:W-:Y:S02]  /*2710*/  LOP3.LUT R65, R65, R35, RZ, 0x3c, !PT ;  /* 0x0000002341417212 */ /* 0x000fe400078e3cff */
[----:B------:R-:W-:-:S02]  /*2720*/  SHF.L.W.U32.HI R22, R35, 0x1, R22 ;  /* 0x0000000123167819 */ /* 0x000fc40000010e16 */
[----:B------:R-:W-:Y:S02]  /*2730*/  SHF.L.W.U32.HI R61, R63, 0x1, R8 ;  /* 0x000000013f3d7819 */ /* 0x000fe40000010e08 */
[----:B------:R-:W-:Y:S02]  /*2740*/  LOP3.LUT R35, R45, R26, R54, 0x96, !PT ;  /* 0x0000001a2d237212 */ /* 0x000fe400078e9636 */
[----:B------:R-:W-:Y:S02]  /*2750*/  LOP3.LUT R40, R0, R5, R44, 0x96, !PT ;  /* 0x0000000500287212 */ /* 0x000fe400078e962c */
[----:B------:R-:W-:Y:S02]  /*2760*/  LOP3.LUT R61, R61, R15, RZ, 0x3c, !PT ;  /* 0x0000000f3d3d7212 */ /* 0x000fe400078e3cff */
[----:B------:R-:W-:Y:S02]  /*2770*/  LOP3.LUT R15, R18, R35, R25, 0x96, !PT ;  /* 0x00000023120f7212 */ /* 0x000fe400078e9619 */
[----:B------:R-:W-:-:S02]  /*2780*/  LOP3.LUT R48, R67, R25, RZ, 0x3c, !PT ;  /* 0x0000001943307212 */ /* 0x000fc400078e3cff */
[----:B------:R-:W-:Y:S02]  /*2790*/  SHF.L.W.U32.HI R25, R8, 0x1, R63 ;  /* 0x0000000108197819 */ /* 0x000fe40000010e3f */
[----:B------:R-:W-:Y:S02]  /*27a0*/  LOP3.LUT R40, R27, R40, R16, 0x96, !PT ;  /* 0x000000281b287212 */ /* 0x000fe400078e9610 */
[----:B------:R-:W-:Y:S02]  /*27b0*/  LOP3.LUT R35, R67, R26, RZ, 0x3c, !PT ;  /* 0x0000001a43237212 */ /* 0x000fe400078e3cff */
[----:B------:R-:W-:Y:S02]  /*27c0*/  LOP3.LUT R26, R65, R5, RZ, 0x3c, !PT ;  /* 0x00000005411a7212 */ /* 0x000fe400078e3cff */
[----:B------:R-:W-:Y:S02]  /*27d0*/  LOP3.LUT R58, R25, R58, RZ, 0x3c, !PT ;  /* 0x0000003a193a7212 */ /* 0x000fe400078e3cff */
[----:B------:R-:W-:-:S02]  /*27e0*/  LOP3.LUT R5, R65, R16, RZ, 0x3c, !PT ;  /* 0x0000001041057212 */ /* 0x000fc400078e3cff */
[----:B------:R-:W-:Y:S02]  /*27f0*/  LOP3.LUT R25, R65, R44, RZ, 0x3c, !PT ;  /* 0x0000002c41197212 */ /* 0x000fe400078e3cff */
[----:B------:R-:W-:Y:S02]  /*2800*/  SHF.L.W.U32.HI R16, R40, 0x1, R15 ;  /* 0x0000000128107819 */ /* 0x000fe40000010e0f */
        /* <DEDUP_REMOVED lines=54> */
[C---:B------:R-:W-:Y:S02]  /*2b70*/  LOP3.LUT R44, R16.reuse, R28, RZ, 0x3c, !PT ;  /* 0x0000001c102c7212 */ /* 0x040fe400078e3cff */
        /* <DEDUP_REMOVED lines=93> */
[-CC-:B------:R-:W-:Y:S02]  /*3150*/  LOP3.LUT R44, R17, R8.reuse, R19.reuse, 0x90, !PT ;  /* 0x00000008112c7212 */ /* 0x180fe400078e9013 */
        /* <DEDUP_REMOVED lines=8> */
[----:B------:R-:W-:Y:S02]  /*31e0*/  LOP3.LUT R62, R36, R55, R39, 0x96, !PT ;  /* 0x00000037243e7212 */ /* 0x000fe400078e9627 */
[----:B------:R-:W-:Y:S02]  /*31f0*/  LOP3.LUT R61, R25, R2, R14, 0x96, !PT ;  /* 0x00000002193d7212 */ /* 0x000fe400078e960e */
[----:B------:R-:W-:-:S02]  /*3200*/  LOP3.LUT R10, R10, R19, RZ, 0x3c, !PT ;  /* 0x000000130a0a7212 */ /* 0x000fc400078e3cff */
[----:B------:R-:W-:Y:S02]  /*3210*/  LOP3.LUT R19, R8, 0x80000000, RZ, 0x3c, !PT ;  /* 0x8000000008137812 */ /* 0x000fe400078e3cff */
        /* <DEDUP_REMOVED lines=10> */
[----:B------:R-:W-:-:S02]  /*32c0*/  SHF.L.W.U32.HI R64, R62, 0x1, R61 ;  /* 0x000000013e407819 */ /* 0x000fc40000010e3d */
[----:B------:R-:W-:Y:S02]  /*32d0*/  LOP3.LUT R57, R57, R4, RZ, 0x3c, !PT ;  /* 0x0000000439397212 */ /* 0x000fe400078e3cff */
[----:B------:R-:W-:Y:S02]  /*32e0*/  LOP3.LUT R17, R54, R12, R29, 0x96, !PT ;  /* 0x0000000c36117212 */ /* 0x000fe400078e961d */
[----:B------:R-:W-:Y:S02]  /*32f0*/  LOP3.LUT R16, R7, R49, R44, 0x96, !PT ;  /* 0x0000003107107212 */ /* 0x000fe400078e962c */
[----:B------:R-:W-:Y:S02]  /*3300*/  LOP3.LUT R64, R64, R5, RZ, 0x3c, !PT ;  /* 0x0000000540407212 */ /* 0x000fe400078e3cff */
[----:B------:R-:W-:Y:S02]  /*3310*/  SHF.L.W.U32.HI R8, R4, 0x1, R5 ;  /* 0x0000000104087819 */ /* 0x000fe40000010e05 */
[----:B------:R-:W-:-:S02]  /*3320*/  SHF.L.W.U32.HI R5, R5, 0x1, R4 ;  /* 0x0000000105057819 */ /* 0x000fc40000010e04 */
[-C--:B------:R-:W-:Y:S02]  /*3330*/  LOP3.LUT R4, R46, R15.reuse, R52, 0x96, !PT ;  /* 0x0000000f2e047212 */ /* 0x080fe400078e9634 */
[----:B------:R-:W-:Y:S02]  /*3340*/  LOP3.LUT R30, R57, R15, RZ, 0x3c, !PT ;  /* 0x0000000f391e7212 */ /* 0x000fe400078e3cff */
[----:B------:R-:W-:Y:S02]  /*3350*/  LOP3.LUT R15, R33, R58, R37, 0x96, !PT ;  /* 0x0000003a210f7212 */ /* 0x000fe400078e9625 */
[----:B------:R-:W-:Y:S02]  /*3360*/  LOP3.LUT R17, R18, R17, R26, 0x96, !PT ;  /* 0x0000001112117212 */ /* 0x000fe400078e961a */
[----:B------:R-:W-:Y:S02]  /*3370*/  LOP3.LUT R16, R21, R16, R41, 0x96, !PT ;  /* 0x0000001015107212 */ /* 0x000fe400078e9629 */
[----:B------:R-:W-:-:S02]  /*3380*/  LOP3.LUT R4, R22, R4, R9, 0x96, !PT ;  /* 0x0000000416047212 */ /* 0x000fc400078e9609 */
[----:B------:R-:W-:Y:S02]  /*3390*/  LOP3.LUT R60, R57, R9, RZ, 0x3c, !PT ;  /* 0x00000009393c7212 */ /* 0x000fe400078e3cff */
[----:B------:R-:W-:Y:S02]  /*33a0*/  LOP3.LUT R15, R11, R15, R42, 0x96, !PT ;  /* 0x0000000f0b0f7212 */ /* 0x000fe400078e962a */
[----:B------:R-:W-:Y:S02]  /*33b0*/  SHF.L.W.U32.HI R9, R16, 0x1, R17 ;  /* 0x0000000110097819 */ /* 0x000fe40000010e11 */
[C---:B------:R-:W-:Y:S02]  /*33c0*/  LOP3.LUT R52, R57.reuse, R52, RZ, 0x3c, !PT ;  /* 0x0000003439347212 */ /* 0x040fe400078e3cff */
[C---:B------:R-:W-:Y:S02]  /*33d0*/  LOP3.LUT R46, R57.reuse, R46, RZ, 0x3c, !PT ;  /* 0x0000002e392e7212 */ /* 0x040fe400078e3cff */
[----:B------:R-:W-:-:S02]  /*33e0*/  LOP3.LUT R22, R57, R22, RZ, 0x3c, !PT ;  /* 0x0000001639167212 */ /* 0x000fc400078e3cff */
[C---:B------:R-:W-:Y:S02]  /*33f0*/  LOP3.LUT R57, R64.reuse, R42, RZ, 0x3c, !PT ;  /* 0x0000002a40397212 */ /* 0x040fe400078e3cff */
[----:B------:R-:W-:Y:S02]  /*3400*/  SHF.L.W.U32.HI R42, R15, 0x1, R4 ;  /* 0x000000010f2a7819 */ /* 0x000fe40000010e04 */
[----:B------:R-:W-:Y:S02]  /*3410*/  LOP3.LUT R62, R9, R62, RZ, 0x3c, !PT ;  /* 0x0000003e093e7212 */ /* 0x000fe400078e3cff */
[----:B------:R-:W-:Y:S02]  /*3420*/  SHF.L.W.U32.HI R48, R17, 0x1, R16 ;  /* 0x0000000111307819 */ /* 0x000fe40000010e10 */
[C---:B------:R-:W-:Y:S02]  /*3430*/  LOP3.LUT R9, R64.reuse, R37, RZ, 0x3c, !PT ;  /* 0x0000002540097212 */ /* 0x040fe400078e3cff */
[----:B------:R-:W-:-:S02]  /*3440*/  LOP3.LUT R37, R64, R58, RZ, 0x3c, !PT ;  /* 0x0000003a40257212 */ /* 0x000fc400078e3cff */
[----:B------:R-:W-:Y:S02]  /*3450*/  LOP3.LUT R17, R42, R17, RZ, 0x3c, !PT ;  /* 0x000000112a117212 */ /* 0x000fe400078e3cff */
[-C--:B------:R-:W-:Y:S02]  /*3460*/  LOP3.LUT R58, R56, R59.reuse, R35, 0x96, !PT ;  /* 0x0000003b383a7212 */ /* 0x080fe400078e9623 */
[----:B------:R-:W-:Y:S02]  /*3470*/  LOP3.LUT R42, R62, R59, RZ, 0x3c, !PT ;  /* 0x0000003b3e2a7212 */ /* 0x000fe400078e3cff */
        /* <DEDUP_REMOVED lines=9> */
[C---:B------:R-:W-:Y:S02]  /*3510*/  LOP3.LUT R6, R48.reuse, R6, RZ, 0x3c, !PT ;  /* 0x0000000630067212 */ /* 0x040fe400078e3cff */
        /* <DEDUP_REMOVED lines=42> */
[C---:B------:R-:W-:Y:S02]  /*37c0*/  LOP3.LUT R38, R17.reuse, R38, RZ, 0x3c, !PT ;  /* 0x0000002611267212 */ /* 0x040fe400078e3cff */
        /* <DEDUP_REMOVED lines=114> */
[----:B------:R-:W-:Y:S02]  /*3ef0*/  SHF.L.W.U32.HI R35, R13, 0x1, R64 ;  /* 0x000000010d237819 */ /* 0x000fe40000010e40 */
[----:B------:R-:W-:Y:S02]  /*3f00*/  LOP3.LUT R21, R22, R21, R51, 0x96, !PT ;  /* 0x0000001516157212 */ /* 0x000fe400078e9633 */
[----:B------:R-:W-:Y:S02]  /*3f10*/  LOP3.LUT R18, R3, R18, R8, 0x96, !PT ;  /* 0x0000001203127212 */ /* 0x000fe400078e9608 */
[----:B------:R-:W-:-:S02]  /*3f20*/  LOP3.LUT R61, R61, R43, RZ, 0x3c, !PT ;  /* 0x0000002b3d3d7212 */ /* 0x000fc400078e3cff */
[----:B------:R-:W-:Y:S02]  /*3f30*/  SHF.L.W.U32.HI R44, R16, 0x1, R43 ;  /* 0x00000001102c7819 */ /* 0x000fe40000010e2b */
[----:B------:R-:W-:Y:S02]  /*3f40*/  LOP3.LUT R35, R35, R16, RZ, 0x3c, !PT ;  /* 0x0000001023237212 */ /* 0x000fe400078e3cff */
[----:B------:R-:W-:Y:S02]  /*3f50*/  SHF.L.W.U32.HI R43, R43, 0x1, R16 ;  /* 0x000000012b2b7819 */ /* 0x000fe40000010e10 */
[----:B------:R-:W-:Y:S02]  /*3f60*/  SHF.L.W.U32.HI R59, R21, 0x1, R18 ;  /* 0x00000001153b7819 */ /* 0x000fe40000010e12 */
[----:B------:R-:W-:Y:S02]  /*3f70*/  LOP3.LUT R16, R32, R11, R30, 0x96, !PT ;  /* 0x0000000b20107212 */ /* 0x000fe400078e961e */
        /* <DEDUP_REMOVED lines=14> */
[----:B------:R-:W-:Y:S02]  /*4060*/  SHF.L.W.U32.HI R61, R16, 0x1, R57 ;  /* 0x00000001103d7819 */ /* 0x000fe40000010e39 */
[----:B------:R-:W-:Y:S02]  /*4070*/  LOP3.LUT R62, R37, R60, R49, 0x96, !PT ;  /* 0x0000003c253e7212 */ /* 0x000fe400078e9631 */
[----:B------:R-:W-:Y:S02]  /*4080*/  LOP3.LUT R63, R26, R0, R29, 0x96, !PT ;  /* 0x000000001a3f7212 */ /* 0x000fe400078e961d */
[----:B------:R-:W-:Y:S02]  /*4090*/  SHF.L.W.U32.HI R11, R18, 0x1, R21 ;  /* 0x00000001120b7819 */ /* 0x000fe40000010e15 */
        /* <DEDUP_REMOVED lines=22> */
[----:B------:R-:W-:Y:S02]  /*4200*/  SHF.L.W.U32.HI R58, R62, 0x1, R61 ;  /* 0x000000013e3a7819 */ /* 0x000fe40000010e3d */
[----:B------:R-:W-:Y:S02]  /*4210*/  LOP3.LUT R17, R43, R52, RZ, 0x3c, !PT ;  /* 0x000000342b117212 */ /* 0x000fe400078e3cff */
[----:B------:R-:W-:-:S02]  /*4220*/  LOP3.LUT R21, R46, R21, RZ, 0x3c, !PT ;  /* 0x000000152e157212 */ /* 0x000fc400078e3cff */
[----:B------:R-:W-:Y:S02]  /*4230*/  SHF.L.W.U32.HI R52, R32, 0xa, R9 ;  /* 0x0000000a20347819 */ /* 0x000fe40000010e09 */
[C---:B------:R-:W-:Y:S02]  /*4240*/  LOP3.LUT R10, R43.reuse, R10, RZ, 0x3c, !PT ;  /* 0x0000000a2b0a7212 */ /* 0x040fe400078e3cff */
[C---:B------:R-:W-:Y:S02]  /*4250*/  LOP3.LUT R51, R43.reuse, R51, RZ, 0x3c, !PT ;  /* 0x000000332b337212 */ /* 0x040fe400078e3cff */
[----:B------:R-:W-:Y:S02]  /*4260*/  LOP3.LUT R22, R43, R22, RZ, 0x3c, !PT ;  /* 0x000000162b167212 */ /* 0x000fe400078e3cff */
[----:B------:R-:W-:Y:S02]  /*4270*/  SHF.L.W.U32.HI R32, R9, 0xa, R32 ;  /* 0x0000000a09207819 */ /* 0x000fe40000010e20 */
[----:B------:R-:W-:-:S02]  /*4280*/  LOP3.LUT R43, R44, R48, RZ, 0x3c, !PT ;  /* 0x000000302c2b7212 */ /* 0x000fc400078e3cff */
[----:B------:R-:W-:Y:S02]  /*4290*/  SHF.L.W.U32.HI R9, R4, 0x18, R53 ;  /* 0x0000001804097819 */ /* 0x000fe40000010e35 */
[----:B------:R-:W-:Y:S02]  /*42a0*/  LOP3.LUT R57, R58, R57, RZ, 0x3c, !PT ;  /* 0x000000393a397212 */ /* 0x000fe400078e3cff */
        /* <DEDUP_REMOVED lines=17> */
[----:B------:R-:W-:Y:S02]  /*43c0*/  LOP3.LUT R57, R18, R14, RZ, 0x3c, !PT ;  /* 0x0000000e12397212 */ /* 0x000fe400078e3cff */
[----:B------:R-:W-:Y:S02]  /*43d0*/  SHF.L.W.U32.HI R5, R44, 0x12, R53 ;  /* 0x000000122c057819 */ /* 0x000fe40000010e35 */
[----:B------:R-:W-:Y:S02]  /*43e0*/  SHF.L.W.U32.HI R38, R53, 0x12, R44 ;  /* 0x0000001235267819 */ /* 0x000fe40000010e2c */
[----:B------:R-:W-:Y:S02]  /*43f0*/  LOP3.LUT R33, R21, R33, RZ, 0x3c, !PT ;  /* 0x0000002115217212 */ /* 0x000fe400078e3cff */
[----:B------:R-:W-:-:S02]  /*4400*/  LOP3.LUT R44, R18, R15, RZ, 0x3c, !PT ;  /* 0x0000000f122c7212 */ /* 0x000fc400078e3cff */
[C---:B------:R-:W-:Y:S02]  /*4410*/  LOP3.LUT R46, R64.reuse, R49, RZ, 0x3c, !PT ;  /* 0x00000031402e7212 */ /* 0x040fe400078e3cff */
        /* <DEDUP_REMOVED lines=79> */
[----:B------:R-:W-:Y:S02]  /*4910*/  LOP3.LUT R29, R21, R34, RZ, 0x3c, !PT ;  /* 0x00000022151d7212 */ /* 0x000fe400078e3cff */
        /* <DEDUP_REMOVED lines=30> */
[----:B------:R-:W-:Y:S02]  /*4b00*/  SHF.L.W.U32.HI R22, R34, 0x1, R65 ;  /* 0x0000000122167819 */ /* 0x000fe40000010e41 */
[----:B------:R-:W-:Y:S02]  /*4b10*/  LOP3.LUT R18, R41, R18, R35, 0x96, !PT ;  /* 0x0000001229127212 */ /* 0x000fe400078e9623 */
[----:B------:R-:W-:-:S02]  /*4b20*/  LOP3.LUT R11, R26, R11, R2, 0x96, !PT ;  /* 0x0000000b1a0b7212 */ /* 0x000fc400078e9602 */
[----:B------:R-:W-:Y:S02]  /*4b30*/  LOP3.LUT R47, R47, R54, RZ, 0x3c, !PT ;  /* 0x000000362f2f7212 */ /* 0x000fe400078e3cff */
[----:B------:R-:W-:Y:S02]  /*4b40*/  SHF.L.W.U32.HI R55, R21, 0x1, R54 ;  /* 0x0000000115377819 */ /* 0x000fe40000010e36 */
[----:B------:R-:W-:Y:S02]  /*4b50*/  LOP3.LUT R22, R22, R21, RZ, 0x3c, !PT ;  /* 0x0000001516167212 */ /* 0x000fe400078e3cff */
[----:B------:R-:W-:Y:S02]  /*4b60*/  SHF.L.W.U32.HI R54, R54, 0x1, R21 ;  /* 0x0000000136367819 */ /* 0x000fe40000010e15 */
[----:B------:R-:W-:Y:S02]  /*4b70*/  LOP3.LUT R21, R32, R17, R29, 0x96, !PT ;  /* 0x0000001120157212 */ /* 0x000fe400078e961d */
[----:B------:R-:W-:-:S02]  /*4b80*/  SHF.L.W.U32.HI R58, R18, 0x1, R11 ;  /* 0x00000001123a7819 */ /* 0x000fc40000010e0b */
[----:B------:R-:W-:Y:S02]  /*4b90*/  LOP3.LUT R21, R45, R21, R10, 0x96, !PT ;  /* 0x000000152d157212 */ /* 0x000fe400078e960a */
[C---:B------:R-:W-:Y:S02]  /*4ba0*/  LOP3.LUT R29, R22.reuse, R29, RZ, 0x3c, !PT ;  /* 0x0000001d161d7212 */ /* 0x040fe400078e3cff */
        /* <DEDUP_REMOVED lines=16> */
[----:B------:R-:W-:Y:S02]  /*4cb0*/  LOP3.LUT R18, R47, R18, RZ, 0x3c, !PT ;  /* 0x000000122f127212 */ /* 0x000fe400078e3cff */
[----:B------:R-:W-:Y:S02]  /*4cc0*/  LOP3.LUT R60, R59, R16, R23, 0x96, !PT ;  /* 0x000000103b3c7212 */ /* 0x000fe400078e9617 */
[----:B------:R-:W-:Y:S02]  /*4cd0*/  LOP3.LUT R47, R65, R12, RZ, 0x3c, !PT ;  /* 0x0000000c412f7212 */ /* 0x000fe400078e3cff */
[----:B------:R-:W-:Y:S02]  /*4ce0*/  SHF.L.W.U32.HI R12, R21, 0x1, R22 ;  /* 0x00000001150c7819 */ /* 0x000fe40000010e16 */
        /* <DEDUP_REMOVED lines=25> */
[----:B------:R-:W-:-:S02]  /*4e80*/  SHF.L.W.U32.HI R57, R32, 0xa, R9 ;  /* 0x0000000a20397819 */ /* 0x000fc40000010e09 */
        /* <DEDUP_REMOVED lines=20> */
[----:B------:R-:W-:Y:S02]  /*4fd0*/  LOP3.LUT R53, R11, R31, RZ, 0x3c, !PT ;  /* 0x0000001f0b357212 */ /* 0x000fe400078e3cff */
[----:B------:R-:W-:Y:S02]  /*4fe0*/  LOP3.LUT R41, R54, R41, RZ, 0x3c, !PT ;  /* 0x0000002936297212 */ /* 0x000fe400078e3cff */
[----:B------:R-:W-:Y:S02]  /*4ff0*/  LOP3.LUT R26, R55, R26, RZ, 0x3c, !PT ;  /* 0x0000001a371a7212 */ /* 0x000fe400078e3cff */
[----:B------:R-:W-:-:S02]  /*5000*/  SHF.L.W.U32.HI R29, R34, 0x1, R29 ;  /* 0x00000001221d7819 */ /* 0x000fc40000010e1d */
[----:B------:R-:W-:Y:S02]  /*5010*/  SHF.L.W.U32.HI R31, R45, 0x2, R0 ;  /* 0x000000022d1f7819 */ /* 0x000fe40000010e00 */
[C---:B------:R-:W-:Y:S02]  /*5020*/  LOP3.LUT R33, R55.reuse, R33, RZ, 0x3c, !PT ;  /* 0x0000002137217212 */ /* 0x040fe400078e3cff */
[C---:B------:R-:W-:Y:S02]  /*5030*/  LOP3.LUT R40, R55.reuse, R40, RZ, 0x3c, !PT ;  /* 0x0000002837287212 */ /* 0x040fe400078e3cff */
        /* <DEDUP_REMOVED lines=30> */
[----:B------:R-:W-:Y:S02]  /*5220*/  LOP3.LUT R37, R52, R32, R39, 0xb4, !PT ;  /* 0x0000002034257212 */ /* 0x000fe400078eb427 */
[----:B------:R-:W-:Y:S02]  /*5230*/  LOP3.LUT R7, R39, R67, R32, 0xb4, !PT ;  /* 0x0000004327077212 */ /* 0x000fe400078eb420 */
[----:B------:R-:W-:-:S02]  /*5240*/  LOP3.LUT R49, R32, R24, R67, 0xb4, !PT ;  /* 0x0000001820317212 */ /* 0x000fc400078eb443 */
[----:B------:R-:W-:Y:S02]  /*5250*/  LOP3.LUT R67, R67, R52, R24, 0xb4, !PT ;  /* 0x0000003443437212 */ /* 0x000fe400078eb418 */
[----:B------:R-:W-:Y:S02]  /*5260*/  LOP3.LUT R39, R24, R39, R52, 0xb4, !PT ;  /* 0x0000002718277212 */ /* 0x000fe400078eb434 */
[C---:B------:R-:W-:Y:S02]  /*5270*/  LOP3.LUT R3, R62.reuse, R3, RZ, 0x3c, !PT ;  /* 0x000000033e037212 */ /* 0x040fe400078e3cff */
[----:B------:R-:W-:Y:S02]  /*5280*/  LOP3.LUT R25, R62, R25, RZ, 0x3c, !PT ;  /* 0x000000193e197212 */ /* 0x000fe400078e3cff */
[----:B------:R-:W-:Y:S02]  /*5290*/  LOP3.LUT R53, R21, R57, R8, 0xb4, !PT ;  /* 0x0000003915357212 */ /* 0x000fe400078eb408 */
[----:B------:R-:W-:-:S02]  /*52a0*/  LOP3.LUT R24, R8, R44, R57, 0xb4, !PT ;  /* 0x0000002c08187212 */ /* 0x000fc400078eb439 */
[----:B------:R-:W-:Y:S02]  /*52b0*/  LOP3.LUT R32, R57, R9, R44, 0xb4, !PT ;  /* 0x0000000939207212 */ /* 0x000fe400078eb42c */
[----:B------:R-:W-:Y:S02]  /*52c0*/  LOP3.LUT R57, R44, R21, R9, 0xb4, !PT ;  /* 0x000000152c397212 */ /* 0x000fe400078eb409 */
[----:B------:R-:W-:Y:S02]  /*52d0*/  LOP3.LUT R8, R9, R8, R21, 0xb4, !PT ;  /* 0x0000000809087212 */ /* 0x000fe400078eb415 */
[----:B------:R-:W-:Y:S02]  /*52e0*/  LOP3.LUT R46, R54, R46, RZ, 0x3c, !PT ;  /* 0x0000002e362e7212 */ /* 0x000fe400078e3cff */
[----:B------:R-:W-:Y:S02]  /*52f0*/  SHF.L.W.U32.HI R27, R40, 0x7, R13 ;  /* 0x00000007281b7819 */ /* 0x000fe40000010e0d */
[----:B------:R-:W-:-:S02]  /*5300*/  LOP3.LUT R9, R29, R51, R22, 0xb4, !PT ;  /* 0x000000331d097212 */ /* 0x000fc400078eb416 */
[----:B------:R-:W-:Y:S02]  /*5310*/  LOP3.LUT R52, R22, R35, R51, 0xb4, !PT ;  /* 0x0000002316347212 */ /* 0x000fe400078eb433 */
[----:B------:R-:W-:Y:S02]  /*5320*/  SHF.L.W.U32.HI R13, R13, 0x7, R40 ;  /* 0x000000070d0d7819 */ /* 0x000fe40000010e28 */
        /* <DEDUP_REMOVED lines=43> */
[----:B------:R-:W-:Y:S02]  /*55e0*/  LOP3.LUT R41, R41, R40, RZ, 0x3c, !PT ;  /* 0x0000002829297212 */ /* 0x000fe400078e3cff */
[----:B------:R-:W-:Y:S02]  /*55f0*/  LOP3.LUT R11, R26, R28, R65, 0xb4, !PT ;  /* 0x0000001c1a0b7212 */ /* 0x000fe400078eb441 */
[----:B------:R-:W-:-:S02]  /*5600*/  LOP3.LUT R28, R28, R17, RZ, 0x3c, !PT ;  /* 0x000000111c1c7212 */ /* 0x000fc400078e3cff */
[----:B------:R-:W-:Y:S02]  /*5610*/  LOP3.LUT R36, R42, R26, R15, 0xb4, !PT ;  /* 0x0000001a2a247212 */ /* 0x000fe400078eb40f */
[----:B------:R-:W-:Y:S02]  /*5620*/  LOP3.LUT R23, R14, R23, RZ, 0x3c, !PT ;  /* 0x000000170e177212 */ /* 0x000fe400078e3cff */
[----:B------:R-:W-:Y:S02]  /*5630*/  LOP3.LUT R15, R15, R65, R26, 0xb4, !PT ;  /* 0x000000410f0f7212 */ /* 0x000fe400078eb41a */
[----:B------:R-:W-:Y:S02]  /*5640*/  LOP3.LUT R14, R29, R56, R41, 0x96, !PT ;  /* 0x000000381d0e7212 */ /* 0x000fe400078e9629 */
[----:B------:R-:W-:Y:S02]  /*5650*/  LOP3.LUT R25, R25, 0x80008081, RZ, 0x3c, !PT ;  /* 0x8000808119197812 */ /* 0x000fe400078e3cff */
        /* <DEDUP_REMOVED lines=13> */
[----:B------:R-:W-:Y:S02]  /*5730*/  SHF.L.W.U32.HI R48, R69, 0x1, R14 ;  /* 0x0000000145307819 */ /* 0x000fe40000010e0e */
[----:B------:R-:W-:Y:S02]  /*5740*/  LOP3.LUT R36, R13, R36, R53, 0x96, !PT ;  /* 0x000000240d247212 */ /* 0x000fe400078e9635 */
[----:B------:R-:W-:Y:S02]  /*5750*/  SHF.L.W.U32.HI R42, R26, 0x1, R61 ;  /* 0x000000011a2a7819 */ /* 0x000fe40000010e3d */
[----:B------:R-:W-:Y:S02]  /*5760*/  LOP3.LUT R30, R30, R44, RZ, 0x3c, !PT ;  /* 0x0000002c1e1e7212 */ /* 0x000fe400078e3cff */
[----:B------:R-:W-:Y:S02]  /*5770*/  LOP3.LUT R40, R52, R31, R19, 0x96, !PT ;  /* 0x0000001f34287212 */ /* 0x000fe400078e9613 */
[----:B------:R-:W-:-:S02]  /*5780*/  LOP3.LUT R48, R48, R61, RZ, 0x3c, !PT ;  /* 0x0000003d30307212 */ /* 0x000fc400078e3cff */
[----:B------:R-:W-:Y:S02]  /*5790*/  LOP3.LUT R61, R21, R2, R15, 0x96, !PT ;  /* 0x00000002153d7212 */ /* 0x000fe400078e960f */
[----:B------:R-:W-:Y:S02]  /*57a0*/  SHF.L.W.U32.HI R59, R44, 0x1, R36 ;  /* 0x000000012c3b7819 */ /* 0x000fe40000010e24 */
[----:B------:R-:W-:Y:S02]  /*57b0*/  LOP3.LUT R42, R42, R36, RZ, 0x3c, !PT ;  /* 0x000000242a2a7212 */ /* 0x000fe400078e3cff */
[----:B------:R-:W-:Y:S02]  /*57c0*/  SHF.L.W.U32.HI R44, R36, 0x1, R44 ;  /* 0x00000001242c7819 */ /* 0x000fe40000010e2c */
[----:B------:R-:W-:Y:S02]  /*57d0*/  LOP3.LUT R40, R20, R40, R7, 0x96, !PT ;  /* 0x0000002814287212 */ /* 0x000fe400078e9607 */
[----:B------:R-:W-:-:S02]  /*57e0*/  LOP3.LUT R36, R30, R7, RZ, 0x3c, !PT ;  /* 0x000000071e247212 */ /* 0x000fc400078e3cff */
[----:B------:R-:W-:Y:S02]  /*57f0*/  SHF.L.W.U32.HI R7, R14, 0x1, R69 ;  /* 0x000000010e077819 */ /* 0x000fe40000010e45 */
[----:B------:R-:W-:Y:S02]  /*5800*/  LOP3.LUT R61, R3, R61, R24, 0x96, !PT ;  /* 0x0000003d033d7212 */ /* 0x000fe400078e9618 */
[C---:B------:R-:W-:Y:S02]  /*5810*/  LOP3.LUT R19, R30.reuse, R19, RZ, 0x3c, !PT ;  /* 0x000000131e137212 */ /* 0x040fe400078e3cff */
[C---:B------:R-:W-:Y:S02]  /*5820*/  LOP3.LUT R31, R30.reuse, R31, RZ, 0x3c, !PT ;  /* 0x0000001f1e1f7212 */ /* 0x040fe400078e3cff */
[C---:B------:R-:W-:Y:S02]  /*5830*/  LOP3.LUT R52, R30.reuse, R52, RZ, 0x3c, !PT ;  /* 0x000000341e347212 */ /* 0x040fe400078e3cff */
[----:B------:R-:W-:-:S02]  /*5840*/  LOP3.LUT R20, R30, R20, RZ, 0x3c, !PT ;  /* 0x000000141e147212 */ /* 0x000fc400078e3cff */
[C---:B------:R-:W-:Y:S02]  /*5850*/  LOP3.LUT R30, R42.reuse, R15, RZ, 0x3c, !PT ;  /* 0x0000000f2a1e7212 */ /* 0x040fe400078e3cff */
[----:B------:R-:W-:Y:S02]  /*5860*/  LOP3.LUT R15, R42, R24, RZ, 0x3c, !PT ;  /* 0x000000182a0f7212 */ /* 0x000fe400078e3cff */
[----:B------:R-:W-:Y:S02]  /*5870*/  LOP3.LUT R26, R7, R26, RZ, 0x3c, !PT ;  /* 0x0000001a071a7212 */ /* 0x000fe400078e3cff */
[----:B------:R-:W-:Y:S02]  /*5880*/  SHF.L.W.U32.HI R24, R61, 0x1, R40 ;  /* 0x000000013d187819 */ /* 0x000fe40000010e28 */
[----:B------:R-:W-:Y:S02]  /*5890*/  LOP3.LUT R7, R35, R10, R23, 0x96, !PT ;  /* 0x0000000a23077212 */ /* 0x000fe400078e9617 */
[----:B------:R-:W-:-:S02]  /*58a0*/  LOP3.LUT R54, R63, R22, R65, 0x96, !PT ;  /* 0x000000163f367212 */ /* 0x000fc400078e9641 */
[----:B------:R-:W-:Y:S02]  /*58b0*/  LOP3.LUT R24, R24, R69, RZ, 0x3c, !PT ;  /* 0x0000004518187212 */ /* 0x000fe400078e3cff */
[----:B------:R-:W-:Y:S02]  /*58c0*/  LOP3.LUT R69, R0, R7, R67, 0x96, !PT ;  /* 0x0000000700457212 */ /* 0x000fe400078e9643 */
[----:B------:R-:W-:Y:S02]  /*58d0*/  LOP3.LUT R54, R55, R54, R57, 0x96, !PT ;  /* 0x0000003637367212 */ /* 0x000fe400078e9639 */
[----:B------:R-:W-:Y:S02]  /*58e0*/  LOP3.LUT R7, R26, R10, RZ, 0x3c, !PT ;  /* 0x0000000a1a077212 */ /* 0x000fe400078e3cff */
[C---:B------:R-:W-:Y:S02]  /*58f0*/  LOP3.LUT R2, R42.reuse, R2, RZ, 0x3c, !PT ;  /* 0x000000022a027212 */ /* 0x040fe400078e3cff */
        /* <DEDUP_REMOVED lines=146> */
[----:B------:R-:W-:Y:S02]  /*6220*/  LOP3.LUT R23, R23, R15, R6, 0xb4, !PT ;  /* 0x0000000f17177212 */ /* 0x000fe400078eb406 */
[----:B------:R-:W-:Y:S02]  /*6230*/  LOP3.LUT R43, R43, 0x8009, RZ, 0x3c, !PT ;  /* 0x000080092b2b7812 */ /* 0x000fe400078e3cff */
[----:B------:R-:W-:Y:S02]  /*6240*/  LOP3.LUT R45, R45, R32, RZ, 0x3c, !PT ;  /* 0x000000202d2d7212 */ /* 0x000fe400078e3cff */
[----:B------:R-:W-:Y:S02]  /*6250*/  LOP3.LUT R52, R15, R52, RZ, 0x3c, !PT ;  /* 0x000000340f347212 */ /* 0x000fe400078e3cff */
[----:B------:R-:W-:-:S02]  /*6260*/  LOP3.LUT R65, R35, R12, R38, 0x96, !PT ;  /* 0x0000000c23417212 */ /* 0x000fc400078e9626 */
[----:B------:R-:W-:Y:S02]  /*6270*/  LOP3.LUT R46, R30, R3, R23, 0x96, !PT ;  /* 0x000000031e2e7212 */ /* 0x000fe400078e9617 */
[----:B------:R-:W-:Y:S02]  /*6280*/  LOP3.LUT R10, R10, R25, RZ, 0x3c, !PT ;  /* 0x000000190a0a7212 */ /* 0x000fe400078e3cff */
[----:B------:R-:W-:Y:S02]  /*6290*/  LOP3.LUT R25, R14, 0x80000000, RZ, 0x3c, !PT ;  /* 0x800000000e197812 */ /* 0x000fe400078e3cff */
        /* <DEDUP_REMOVED lines=10> */
[----:B------:R-:W-:Y:S02]  /*6340*/  SHF.L.W.U32.HI R32, R46, 0x1, R65 ;  /* 0x000000012e207819 */ /* 0x000fe40000010e41 */
[----:B------:R-:W-:Y:S02]  /*6350*/  SHF.L.W.U32.HI R48, R63, 0x1, R24 ;  /* 0x000000013f307819 */ /* 0x000fe40000010e18 */
[----:B------:R-:W-:Y:S02]  /*6360*/  LOP3.LUT R56, R20, R56, R51, 0x96, !PT ;  /* 0x0000003814387212 */ /* 0x000fe400078e9633 */
[----:B------:R-:W-:Y:S02]  /*6370*/  SHF.L.W.U32.HI R67, R65, 0x1, R46 ;  /* 0x0000000141437819 */ /* 0x000fe40000010e2e */
[----:B------:R-:W-:-:S02]  /*6380*/  LOP3.LUT R32, R32, R17, RZ, 0x3c, !PT ;  /* 0x0000001120207212 */ /* 0x000fc400078e3cff */
[----:B------:R-:W-:Y:S02]  /*6390*/  LOP3.LUT R14, R55, R8, R31, 0x96, !PT ;  /* 0x00000008370e7212 */ /* 0x000fe400078e961f */
[----:B------:R-:W-:Y:S02]  /*63a0*/  LOP3.LUT R48, R48, R46, RZ, 0x3c, !PT ;  /* 0x0000002e30307212 */ /* 0x000fe400078e3cff */
[----:B------:R-:W-:Y:S02]  /*63b0*/  LOP3.LUT R67, R67, R56, RZ, 0x3c, !PT ;  /* 0x0000003843437212 */ /* 0x000fe400078e3cff */
[----:B------:R-:W-:Y:S02]  /*63c0*/  SHF.L.W.U32.HI R15, R17, 0x1, R56 ;  /* 0x00000001110f7819 */ /* 0x000fe40000010e38 */
[----:B------:R-:W-:Y:S02]  /*63d0*/  LOP3.LUT R14, R4, R14, R41, 0x96, !PT ;  /* 0x0000000e040e7212 */ /* 0x000fe400078e9629 */
[----:B------:R-:W-:-:S02]  /*63e0*/  LOP3.LUT R46, R32, R41, RZ, 0x3c, !PT ;  /* 0x00000029202e7212 */ /* 0x000fc400078e3cff */
[----:B------:R-:W-:Y:S02]  /*63f0*/  SHF.L.W.U32.HI R56, R56, 0x1, R17 ;  /* 0x0000000138387819 */ /* 0x000fe40000010e11 */
[----:B------:R-:W-:Y:S02]  /*6400*/  LOP3.LUT R41, R42, R27, R16, 0x96, !PT ;  /* 0x0000001b2a297212 */ /* 0x000fe400078e9610 */
[C---:B------:R-:W-:Y:S02]  /*6410*/  LOP3.LUT R17, R32.reuse, R31, RZ, 0x3c, !PT ;  /* 0x0000001f20117212 */ /* 0x040fe400078e3cff */
[----:B------:R-:W-:Y:S02]  /*6420*/  LOP3.LUT R31, R32, R8, RZ, 0x3c, !PT ;  /* 0x00000008201f7212 */ /* 0x000fe400078e3cff */
[----:B------:R-:W-:Y:S02]  /*6430*/  SHF.L.W.U32.HI R8, R24, 0x1, R63 ;  /* 0x0000000118087819 */ /* 0x000fe40000010e3f */
[----:B------:R-:W-:-:S02]  /*6440*/  LOP3.LUT R41, R29, R41, R0, 0x96, !PT ;  /* 0x000000291d297212 */ /* 0x000fc400078e9600 */
[C---:B------:R-:W-:Y:S02]  /*6450*/  LOP3.LUT R55, R32.reuse, R55, RZ, 0x3c, !PT ;  /* 0x0000003720377212 */ /* 0x040fe400078e3cff */
[----:B------:R-:W-:Y:S02]  /*6460*/  LOP3.LUT R4, R32, R4, RZ, 0x3c, !PT ;  /* 0x0000000420047212 */ /* 0x000fe400078e3cff */
[C---:B------:R-:W-:Y:S02]  /*6470*/  LOP3.LUT R32, R67.reuse, R27, RZ, 0x3c, !PT ;  /* 0x0000001b43207212 */ /* 0x040fe400078e3cff */
[----:B------:R-:W-:Y:S02]  /*6480*/  LOP3.LUT R65, R8, R65, RZ, 0x3c, !PT ;  /* 0x0000004108417212 */ /* 0x000fe400078e3cff */
[C---:B------:R-:W-:Y:S02]  /*6490*/  LOP3.LUT R27, R67.reuse, R0, RZ, 0x3c, !PT ;  /* 0x00000000431b7212 */ /* 0x040fe400078e3cff */
[----:B------:R-:W-:-:S02]  /*64a0*/  LOP3.LUT R8, R67, R16, RZ, 0x3c, !PT ;  /* 0x0000001043087212 */ /* 0x000fc400078e3cff */
[----:B------:R-:W-:Y:S02]  /*64b0*/  SHF.L.W.U32.HI R0, R41, 0x1, R14 ;  /* 0x0000000129007819 */ /* 0x000fe40000010e0e */
[----:B------:R-:W-:Y:S02]  /*64c0*/  LOP3.LUT R16, R39, R36, R10, 0x96, !PT ;  /* 0x0000002427107212 */ /* 0x000fe400078e960a */
[----:B------:R-:W-:Y:S02]  /*64d0*/  LOP3.LUT R0, R0, R63, RZ, 0x3c, !PT ;  /* 0x0000003f00007212 */ /* 0x000fe400078e3cff */
[----:B------:R-:W-:Y:S02]  /*64e0*/  LOP3.LUT R63, R22, R16, R49, 0x96, !PT ;  /* 0x00000010163f7212 */ /* 0x000fe400078e9631 */
[----:B------:R-:W-:Y:S02]  /*64f0*/  LOP3.LUT R16, R65, R49, RZ, 0x3c, !PT ;  /* 0x0000003141107212 */ /* 0x000fe400078e3cff */
[----:B------:R-:W-:-:S02]  /*6500*/  LOP3.LUT R58, R61, R53, R6, 0x96, !PT ;  /* 0x000000353d3a7212 */ /* 0x000fc400078e9606 */
[----:B------:R-:W-:Y:S02]  /*6510*/  SHF.L.W.U32.HI R49, R14, 0x1, R41 ;  /* 0x000000010e317819 */ /* 0x000fe40000010e29 */
[----:B------:R-:W-:Y:S02]  /*6520*/  LOP3.LUT R58, R9, R58, R57, 0x96, !PT ;  /* 0x0000003a093a7212 */ /* 0x000fe400078e9639 */
        /* <DEDUP_REMOVED lines=164> */
[----:B------:R-:W-:Y:S02]  /*6f70*/  SHF.L.W.U32.HI R60, R63, 0x1, R30 ;  /* 0x000000013f3c7819 */ /* 0x000fe40000010e1e */
[----:B------:R-:W-:-:S02]  /*6f80*/  SHF.L.W.U32.HI R58, R61, 0x1, R16 ;  /* 0x000000013d3a7819 */ /* 0x000fc40000010e10 */
[----:B------:R-:W-:Y:S02]  /*6f90*/  LOP3.LUT R24, R24, R57, RZ, 0x3c, !PT ;  /* 0x0000003918187212 */ /* 0x000fe400078e3cff */
[----:B------:R-:W-:Y:S02]  /*6fa0*/  LOP3.LUT R60, R60, R54, RZ, 0x3c, !PT ;  /* 0x000000363c3c7212 */ /* 0x000fe400078e3cff */
[----:B------:R-:W-:Y:S02]  /*6fb0*/  SHF.L.W.U32.HI R49, R57, 0x1, R54 ;  /* 0x0000000139317819 */ /* 0x000fe40000010e36 */
[----:B------:R-:W-:Y:S02]  /*6fc0*/  SHF.L.W.U32.HI R54, R54, 0x1, R57 ;  /* 0x0000000136367819 */ /* 0x000fe40000010e39 */
[----:B------:R-:W-:Y:S02]  /*6fd0*/  LOP3.LUT R56, R3, R2, R31, 0x96, !PT ;  /* 0x0000000203387212 */ /* 0x000fe400078e961f */
[----:B------:R-:W-:-:S02]  /*6fe0*/  LOP3.LUT R58, R58, R30, RZ, 0x3c, !PT ;  /* 0x0000001e3a3a7212 */ /* 0x000fc400078e3cff */
[----:B------:R-:W-:Y:S02]  /*6ff0*/  LOP3.LUT R57, R8, R37, R43, 0x96, !PT ;  /* 0x0000002508397212 */ /* 0x000fe400078e962b */
[C---:B------:R-:W-:Y:S02]  /*7000*/  LOP3.LUT R30, R24.reuse, R31, RZ, 0x3c, !PT ;  /* 0x0000001f181e7212 */ /* 0x040fe400078e3cff */
[----:B------:R-:W-:Y:S02]  /*7010*/  LOP3.LUT R31, R24, R2, RZ, 0x3c, !PT ;  /* 0x00000002181f7212 */ /* 0x000fe400078e3cff */
[----:B------:R-:W-:Y:S02]  /*7020*/  SHF.L.W.U32.HI R2, R16, 0x1, R61 ;  /* 0x0000000110027819 */ /* 0x000fe40000010e3d */
[----:B------:R-:W-:Y:S02]  /*7030*/  LOP3.LUT R56, R13, R56, R26, 0x96, !PT ;  /* 0x000000380d387212 */ /* 0x000fe400078e961a */
[----:B------:R-:W-:-:S02]  /*7040*/  LOP3.LUT R57, R4, R57, R19, 0x96, !PT ;  /* 0x0000003904397212 */ /* 0x000fc400078e9613 */
        /* <DEDUP_REMOVED lines=184> */
[----:B------:R-:W-:Y:S02]  /*7bd0*/  SHF.L.W.U32.HI R58, R37, 0x1, R16 ;  /* 0x00000001253a7819 */ /* 0x000fe40000010e10 */
[----:B------:R-:W-:-:S02]  /*7be0*/  LOP3.LUT R20, R32, R13, R34, 0x96, !PT ;  /* 0x0000000d20147212 */ /* 0x000fc400078e9622 */
[----:B------:R-:W-:Y:S02]  /*7bf0*/  LOP3.LUT R58, R58, R18, RZ, 0x3c, !PT ;  /* 0x000000123a3a7212 */ /* 0x000fe400078e3cff */
[----:B------:R-:W-:Y:S02]  /*7c00*/  LOP3.LUT R18, R12, R20, R55, 0x96, !PT ;  /* 0x000000140c127212 */ /* 0x000fe400078e9637 */
[C---:B------:R-:W-:Y:S02]  /*7c10*/  LOP3.LUT R34, R19.reuse, R34, RZ, 0x3c, !PT ;  /* 0x0000002213227212 */ /* 0x040fe400078e3cff */
[C---:B------:R-:W-:Y:S02]  /*7c20*/  LOP3.LUT R20, R19.reuse, R13, RZ, 0x3c, !PT ;  /* 0x0000000d13147212 */ /* 0x040fe400078e3cff */
[C---:B------:R-:W-:Y:S02]  /*7c30*/  LOP3.LUT R32, R19.reuse, R32, RZ, 0x3c, !PT ;  /* 0x0000002013207212 */ /* 0x040fe400078e3cff */
[----:B------:R-:W-:-:S02]  /*7c40*/  LOP3.LUT R55, R19, R55, RZ, 0x3c, !PT ;  /* 0x0000003713377212 */ /* 0x000fc400078e3cff */
[----:B------:R-:W-:Y:S02]  /*7c50*/  LOP3.LUT R12, R19, R12, RZ, 0x3c, !PT ;  /* 0x0000000c130c7212 */ /* 0x000fe400078e3cff */
[-C--:B------:R-:W-:Y:S02]  /*7c60*/  LOP3.LUT R19, R21, R26.reuse, R35, 0x96, !PT ;  /* 0x0000001a15137212 */ /* 0x080fe400078e9623 */
[----:B------:R-:W-:Y:S02]  /*7c70*/  SHF.L.W.U32.HI R64, R16, 0x1, R37 ;  /* 0x0000000110407819 */ /* 0x000fe40000010e25 */
        /* <DEDUP_REMOVED lines=159> */
[----:B------:R-:W-:Y:S02]  /*8670*/  LOP3.LUT R5, R54, 0x80008009, RZ, 0x3c, !PT ;  /* 0x8000800936057812 */ /* 0x000fe400078e3cff */
[----:B------:R-:W-:Y:S02]  /*8680*/  LOP3.LUT R61, R52, R27, R26, 0x96, !PT ;  /* 0x0000001b343d7212 */ /* 0x000fe400078e961a */
[----:B------:R-:W-:Y:S02]  /*8690*/  LOP3.LUT R10, R13, R56, R25, 0x96, !PT ;  /* 0x000000380d0a7212 */ /* 0x000fe400078e9619 */
[----:B------:R-:W-:Y:S02]  /*86a0*/  LOP3.LUT R46, R46, R59, RZ, 0x3c, !PT ;  /* 0x0000003b2e2e7212 */ /* 0x000fe400078e3cff */
[----:B------:R-:W-:Y:S02]  /*86b0*/  LOP3.LUT R57, R57, R20, RZ, 0x3c, !PT ;  /* 0x0000001439397212 */ /* 0x000fe400078e3cff */
        /* <DEDUP_REMOVED lines=27> */
[----:B------:R-:W-:Y:S02]  /*8870*/  LOP3.LUT R54, R35, R0, R40, 0x96, !PT ;  /* 0x0000000023367212 */ /* 0x000fe400078e9628 */
[----:B------:R-:W-:Y:S02]  /*8880*/  SHF.L.W.U32.HI R4, R3, 0x1, R60 ;  /* 0x0000000103047819 */ /* 0x000fe40000010e3c */
[----:B------:R-:W-:Y:S02]  /*8890*/  LOP3.LUT R54, R6, R54, R9, 0x96, !PT ;  /* 0x0000003606367212 */ /* 0x000fe400078e9609 */
[----:B------:R-:W-:-:S02]  /*88a0*/  LOP3.LUT R43, R63, R0, RZ, 0x3c, !PT ;  /* 0x000000003f2b7212 */ /* 0x000fc400078e3cff */
[----:B------:R-:W-:Y:S02]  /*88b0*/  LOP3.LUT R0, R63, R9, RZ, 0x3c, !PT ;  /* 0x000000093f007212 */ /* 0x000fe400078e3cff */
[----:B------:R-:W-:Y:S02]  /*88c0*/  SHF.L.W.U32.HI R9, R54, 0x1, R37 ;  /* 0x0000000136097819 */ /* 0x000fe40000010e25 */
[----:B------:R-:W-:Y:S02]  /*88d0*/  LOP3.LUT R62, R45, R8, R20, 0x96, !PT ;  /* 0x000000082d3e7212 */ /* 0x000fe400078e9614 */
[----:B------:R-:W-:Y:S02]  /*88e0*/  LOP3.LUT R61, R4, R61, RZ, 0x3c, !PT ;  /* 0x0000003d043d7212 */ /* 0x000fe400078e3cff */
        /* <DEDUP_REMOVED lines=156> */
[----:B------:R-:W-:Y:S02]  /*92b0*/  LOP3.LUT R12, R12, R31, RZ, 0x3c, !PT ;  /* 0x0000001f0c0c7212 */ /* 0x000fe400078e3cff */
[----:B------:R-:W-:-:S02]  /*92c0*/  LOP3.LUT R17, R17, R4, RZ, 0x3c, !PT ;  /* 0x0000000411117212 */ /* 0x000fc400078e3cff */
        /* <DEDUP_REMOVED lines=19> */
[-C--:B------:R-:W-:Y:S02]  /*9400*/  LOP3.LUT R61, R43, R24.reuse, R5, 0x96, !PT ;  /* 0x000000182b3d7212 */ /* 0x080fe400078e9605 */
[----:B------:R-:W-:Y:S02]  /*9410*/  LOP3.LUT R23, R23, R15, RZ, 0x3c, !PT ;  /* 0x0000000f17177212 */ /* 0x000fe400078e3cff */
[----:B------:R-:W-:Y:S02]  /*9420*/  LOP3.LUT R15, R53, R61, R30, 0x96, !PT ;  /* 0x0000003d350f7212 */ /* 0x000fe400078e961e */
[C---:B------:R-:W-:Y:S02]  /*9430*/  LOP3.LUT R5, R56.reuse, R5, RZ, 0x3c, !PT ;  /* 0x0000000538057212 */ /* 0x040fe400078e3cff */
[----:B------:R-:W-:-:S02]  /*9440*/  LOP3.LUT R24, R56, R24, RZ, 0x3c, !PT ;  /* 0x0000001838187212 */ /* 0x000fc400078e3cff */
[C---:B------:R-:W-:Y:S02]  /*9450*/  LOP3.LUT R43, R56.reuse, R43, RZ, 0x3c, !PT ;  /* 0x0000002b382b7212 */ /* 0x040fe400078e3cff */
[C---:B------:R-:W-:Y:S02]  /*9460*/  LOP3.LUT R30, R56.reuse, R30, RZ, 0x3c, !PT ;  /* 0x0000001e381e7212 */ /* 0x040fe400078e3cff */
[----:B------:R-:W-:Y:S02]  /*9470*/  LOP3.LUT R53, R56, R53, RZ, 0x3c, !PT ;  /* 0x0000003538357212 */ /* 0x000fe400078e3cff */
[----:B------:R-:W-:-:S04]  /*9480*/  LOP3.LUT R56, R48, R29, R58, 0x96, !PT ;  /* 0x0000001d30387212 */ /* 0x000fc800078e963a */
[----:B------:R-:W-:Y:S02]  /*9490*/  LOP3.LUT R56, R40, R56, R37, 0x96, !PT ;  /* 0x0000003828387212 */ /* 0x000fe400078e9625 */
[----:B------:R-:W-:Y:S02]  /*94a0*/  SHF.L.W.U32.HI R61, R4, 0x1, R33 ;  /* 0x00000001043d7819 */ /* 0x000fe40000010e21 */
[----:B------:R-:W-:Y:S02]  /*94b0*/  SHF.L.W.U32.HI R62, R56, 0x1, R15 ;  /* 0x00000001383e7819 */ /* 0x000fe40000010e0f */
[C---:B------:R-:W-:Y:S02]  /*94c0*/  LOP3.LUT R58, R59.reuse, R58, RZ, 0x3c, !PT ;  /* 0x0000003a3b3a7212 */ /* 0x040fe400078e3cff */
[C---:B------:R-:W-:Y:S02]  /*94d0*/  LOP3.LUT R29, R59.reuse, R29, RZ, 0x3c, !PT ;  /* 0x0000001d3b1d7212 */ /* 0x040fe400078e3cff */
[----:B------:R-:W-:-:S02]  /*94e0*/  LOP3.LUT R48, R59, R48, RZ, 0x3c, !PT ;  /* 0x000000303b307212 */ /* 0x000fc400078e3cff */
[C---:B------:R-:W-:Y:S02]  /*94f0*/  LOP3.LUT R37, R59.reuse, R37, RZ, 0x3c, !PT ;  /* 0x000000253b257212 */ /* 0x040fe400078e3cff */
[----:B------:R-:W-:Y:S02]  /*9500*/  LOP3.LUT R40, R59, R40, RZ, 0x3c, !PT ;  /* 0x000000283b287212 */ /* 0x000fe400078e3cff */
[----:B------:R-:W-:Y:S02]  /*9510*/  LOP3.LUT R33, R62, R33, RZ, 0x3c, !PT ;  /* 0x000000213e217212 */ /* 0x000fe400078e3cff */
[----:B------:R-:W-:Y:S02]  /*9520*/  LOP3.LUT R59, R46, R11, R31, 0x96, !PT ;  /* 0x0000000b2e3b7212 */ /* 0x000fe400078e961f */
        /* <DEDUP_REMOVED lines=44> */
[C---:B------:R-:W-:Y:S02]  /*97f0*/  LOP3.LUT R36, R4.reuse, R36, RZ, 0x3c, !PT ;  /* 0x0000002404247212 */ /* 0x040fe400078e3cff */
        /* <DEDUP_REMOVED lines=130> */
[----:B------:R-:W-:-:S02]  /*a020*/  LOP3.LUT R34, R34, R4, RZ, 0x3c, !PT ;  /* 0x0000000422227212 */ /* 0x000fc400078e3cff */
        /* <DEDUP_REMOVED lines=75> */
[C---:B------:R-:W-:Y:S02]  /*a4e0*/  LOP3.LUT R51, R37.reuse, R21, RZ, 0x3c, !PT ;  /* 0x0000001525337212 */ /* 0x040fe400078e3cff */
        /* <DEDUP_REMOVED lines=93> */
[----:B------:R-:W-:Y:S02]  /*aac0*/  LOP3.LUT R2, R41, 0x8b, RZ, 0x3c, !PT ;  /* 0x0000008b29027812 */ /* 0x000fe400078e3cff */
[----:B------:R-:W-:Y:S02]  /*aad0*/  LOP3.LUT R61, R35, R24, R32, 0x96, !PT ;  /* 0x00000018233d7212 */ /* 0x000fe400078e9620 */
[----:B------:R-:W-:Y:S02]  /*aae0*/  LOP3.LUT R8, R3, 0x80000000, RZ, 0x3c, !PT ;  /* 0x8000000003087812 */ /* 0x000fe400078e3cff */
        /* <DEDUP_REMOVED lines=24> */
[----:B------:R-:W-:Y:S02]  /*ac70*/  LOP3.LUT R37, R47, R26, R56, 0x96, !PT ;  /* 0x0000001a2f257212 */ /* 0x000fe400078e9638 */
[----:B------:R-:W-:-:S02]  /*ac80*/  LOP3.LUT R41, R60, R38, RZ, 0x3c, !PT ;  /* 0x000000263c297212 */ /* 0x000fc400078e3cff */
        /* <DEDUP_REMOVED lines=160> */
[----:B------:R-:W-:Y:S02]  /*b690*/  LOP3.LUT R10, R10, R39, RZ, 0x3c, !PT ;  /* 0x000000270a0a7212 */ /* 0x000fe400078e3cff */
[----:B------:R-:W-:-:S02]  /*b6a0*/  LOP3.LUT R15, R15, R28, R29, 0xb4, !PT ;  /* 0x0000001c0f0f7212 */ /* 0x000fc400078eb41d */
[-CC-:B------:R-:W-:Y:S02]  /*b6b0*/  LOP3.LUT R39, R32, R61.reuse, R8.reuse, 0x90, !PT ;  /* 0x0000003d20277212 */ /* 0x180fe400078e9008 */
[----:B------:R-:W-:Y:S02]  /*b6c0*/  LOP3.LUT R53, R13, R2, RZ, 0x3c, !PT ;  /* 0x000000020d357212 */ /* 0x000fe400078e3cff */
[----:B------:R-:W-:Y:S02]  /*b6d0*/  LOP3.LUT R8, R28, R61, R8, 0x6, !PT ;  /* 0x0000003d1c087212 */ /* 0x000fe400078e0608 */
[----:B------:R-:W-:Y:S02]  /*b6e0*/  LOP3.LUT R6, R6, 0x8089, RZ, 0x3c, !PT ;  /* 0x0000808906067812 */ /* 0x000fe400078e3cff */
[----:B------:R-:W-:Y:S02]  /*b6f0*/  LOP3.LUT R64, R9, R16, R7, 0x96, !PT ;  /* 0x0000001009407212 */ /* 0x000fe400078e9607 */
[----:B------:R-:W-:-:S02]  /*b700*/  LOP3.LUT R2, R22, 0x80000000, RZ, 0x3c, !PT ;  /* 0x8000000016027812 */ /* 0x000fc400078e3cff */
        /* <DEDUP_REMOVED lines=12> */
[----:B------:R-:W-:Y:S02]  /*b7d0*/  SHF.L.W.U32.HI R66, R64, 0x1, R13 ;  /* 0x0000000140427819 */ /* 0x000fe40000010e0d */
[----:B------:R-:W-:Y:S02]  /*b7e0*/  LOP3.LUT R47, R56, R47, R33, 0x96, !PT ;  /* 0x0000002f382f7212 */ /* 0x000fe400078e9621 */
        /* <DEDUP_REMOVED lines=13> */
[----:B------:R-:W-:Y:S02]  /*b8c0*/  LOP3.LUT R60, R14, R31, R57, 0x96, !PT ;  /* 0x0000001f0e3c7212 */ /* 0x000fe400078e9639 */
[----:B------:R-:W-:Y:S02]  /*b8d0*/  LOP3.LUT R39, R39, R37, RZ, 0x3c, !PT ;  /* 0x0000002527277212 */ /* 0x000fe400078e3cff */
[----:B------:R-:W-:-:S02]  /*b8e0*/  SHF.L.W.U32.HI R37, R8, 0x1, R47 ;  /* 0x0000000108257819 */ /* 0x000fc40000010e2f */
[----:B------:R-:W-:Y:S02]  /*b8f0*/  LOP3.LUT R60, R34, R60, R51, 0x96, !PT ;  /* 0x0000003c223c7212 */ /* 0x000fe400078e9633 */
[----:B------:R-:W-:Y:S02]  /*b900*/  LOP3.LUT R64, R37, R64, RZ, 0x3c, !PT ;  /* 0x0000004025407212 */ /* 0x000fe400078e3cff */
[C---:B------:R-:W-:Y:S02]  /*b910*/  LOP3.LUT R62, R66.reuse, R31, RZ, 0x3c, !PT ;  /* 0x0000001f423e7212 */ /* 0x040fe400078e3cff */
[C---:B------:R-:W-:Y:S02]  /*b920*/  LOP3.LUT R37, R66.reuse, R57, RZ, 0x3c, !PT ;  /* 0x0000003942257212 */ /* 0x040fe400078e3cff */
        /* <DEDUP_REMOVED lines=27> */
[----:B------:R-:W-:Y:S02]  /*bae0*/  SHF.L.W.U32.HI R23, R49, 0x15, R24 ;  /* 0x0000001531177819 */ /* 0x000fe40000010e18 */
        /* <DEDUP_REMOVED lines=121> */
[-CC-:B------:R-:W-:Y:S02]  /*c280*/  LOP3.LUT R27, R32, R53.reuse, R2.reuse, 0x90, !PT ;  /* 0x00000035201b7212 */ /* 0x180fe400078e9002 */
[----:B------:R-:W-:Y:S02]  /*c290*/  LOP3.LUT R2, R14, R53, R2, 0x6, !PT ;  /* 0x000000350e027212 */ /* 0x000fe400078e0602 */
[----:B------:R-:W-:-:S02]  /*c2a0*/  LOP3.LUT R22, R55, R45, R32, 0xb4, !PT ;  /* 0x0000002d37167212 */ /* 0x000fc400078eb420 */
[----:B------:R-:W-:Y:S02]  /*c2b0*/  LOP3.LUT R53, R32, R23, R45, 0xb4, !PT ;  /* 0x0000001720357212 */ /* 0x000fe400078eb42d */
[----:B------:R-:W-:Y:S02]  /*c2c0*/  LOP3.LUT R16, R16, R13, R24, 0xb4, !PT ;  /* 0x0000000d10107212 */ /* 0x000fe400078eb418 */
[----:B------:R-:W-:Y:S02]  /*c2d0*/  LOP3.LUT R45, R45, R14, R23, 0xb4, !PT ;  /* 0x0000000e2d2d7212 */ /* 0x000fe400078eb417 */
[----:B------:R-:W-:Y:S02]  /*c2e0*/  LOP3.LUT R13, R13, R12, RZ, 0x3c, !PT ;  /* 0x0000000c0d0d7212 */ /* 0x000fe400078e3cff */
[----:B------:R-:W-:Y:S02]  /*c2f0*/  LOP3.LUT R12, R6, 0x8003, RZ, 0x3c, !PT ;  /* 0x00008003060c7812 */ /* 0x000fe400078e3cff */
        /* <DEDUP_REMOVED lines=13> */
[----:B------:R-:W-:Y:S02]  /*c3d0*/  LOP3.LUT R64, R64, R61, RZ, 0x3c, !PT ;  /* 0x0000003d40407212 */ /* 0x000fe400078e3cff */
[----:B------:R-:W-:Y:S02]  /*c3e0*/  LOP3.LUT R32, R4, R43, R6, 0x96, !PT ;  /* 0x0000002b04207212 */ /* 0x000fe400078e9606 */
[----:B------:R-:W-:Y:S02]  /*c3f0*/  SHF.L.W.U32.HI R58, R57, 0x1, R22 ;  /* 0x00000001393a7819 */ /* 0x000fe40000010e16 */
[----:B------:R-:W-:Y:S02]  /*c400*/  LOP3.LUT R59, R24, R59, RZ, 0x3c, !PT ;  /* 0x0000003b183b7212 */ /* 0x000fe400078e3cff */
[----:B------:R-:W-:Y:S02]  /*c410*/  LOP3.LUT R23, R23, R2, RZ, 0x3c, !PT ;  /* 0x0000000217177212 */ /* 0x000fe400078e3cff */
[----:B------:R-:W-:-:S02]  /*c420*/  LOP3.LUT R24, R36, R5, R47, 0x96, !PT ;  /* 0x0000000524187212 */ /* 0x000fc400078e962f */
[----:B------:R-:W-:Y:S02]  /*c430*/  LOP3.LUT R2, R64, R47, RZ, 0x3c, !PT ;  /* 0x0000002f40027212 */ /* 0x000fe400078e3cff */
[----:B------:R-:W-:Y:S02]  /*c440*/  LOP3.LUT R32, R15, R32, R40, 0x96, !PT ;  /* 0x000000200f207212 */ /* 0x000fe400078e9628 */
[----:B------:R-:W-:Y:S02]  /*c450*/  SHF.L.W.U32.HI R62, R60, 0x1, R55 ;  /* 0x000000013c3e7819 */ /* 0x000fe40000010e37 */
[----:B------:R-:W-:Y:S02]  /*c460*/  LOP3.LUT R58, R58, R55, RZ, 0x3c, !PT ;  /* 0x000000373a3a7212 */ /* 0x000fe400078e3cff */
[----:B------:R-:W-:Y:S02]  /*c470*/  SHF.L.W.U32.HI R47, R22, 0x1, R57 ;  /* 0x00000001162f7819 */ /* 0x000fe40000010e39 */
        /* <DEDUP_REMOVED lines=13> */
[----:B------:R-:W-:Y:S02]  /*c550*/  LOP3.LUT R61, R0, R51, R59, 0x96, !PT ;  /* 0x00000033003d7212 */ /* 0x000fe400078e963b */
[----:B------:R-:W-:Y:S02]  /*c560*/  LOP3.LUT R57, R62, R57, RZ, 0x3c, !PT ;  /* 0x000000393e397212 */ /* 0x000fe400078e3cff */
[----:B------:R-:W-:Y:S02]  /*c570*/  LOP3.LUT R17, R60, R59, RZ, 0x3c, !PT ;  /* 0x0000003b3c117212 */ /* 0x000fe400078e3cff */
[----:B------:R-:W-:Y:S02]  /*c580*/  SHF.L.W.U32.HI R59, R24, 0x1, R47 ;  /* 0x00000001183b7819 */ /* 0x000fe40000010e2f */
[----:B------:R-:W-:Y:S02]  /*c590*/  LOP3.LUT R62, R28, R29, R23, 0x96, !PT ;  /* 0x0000001d1c3e7212 */ /* 0x000fe400078e9617 */
[----:B------:R-:W-:-:S02]  /*c5a0*/  LOP3.LUT R61, R56, R61, R31, 0x96, !PT ;  /* 0x0000003d383d7212 */ /* 0x000fc400078e961f */
[----:B------:R-:W-:Y:S02]  /*c5b0*/  LOP3.LUT R59, R59, R22, RZ, 0x3c, !PT ;  /* 0x000000163b3b7212 */ /* 0x000fe400078e3cff */
[----:B------:R-:W-:Y:S02]  /*c5c0*/  LOP3.LUT R62, R54, R62, R35, 0x96, !PT ;  /* 0x0000003e363e7212 */ /* 0x000fe400078e9623 */
[C---:B------:R-:W-:Y:S02]  /*c5d0*/  LOP3.LUT R22, R58.reuse, R23, RZ, 0x3c, !PT ;  /* 0x000000173a167212 */ /* 0x040fe400078e3cff */
[C---:B------:R-:W-:Y:S02]  /*c5e0*/  LOP3.LUT R23, R58.reuse, R28, RZ, 0x3c, !PT ;  /* 0x0000001c3a177212 */ /* 0x040fe400078e3cff */
[----:B------:R-:W-:Y:S02]  /*c5f0*/  LOP3.LUT R28, R58, R35, RZ, 0x3c, !PT ;  /* 0x000000233a1c7212 */ /* 0x000fe400078e3cff */
[----:B------:R-:W-:-:S02]  /*c600*/  SHF.L.W.U32.HI R35, R62, 0x1, R61 ;  /* 0x000000013e237819 */ /* 0x000fc40000010e3d */
[C---:B------:R-:W-:Y:S02]  /*c610*/  LOP3.LUT R51, R60.reuse, R51, RZ, 0x3c, !PT ;  /* 0x000000333c337212 */ /* 0x040fe400078e3cff */
[C---:B------:R-:W-:Y:S02]  /*c620*/  LOP3.LUT R0, R60.reuse, R0, RZ, 0x3c, !PT ;  /* 0x000000003c007212 */ /* 0x040fe400078e3cff */
[C---:B------:R-:W-:Y:S02]  /*c630*/  LOP3.LUT R31, R60.reuse, R31, RZ, 0x3c, !PT ;  /* 0x0000001f3c1f7212 */ /* 0x040fe400078e3cff */
[----:B------:R-:W-:Y:S02]  /*c640*/  LOP3.LUT R56, R60, R56, RZ, 0x3c, !PT ;  /* 0x000000383c387212 */ /* 0x000fe400078e3cff */
[----:B------:R-:W-:Y:S02]  /*c650*/  LOP3.LUT R27, R27, R62, RZ, 0x3c, !PT ;  /* 0x0000003e1b1b7212 */ /* 0x000fe400078e3cff */
[----:B------:R-:W-:-:S02]  /*c660*/  LOP3.LUT R60, R58, R29, RZ, 0x3c, !PT ;  /* 0x0000001d3a3c7212 */ /* 0x000fc400078e3cff */
[----:B------:R-:W-:Y:S02]  /*c670*/  LOP3.LUT R29, R58, R54, RZ, 0x3c, !PT ;  /* 0x000000363a1d7212 */ /* 0x000fe400078e3cff */
[----:B------:R-:W-:Y:S02]  /*c680*/  LOP3.LUT R32, R32, R61, RZ, 0x3c, !PT ;  /* 0x0000003d20207212 */ /* 0x000fe400078e3cff */
[----:B------:R-:W-:Y:S02]  /*c690*/  SHF.L.W.U32.HI R54, R61, 0x1, R62 ;  /* 0x000000013d367819 */ /* 0x000fe40000010e3e */
[----:B------:R-:W-:Y:S02]  /*c6a0*/  LOP3.LUT R35, R35, R24, RZ, 0x3c, !PT ;  /* 0x0000001823237212 */ /* 0x000fe400078e3cff */
[----:B------:R-:W-:Y:S02]  /*c6b0*/  LOP3.LUT R5, R64, R5, RZ, 0x3c, !PT ;  /* 0x0000000540057212 */ /* 0x000fe400078e3cff */
[----:B------:R-:W-:-:S02]  /*c6c0*/  LOP3.LUT R24, R27, R19, RZ, 0x3c, !PT ;  /* 0x000000131b187212 */ /* 0x000fc400078e3cff */
[----:B------:R-:W-:Y:S02]  /*c6d0*/  LOP3.LUT R36, R64, R36, RZ, 0x3c, !PT ;  /* 0x0000002440247212 */ /* 0x000fe400078e3cff */
[----:B------:R-:W-:Y:S02]  /*c6e0*/  SHF.L.W.U32.HI R19, R31, 0x15, R28 ;  /* 0x000000151f137819 */ /* 0x000fe40000010e1c */
[C---:B------:R-:W-:Y:S02]  /*c6f0*/  LOP3.LUT R13, R32.reuse, R13, RZ, 0x3c, !PT ;  /* 0x0000000d200d7212 */ /* 0x040fe400078e3cff */
[C---:B------:R-:W-:Y:S02]  /*c700*/  LOP3.LUT R18, R32.reuse, R18, RZ, 0x3c, !PT ;  /* 0x0000001220127212 */ /* 0x040fe400078e3cff */
[C---:B------:R-:W-:Y:S02]  /*c710*/  LOP3.LUT R41, R32.reuse, R41, RZ, 0x3c, !PT ;  /* 0x0000002920297212 */ /* 0x040fe400078e3cff */
[----:B------:R-:W-:-:S02]  /*c720*/  LOP3.LUT R11, R32, R11, RZ, 0x3c, !PT ;  /* 0x0000000b200b7212 */ /* 0x000fc400078e3cff */
        /* <DEDUP_REMOVED lines=14> */
[----:B------:R-:W-:Y:S02]  /*c810*/  LOP3.LUT R47, R59, R4, RZ, 0x3c, !PT ;  /* 0x000000043b2f7212 */ /* 0x000fe400078e3cff */
[----:B------:R-:W-:Y:S02]  /*c820*/  SHF.L.W.U32.HI R5, R36, 0xa, R7 ;  /* 0x0000000a24057819 */ /* 0x000fe40000010e07 */
[----:B------:R-:W-:Y:S02]  /*c830*/  LOP3.LUT R30, R64, R30, RZ, 0x3c, !PT ;  /* 0x0000001e401e7212 */ /* 0x000fe400078e3cff */
[----:B------:R-:W-:-:S02]  /*c840*/  SHF.L.W.U32.HI R36, R7, 0xa, R36 ;  /* 0x0000000a07247819 */ /* 0x000fc40000010e24 */
        /* <DEDUP_REMOVED lines=113> */
[----:B------:R-:W-:-:S02]  /*cf60*/  LOP3.LUT R60, R15, R60, R36, 0x96, !PT ;  /* 0x0000003c0f3c7212 */ /* 0x000fc400078e9624 */
[----:B------:R-:W-:Y:S02]  /*cf70*/  LOP3.LUT R30, R21, R4, R9, 0x96, !PT ;  /* 0x00000004151e7212 */ /* 0x000fe400078e9609 */
[----:B------:R-:W-:Y:S02]  /*cf80*/  LOP3.LUT R57, R14, R57, R5, 0x96, !PT ;  /* 0x000000390e397212 */ /* 0x000fe400078e9605 */
[----:B------:R-:W-:Y:S02]  /*cf90*/  LOP3.LUT R12, R26, 0x80000000, RZ, 0x3c, !PT ;  /* 0x800000001a0c7812 */ /* 0x000fe400078e3cff */
[----:B------:R-:W-:Y:S02]  /*cfa0*/  LOP3.LUT R20, R19, R6, RZ, 0x3c, !PT ;  /* 0x0000000613147212 */ /* 0x000fe400078e3cff */
[----:B------:R-:W-:Y:S02]  /*cfb0*/  LOP3.LUT R30, R13, R30, R24, 0x96, !PT ;  /* 0x0000001e0d1e7212 */ /* 0x000fe400078e9618 */
        /* <DEDUP_REMOVED lines=19> */
[----:B------:R-:W-:Y:S02]  /*d0f0*/  LOP3.LUT R60, R53, R60, RZ, 0x3c, !PT ;  /* 0x0000003c353c7212 */ /* 0x000fe400078e3cff */
[----:B------:R-:W-:Y:S02]  /*d100*/  SHF.L.W.U32.HI R28, R30, 0x1, R41 ;  /* 0x000000011e1c7819 */ /* 0x000fe40000010e29 */
[----:B------:R-:W-:Y:S02]  /*d110*/  LOP3.LUT R53, R38, R42, R29, 0x96, !PT ;  /* 0x0000002a26357212 */ /* 0x000fe400078e961d */
[----:B------:R-:W-:Y:S02]  /*d120*/  SHF.L.W.U32.HI R30, R41, 0x1, R30 ;  /* 0x00000001291e7819 */ /* 0x000fe40000010e1e */
[----:B------:R-:W-:Y:S02]  /*d130*/  LOP3.LUT R42, R64, R17, RZ, 0x3c, !PT ;  /* 0x00000011402a7212 */ /* 0x000fe400078e3cff */
[----:B------:R-:W-:-:S02]  /*d140*/  SHF.L.W.U32.HI R41, R62, 0x1, R19 ;  /* 0x000000013e297819 */ /* 0x000fc40000010e13 */
[C---:B------:R-:W-:Y:S02]  /*d150*/  LOP3.LUT R17, R64.reuse, R48, RZ, 0x3c, !PT ;  /* 0x0000003040117212 */ /* 0x040fe400078e3cff */
[C---:B------:R-:W-:Y:S02]  /*d160*/  LOP3.LUT R48, R64.reuse, R29, RZ, 0x3c, !PT ;  /* 0x0000001d40307212 */ /* 0x040fe400078e3cff */
[----:B------:R-:W-:Y:S02]  /*d170*/  SHF.L.W.U32.HI R29, R53, 0x1, R26 ;  /* 0x00000001351d7819 */ /* 0x000fe40000010e1a */
[----:B------:R-:W-:Y:S02]  /*d180*/  LOP3.LUT R61, R11, R8, R59, 0x96, !PT ;  /* 0x000000080b3d7212 */ /* 0x000fe400078e963b */
[----:B------:R-:W-:Y:S02]  /*d190*/  LOP3.LUT R41, R41, R57, RZ, 0x3c, !PT ;  /* 0x0000003929297212 */ /* 0x000fe400078e3cff */
        /* <DEDUP_REMOVED lines=55> */
[----:B------:R-:W-:Y:S02]  /*d510*/  LOP3.LUT R21, R38, R24, RZ, 0x3c, !PT ;  /* 0x0000001826157212 */ /* 0x000fe400078e3cff */
[C---:B------:R-:W-:Y:S02]  /*d520*/  LOP3.LUT R46, R19.reuse, R46, RZ, 0x3c, !PT ;  /* 0x0000002e132e7212 */ /* 0x040fe400078e3cff */
        /* <DEDUP_REMOVED lines=83> */
[----:B------:R-:W-:Y:S02]  /*da60*/  LOP3.LUT R46, R38, R9, RZ, 0x3c, !PT ;  /* 0x00000009262e7212 */ /* 0x000fe400078e3cff */
[-CC-:B------:R-:W-:Y:S02]  /*da70*/  LOP3.LUT R7, R42, R38.reuse, R9.reuse, 0x90, !PT ;  /* 0x000000262a077212 */ /* 0x180fe400078e9009 */
[----:B------:R-:W-:Y:S02]  /*da80*/  LOP3.LUT R58, R56, R38, R9, 0x6, !PT ;  /* 0x00000026383a7212 */ /* 0x000fe400078e0609 */
[----:B------:R-:W-:Y:S02]  /*da90*/  LOP3.LUT R54, R19, R12, RZ, 0x3c, !PT ;  /* 0x0000000c13367212 */ /* 0x000fe400078e3cff */
        /* <DEDUP_REMOVED lines=9> */
[----:B------:R-:W-:Y:S02]  /*db30*/  LOP3.LUT R12, R46, 0x80, RZ, 0x3c, !PT ;  /* 0x000000802e0c7812 */ /* 0x000fe400078e3cff */
        /* <DEDUP_REMOVED lines=10> */
[----:B------:R-:W-:Y:S02]  /*dbe0*/  SHF.L.W.U32.HI R59, R61, 0x1, R62 ;  /* 0x000000013d3b7819 */ /* 0x000fe40000010e3e */
[----:B------:R-:W-:Y:S02]  /*dbf0*/  SHF.L.W.U32.HI R46, R62, 0x1, R61 ;  /* 0x000000013e2e7819 */ /* 0x000fe40000010e3d */
[----:B------:R-:W-:Y:S02]  /*dc00*/  LOP3.LUT R28, R28, R19, RZ, 0x3c, !PT ;  /* 0x000000131c1c7212 */ /* 0x000fe400078e3cff */
[----:B------:R-:W-:Y:S02]  /*dc10*/  LOP3.LUT R60, R26, R15, R56, 0x96, !PT ;  /* 0x0000000f1a3c7212 */ /* 0x000fe400078e9638 */
[----:B------:R-:W-:-:S02]  /*dc20*/  LOP3.LUT R19, R13, R0, R29, 0x96, !PT ;  /* 0x000000000d137212 */ /* 0x000fc400078e961d */
[----:B------:R-:W-:Y:S02]  /*dc30*/  LOP3.LUT R59, R59, R42, RZ, 0x3c, !PT ;  /* 0x0000002a3b3b7212 */ /* 0x000fe400078e3cff */
[----:B------:R-:W-:Y:S02]  /*dc40*/  SHF.L.W.U32.HI R38, R25, 0x1, R42 ;  /* 0x0000000119267819 */ /* 0x000fe40000010e2a */
[----:B------:R-:W-:Y:S02]  /*dc50*/  LOP3.LUT R46, R46, R25, RZ, 0x3c, !PT ;  /* 0x000000192e2e7212 */ /* 0x000fe400078e3cff */
[----:B------:R-:W-:Y:S02]  /*dc60*/  SHF.L.W.U32.HI R42, R42, 0x1, R25 ;  /* 0x000000012a2a7819 */ /* 0x000fe40000010e19 */
        /* <DEDUP_REMOVED lines=15> */
[----:B------:R-:W-:Y:S02]  /*dd60*/  SHF.L.W.U32.HI R45, R60, 0x1, R19 ;  /* 0x000000013c2d7819 */ /* 0x000fe40000010e13 */
[----:B------:R-:W-:Y:S02]  /*dd70*/  LOP3.LUT R48, R59, R43, RZ, 0x3c, !PT ;  /* 0x0000002b3b307212 */ /* 0x000fe400078e3cff */
[----:B------:R-:W-:Y:S02]  /*dd80*/  SHF.L.W.U32.HI R43, R46, 0x1, R25 ;  /* 0x000000012e2b7819 */ /* 0x000fe40000010e19 */
[----:B------:R-:W-:Y:S02]  /*dd90*/  LOP3.LUT R45, R45, R62, RZ, 0x3c, !PT ;  /* 0x0000003e2d2d7212 */ /* 0x000fe400078e3cff */
[----:B------:R-:W-:-:S02]  /*dda0*/  LOP3.LUT R54, R59, R54, RZ, 0x3c, !PT ;  /* 0x000000363b367212 */ /* 0x000fc400078e3cff */
[C---:B------:R-:W-:Y:S02]  /*ddb0*/  LOP3.LUT R39, R59.reuse, R39, RZ, 0x3c, !PT ;  /* 0x000000273b277212 */ /* 0x040fe400078e3cff */
[----:B------:R-:W-:Y:S02]  /*ddc0*/  LOP3.LUT R22, R59, R22, RZ, 0x3c, !PT ;  /* 0x000000163b167212 */ /* 0x000fe400078e3cff */
[----:B------:R-:W-:Y:S02]  /*ddd0*/  LOP3.LUT R59, R40, R21, R58, 0x96, !PT ;  /* 0x00000015283b7212 */ /* 0x000fe400078e963a */
[----:B------:R-:W-:Y:S02]  /*dde0*/  LOP3.LUT R43, R43, R60, RZ, 0x3c, !PT ;  /* 0x0000003c2b2b7212 */ /* 0x000fe400078e3cff */
[----:B------:R-:W-:Y:S02]  /*ddf0*/  LOP3.LUT R62, R31, R20, R28, 0x96, !PT ;  /* 0x000000141f3e7212 */ /* 0x000fe400078e961c */
[----:B------:R-:W-:-:S02]  /*de00*/  SHF.L.W.U32.HI R60, R25, 0x1, R46 ;  /* 0x00000001193c7819 */ /* 0x000fc40000010e2e */
[----:B------:R-:W-:Y:S02]  /*de10*/  LOP3.LUT R59, R52, R59, R35, 0x96, !PT ;  /* 0x0000003b343b7212 */ /* 0x000fe400078e9623 */
        /* <DEDUP_REMOVED lines=37> */
[----:B------:R-:W-:Y:S02]  /*e070*/  SHF.L.W.U32.HI R24, R57, 0xc, R34 ;  /* 0x0000000c39187819 */ /* 0x000fe40000010e22 */
        /* <DEDUP_REMOVED lines=64> */
[----:B------:R-:W-:Y:S02]  /*e480*/  LOP3.LUT R58, R61, R58, RZ, 0x3c, !PT ;  /* 0x0000003a3d3a7212 */ /* 0x000fe400078e3cff */
        /* <DEDUP_REMOVED lines=36> */
[C---:B------:R-:W-:Y:S02]  /*e6d0*/  LOP3.LUT R43, R25.reuse, R43, R12, 0x6, !PT ;  /* 0x0000002b192b7212 */ /* 0x040fe400078e060c */
        /* <DEDUP_REMOVED lines=26> */
[----:B------:R-:W-:-:S02]  /*e880*/  LOP3.LUT R63, R63, R24, RZ, 0x3c, !PT ;  /* 0x000000183f3f7212 */ /* 0x000fc400078e3cff */
[----:B------:R-:W-:Y:S02]  /*e890*/  SHF.L.W.U32.HI R21, R24, 0x1, R13 ;  /* 0x0000000118157819 */ /* 0x000fe40000010e0d */
[----:B------:R-:W-:Y:S02]  /*e8a0*/  LOP3.LUT R61, R61, R13, RZ, 0x3c, !PT ;  /* 0x0000000d3d3d7212 */ /* 0x000fe400078e3cff */
        /* <DEDUP_REMOVED lines=10> */
[----:B------:R-:W-:Y:S02]  /*e950*/  SHF.L.W.U32.HI R63, R2, 0x1, R57 ;  /* 0x00000001023f7819 */ /* 0x000fe40000010e39 */
        /* <DEDUP_REMOVED lines=63> */
[----:B------:R-:W-:Y:S02]  /*ed50*/  LOP3.LUT R49, R22, R47, RZ, 0x3c, !PT ;  /* 0x0000002f16317212 */ /* 0x000fe400078e3cff */
[----:B------:R-:W-:-:S02]  /*ed60*/  SHF.L.W.U32.HI R5, R11, 0x1, R54 ;  /* 0x000000010b057819 */ /* 0x000fc40000010e36 */
[----:B------:R-:W-:Y:S02]  /*ed70*/  LOP3.LUT R47, R22, R38, RZ, 0x3c, !PT ;  /* 0x00000026162f7212 */ /* 0x000fe400078e3cff */
[C---:B------:R-:W-:Y:S02]  /*ed80*/  LOP3.LUT R48, R57.reuse, R45, RZ, 0x3c, !PT ;  /* 0x0000002d39307212 */ /* 0x040fe400078e3cff */
        /* <DEDUP_REMOVED lines=10> */
[C---:B------:R-:W-:Y:S02]  /*ee30*/  LOP3.LUT R37, R56.reuse, R37, RZ, 0x3c, !PT ;  /* 0x0000002538257212 */ /* 0x040fe400078e3cff */
        /* <DEDUP_REMOVED lines=69> */
[----:B------:R-:W-:Y:S02]  /*f290*/  LOP3.LUT R9, R22, R7, RZ, 0x3c, !PT ;  /* 0x0000000716097212 */ /* 0x000fe400078e3cff */
        /* <DEDUP_REMOVED lines=10> */
[C---:B------:R-:W-:Y:S02]  /*f340*/  LOP3.LUT R6, R0.reuse, R57, R6, 0x6, !PT ;  /* 0x0000003900067212 */ /* 0x040fe400078e0606 */
[----:B------:R-:W-:Y:S02]  /*f350*/  LOP3.LUT R0, R0, R9, RZ, 0x3c, !PT ;  /* 0x0000000900007212 */ /* 0x000fe400078e3cff */
[----:B------:R-:W-:-:S02]  /*f360*/  LOP3.LUT R57, R2, R45, RZ, 0x3c, !PT ;  /* 0x0000002d02397212 */ /* 0x000fc400078e3cff */
[----:B------:R-:W-:Y:S02]  /*f370*/  LOP3.LUT R2, R22, 0x8000000a, RZ, 0x3c, !PT ;  /* 0x8000000a16027812 */ /* 0x000fe400078e3cff */
[----:B------:R-:W-:Y:S02]  /*f380*/  LOP3.LUT R60, R51, R48, R8, 0x96, !PT ;  /* 0x00000030333c7212 */ /* 0x000fe400078e9608 */
[----:B------:R-:W-:Y:S02]  /*f390*/  LOP3.LUT R4, R17, 0x80000000, RZ, 0x3c, !PT ;  /* 0x8000000011047812 */ /* 0x000fe400078e3cff */
        /* <DEDUP_REMOVED lines=23> */
[----:B------:R-:W-:Y:S02]  /*f510*/  LOP3.LUT R45, R58, R54, RZ, 0x3c, !PT ;  /* 0x000000363a2d7212 */ /* 0x000fe400078e3cff */
[----:B------:R-:W-:Y:S02]  /*f520*/  LOP3.LUT R54, R11, R16, R44, 0x96, !PT ;  /* 0x000000100b367212 */ /* 0x000fe400078e962c */
[----:B------:R-:W-:Y:S02]  /*f530*/  SHF.L.W.U32.HI R63, R6, 0x1, R49 ;  /* 0x00000001063f7819 */ /* 0x000fe40000010e31 */
        /* <DEDUP_REMOVED lines=153> */
[-CC-:B------:R-:W-:Y:S02]  /*fed0*/  LOP3.LUT R46, R27, R49.reuse, R2.reuse, 0x90, !PT ;  /* 0x000000311b2e7212 */ /* 0x180fe400078e9002 */
[----:B------:R-:W-:Y:S02]  /*fee0*/  LOP3.LUT R49, R17, R49, R2, 0x6, !PT ;  /* 0x0000003111317212 */ /* 0x000fe400078e0602 */
[----:B------:R-:W-:Y:S02]  /*fef0*/  LOP3.LUT R35, R35, R20, R27, 0xb4, !PT ;  /* 0x0000001423237212 */ /* 0x000fe400078eb41b */
[----:B------:R-:W-:-:S02]  /*ff00*/  LOP3.LUT R55, R27, R12, R20, 0xb4, !PT ;  /* 0x0000000c1b377212 */ /* 0x000fc400078eb414 */
[----:B------:R-:W-:Y:S02]  /*ff10*/  LOP3.LUT R47, R47, R6, R19, 0xb4, !PT ;  /* 0x000000062f2f7212 */ /* 0x000fe400078eb413 */
[C---:B------:R-:W-:Y:S02]  /*ff20*/  LOP3.LUT R56, R19.reuse, R14, R6, 0xb4, !PT ;  /* 0x0000000e13387212 */ /* 0x040fe400078eb406 */
[----:B------:R-:W-:Y:S02]  /*ff30*/  LOP3.LUT R20, R20, R17, R12, 0xb4, !PT ;  /* 0x0000001114147212 */ /* 0x000fe400078eb40c */
[----:B------:R-:W-:Y:S02]  /*ff40*/  LOP3.LUT R6, R6, R13, R14, 0xb4, !PT ;  /* 0x0000000d06067212 */ /* 0x000fe400078eb40e */
[-CC-:B------:R-:W-:Y:S02]  /*ff50*/  LOP3.LUT R2, R19, R57.reuse, R4.reuse, 0x90, !PT ;  /* 0x0000003913027212 */ /* 0x180fe400078e9004 */
[----:B------:R-:W-:-:S02]  /*ff60*/  LOP3.LUT R27, R13, R57, R4, 0x6, !PT ;  /* 0x000000390d1b7212 */ /* 0x000fc400078e0604 */
[----:B------:R-:W-:Y:S02]  /*ff70*/  LOP3.LUT R57, R12, R49, RZ, 0x3c, !PT ;  /* 0x000000310c397212 */ /* 0x000fe400078e3cff */
[----:B------:R-:W-:Y:S02]  /*ff80*/  LOP3.LUT R63, R28, R23, R20, 0x96, !PT ;  /* 0x000000171c3f7212 */ /* 0x000fe400078e9614 */
[----:B------:R-:W-:Y:S02]  /*ff90*/  LOP3.LUT R12, R35, 0x80008081, RZ, 0x3c, !PT ;  /* 0x80008081230c7812 */ /* 0x000fe400078e3cff */
[----:B------:R-:W-:Y:S02]  /*ffa0*/  LOP3.LUT R4, R37, R44, R6, 0x96, !PT ;  /* 0x0000002c25047212 */ /* 0x000fe400078e9606 */
[----:B------:R-:W-:Y:S02]  /*ffb0*/  LOP3.LUT R63, R18, R63, R11, 0x96, !PT ;  /* 0x0000003f123f7212 */ /* 0x000fe400078e960b */
[----:B------:R-:W-:-:S02]  /*ffc0*/  LOP3.LUT R49, R33, R36, R12, 0x96, !PT ;  /* 0x0000002421317212 */ /* 0x000fc400078e960c */
[----:B------:R-:W-:Y:S02]  /*ffd0*/  LOP3.LUT R4, R53, R4, R16, 0x96, !PT ;  /* 0x0000000435047212 */ /* 0x000fe400078e9610 */
[----:B------:R-:W-:Y:S02]  /*ffe0*/  LOP3.LUT R17, R17, R46, RZ, 0x3c, !PT ;  /* 0x0000002e11117212 */ /* 0x000fe400078e3cff */
[----:B------:R-:W-:Y:S02]  /*fff0*/  LOP3.LUT R13, R13, R2, RZ, 0x3c, !PT ;  /* 0x000000020d0d7212 */ /* 0x000fe400078e3cff */
[----:B------:R-:W-:Y:S02]  /*10000*/  LOP3.LUT R46, R14, R27, RZ, 0x3c, !PT ;  /* 0x0000001b0e2e7212 */ /* 0x000fe400078e3cff */
[----:B------:R-:W-:Y:S02]  /*10010*/  LOP3.LUT R2, R47, 0x80000000, RZ, 0x3c, !PT ;  /* 0x800000002f027812 */ /* 0x000fe400078e3cff */
[----:B------:R-:W-:-:S02]  /*10020*/  LOP3.LUT R49, R54, R49, R21, 0x96, !PT ;  /* 0x0000003136317212 */ /* 0x000fc400078e9615 */
[----:B------:R-:W-:Y:S02]  /*10030*/  SHF.L.W.U32.HI R58, R4, 0x1, R63 ;  /* 0x00000001043a7819 */ /* 0x000fe40000010e3f */
        /* <DEDUP_REMOVED lines=16> */
[----:B------:R-:W-:-:S02]  /*10140*/  LOP3.LUT R58, R7, R34, R56, 0x96, !PT ;  /* 0x00000022073a7212 */ /* 0x000fc400078e9638 */
[----:B------:R-:W-:Y:S02]  /*10150*/  SHF.L.W.U32.HI R47, R49, 0x1, R60 ;  /* 0x00000001312f7819 */ /* 0x000fe40000010e3c */
[----:B------:R-:W-:Y:S02]  /*10160*/  SHF.L.W.U32.HI R65, R35, 0x1, R14 ;  /* 0x0000000123417819 */ /* 0x000fe40000010e0e */
[----:B------:R-:W-:Y:S02]  /*10170*/  SHF.L.W.U32.HI R49, R60, 0x1, R49 ;  /* 0x000000013c317819 */ /* 0x000fe40000010e31 */
[----:B------:R-:W-:Y:S02]  /*10180*/  LOP3.LUT R61, R61, R60, RZ, 0x3c, !PT ;  /* 0x0000003c3d3d7212 */ /* 0x000fe400078e3cff */
[----:B------:R-:W-:Y:S02]  /*10190*/  LOP3.LUT R62, R62, R63, RZ, 0x3c, !PT ;  /* 0x0000003f3e3e7212 */ /* 0x000fe400078e3cff */
[----:B------:R-:W-:-:S02]  /*101a0*/  LOP3.LUT R58, R29, R58, R30, 0x96, !PT ;  /* 0x0000003a1d3a7212 */ /* 0x000fc400078e961e */
[----:B------:R-:W-:Y:S02]  /*101b0*/  LOP3.LUT R60, R3, R38, R57, 0x96, !PT ;  /* 0x00000026033c7212 */ /* 0x000fe400078e9639 */
[----:B------:R-:W-:Y:S02]  /*101c0*/  LOP3.LUT R63, R22, R25, R46, 0x96, !PT ;  /* 0x00000019163f7212 */ /* 0x000fe400078e962e */
[----:B------:R-:W-:Y:S02]  /*101d0*/  LOP3.LUT R65, R65, R4, RZ, 0x3c, !PT ;  /* 0x0000000441417212 */ /* 0x000fe400078e3cff */
[----:B------:R-:W-:Y:S02]  /*101e0*/  SHF.L.W.U32.HI R4, R58, 0x1, R27 ;  /* 0x000000013a047819 */ /* 0x000fe40000010e1b */
[----:B------:R-:W-:Y:S02]  /*101f0*/  LOP3.LUT R60, R43, R60, R48, 0x96, !PT ;  /* 0x0000003c2b3c7212 */ /* 0x000fe400078e9630 */
[----:B------:R-:W-:-:S02]  /*10200*/  LOP3.LUT R63, R8, R63, R51, 0x96, !PT ;  /* 0x0000003f083f7212 */ /* 0x000fc400078e9633 */
[C---:B------:R-:W-:Y:S02]  /*10210*/  LOP3.LUT R55, R61.reuse, R34, RZ, 0x3c, !PT ;  /* 0x000000223d377212 */ /* 0x040fe400078e3cff */
[----:B------:R-:W-:Y:S02]  /*10220*/  LOP3.LUT R35, R4, R35, RZ, 0x3c, !PT ;  /* 0x0000002304237212 */ /* 0x000fe400078e3cff */
        /* <DEDUP_REMOVED lines=152> */
[----:B------:R-:W-:Y:S02]  /*10bb0*/  LOP3.LUT R35, R14, R57, RZ, 0x3c, !PT ;  /* 0x000000390e237212 */ /* 0x000fe400078e3cff */
[----:B------:R-:W-:-:S02]  /*10bc0*/  LOP3.LUT R12, R2, 0x8080, RZ, 0x3c, !PT ;  /* 0x00008080020c7812 */ /* 0x000fc400078e3cff */
        /* <DEDUP_REMOVED lines=13> */
[----:B------:R-:W-:Y:S02]  /*10ca0*/  SHF.L.W.U32.HI R60, R63, 0x1, R14 ;  /* 0x000000013f3c7819 */ /* 0x000fe40000010e0e */
[----:B------:R-:W-:Y:S02]  /*10cb0*/  LOP3.LUT R59, R52, R59, R49, 0x96, !PT ;  /* 0x0000003b343b7212 */ /* 0x000fe400078e9631 */
[----:B------:R-:W-:Y:S02]  /*10cc0*/  LOP3.LUT R2, R38, R2, R11, 0x96, !PT ;  /* 0x0000000226027212 */ /* 0x000fe400078e960b */
[----:B------:R-:W-:Y:S02]  /*10cd0*/  LOP3.LUT R57, R57, R48, RZ, 0x3c, !PT ;  /* 0x0000003039397212 */ /* 0x000fe400078e3cff */
[----:B------:R-:W-:-:S02]  /*10ce0*/  SHF.L.W.U32.HI R47, R48, 0x1, R39 ;  /* 0x00000001302f7819 */ /* 0x000fc40000010e27 */
[----:B------:R-:W-:Y:S02]  /*10cf0*/  LOP3.LUT R60, R60, R39, RZ, 0x3c, !PT ;  /* 0x000000273c3c7212 */ /* 0x000fe400078e3cff */
[----:B------:R-:W-:Y:S02]  /*10d00*/  SHF.L.W.U32.HI R48, R39, 0x1, R48 ;  /* 0x0000000127307819 */ /* 0x000fe40000010e30 */
[----:B------:R-:W-:Y:S02]  /*10d10*/  SHF.L.W.U32.HI R54, R59, 0x1, R2 ;  /* 0x000000013b367819 */ /* 0x000fe40000010e02 */
        /* <DEDUP_REMOVED lines=9> */
[-C--:B------:R-:W-:Y:S02]  /*10db0*/  LOP3.LUT R57, R23, R24.reuse, R55, 0x96, !PT ;  /* 0x0000001817397212 */ /* 0x080fe400078e9637 */
[----:B------:R-:W-:Y:S02]  /*10dc0*/  LOP3.LUT R63, R56, R63, RZ, 0x3c, !PT ;  /* 0x0000003f383f7212 */ /* 0x000fe400078e3cff */
[----:B------:R-:W-:Y:S02]  /*10dd0*/  LOP3.LUT R56, R25, R57, R8, 0x96, !PT ;  /* 0x0000003919387212 */ /* 0x000fe400078e9608 */
[----:B------:R-:W-:Y:S02]  /*10de0*/  LOP3.LUT R57, R60, R24, RZ, 0x3c, !PT ;  /* 0x000000183c397212 */ /* 0x000fe400078e3cff */
[----:B------:R-:W-:Y:S02]  /*10df0*/  LOP3.LUT R61, R13, R30, R58, 0x96, !PT ;  /* 0x0000001e0d3d7212 */ /* 0x000fe400078e963a */
[----:B------:R-:W-:-:S02]  /*10e00*/  LOP3.LUT R62, R16, R7, R35, 0x96, !PT ;  /* 0x00000007103e7212 */ /* 0x000fc400078e9623 */
        /* <DEDUP_REMOVED lines=8> */
[----:B------:R-:W-:Y:S02]  /*10e90*/  LOP3.LUT R59, R60, R59, RZ, 0x3c, !PT ;  /* 0x0000003b3c3b7212 */ /* 0x000fe400078e3cff */
        /* <DEDUP_REMOVED lines=101> */
[-CC-:B------:R-:W-:Y:S02]  /*114f0*/  LOP3.LUT R39, R44, R59.reuse, R12.reuse, 0x90, !PT ;  /* 0x0000003b2c277212 */ /* 0x180fe400078e900c */
[----:B------:R-:W-:Y:S02]  /*11500*/  SHF.L.W.U32.HI R53, R52, 0x14, R53 ;  /* 0x0000001434357819 */ /* 0x000fe40000010e35 */
        /* <DEDUP_REMOVED lines=12> */
[----:B------:R-:W-:Y:S02]  /*115d0*/  LOP3.LUT R8, R2, R33, RZ, 0x3c, !PT ;  /* 0x0000002102087212 */ /* 0x000fe400078e3cff */
[----:B------:R-:W-:-:S02]  /*115e0*/  LOP3.LUT R38, R13, R2, R33, 0x90, !PT ;  /* 0x000000020d267212 */ /* 0x000fc400078e9021 */
[----:B------:R-:W-:Y:S02]  /*115f0*/  LOP3.LUT R61, R27, R2, R33, 0x6, !PT ;  /* 0x000000021b3d7212 */ /* 0x000fe400078e0621 */
[----:B------:R-:W-:Y:S02]  /*11600*/  SHF.L.W.U32.HI R23, R58, 0x1c, R23 ;  /* 0x0000001c3a177819 */ /* 0x000fe40000010e17 */
[----:B------:R-:W-:Y:S02]  /*11610*/  LOP3.LUT R54, R54, R30, R9, 0xb4, !PT ;  /* 0x0000001e36367212 */ /* 0x000fe400078eb409 */
        /* <DEDUP_REMOVED lines=13> */
[-C--:B------:R-:W-:Y:S02]  /*116f0*/  LOP3.LUT R49, R26, R35.reuse, RZ, 0x30, !PT ;  /* 0x000000231a317212 */ /* 0x080fe400078e30ff */
[----:B------:R-:W-:-:S02]  /*11700*/  LOP3.LUT R34, R34, R35, R31, 0xb4, !PT ;  /* 0x0000002322227212 */ /* 0x000fc400078eb41f */
[----:B------:R-:W-:Y:S02]  /*11710*/  LOP3.LUT R35, R35, R14, R26, 0xb4, !PT ;  /* 0x0000000e23237212 */ /* 0x000fe400078eb41a */
[----:B------:R-:W-:Y:S02]  /*11720*/  LOP3.LUT R57, R14, R38, R57, 0x96, !PT ;  /* 0x000000260e397212 */ /* 0x000fe400078e9639 */
[----:B------:R-:W-:Y:S02]  /*11730*/  LOP3.LUT R14, R2, R10, R5, 0xb4, !PT ;  /* 0x0000000a020e7212 */ /* 0x000fe400078eb405 */
        /* <DEDUP_REMOVED lines=30> */
[----:B------:R-:W-:Y:S02]  /*11920*/  LOP3.LUT R20, R3, R12, RZ, 0x3c, !PT ;  /* 0x0000000c03147212 */ /* 0x000fe400078e3cff */
[----:B------:R-:W-:Y:S02]  /*11930*/  SHF.L.W.U32.HI R5, R27, 0x1, R26 ;  /* 0x000000011b057819 */ /* 0x000fe40000010e1a */
[----:B------:R-:W-:-:S02]  /*11940*/  LOP3.LUT R23, R22, R15, RZ, 0x3c, !PT ;  /* 0x0000000f16177212 */ /* 0x000fc400078e3cff */
[----:B------:R-:W-:Y:S02]  /*11950*/  SHF.L.W.U32.HI R3, R26, 0x1, R27 ;  /* 0x000000011a037819 */ /* 0x000fe40000010e1b */
[----:B------:R-:W-:Y:S02]  /*11960*/  LOP3.LUT R9, R33, R43, R32, 0x96, !PT ;  /* 0x0000002b21097212 */ /* 0x000fe400078e9620 */
[----:B------:R-:W-:Y:S02]  /*11970*/  LOP3.LUT R21, R35, R17, R30, 0x96, !PT ;  /* 0x0000001123157212 */ /* 0x000fe400078e961e */
        /* <DEDUP_REMOVED lines=69> */
[C---:B------:R-:W-:Y:S02]  /*11dd0*/  LOP3.LUT R4, R22.reuse, R11, R14, 0x90, !PT ;  /* 0x0000000b16047212 */ /* 0x040fe400078e900e */
        /* <DEDUP_REMOVED lines=12> */
[----:B------:R-:W-:Y:S02]  /*11ea0*/  LOP3.LUT R4, R16, 0x80008008, RZ, 0x3c, !PT ;  /* 0x8000800810047812 */ /* 0x000fe400078e3cff */
[----:B------:R-:W-:Y:S01]  /*11eb0*/  LOP3.LUT R5, R5, 0x80000000, RZ, 0x3c, !PT ;  /* 0x8000000005057812 */ /* 0x000fe200078e3cff */
[----:B------:R0:W-:Y:S04]  /*11ec0*/  STL.64 [R1+0x10], R6 ;  /* 0x0000100601007387 */ /* 0x0001e80000100a00 */
        /* <DEDUP_REMOVED lines=11> */
[----:B------:R0:W-:Y:S04]  /*11f80*/  STL.64 [R1], R4 ;  /* 0x0000000401007387 */ /* 0x0001e80000100a00 */
[----:B------:R0:W-:Y:S04]  /*11f90*/  STL.64 [R1+0x40], R4 ;  /* 0x0000400401007387 */ /* 0x0001e80000100a00 */
[----:B------:R0:W-:Y:S04]  /*11fa0*/  STL.64 [R1+0x20], R12 ;  /* 0x0000200c01007387 */ /* 0x0001e80000100a00 */
[----:B------:R0:W-:Y:S01]  /*11fb0*/  STL.64 [R1+0x60], R12 ;  /* 0x0000600c01007387 */ /* 0x0001e20000100a00 */
[----:B------:R-:W-:Y:S01]  /*11fc0*/  IMAD.MOV.U32 R51, RZ, RZ, RZ ;  /* 0x000000ffff337224 */ /* 0x000fe200078e00ff */
[----:B------:R-:W-:Y:S01]  /*11fd0*/  ISETP.NE.U32.AND P0, PT, RZ, UR4, PT ;  /* 0x00000004ff007c0c */ /* 0x000fe2000bf05070 */
[----:B------:R-:W-:Y:S01]  /*11fe0*/  IMAD.MOV.U32 R30, RZ, RZ, R6 ;  /* 0x000000ffff1e7224 */ /* 0x000fe200078e0006 */
[----:B------:R-:W-:Y:S01]  /*11ff0*/  LOP3.LUT R64, RZ, UR4, RZ, 0x33, !PT ;  /* 0x00000004ff407c12 */ /* 0x000fe2000f8e33ff */
[----:B------:R-:W-:-:S02]  /*12000*/  IMAD.MOV.U32 R31, RZ, RZ, R7 ;  /* 0x000000ffff1f7224 */ /* 0x000fc400078e0007 */
[----:B------:R-:W-:Y:S02]  /*12010*/  IMAD.MOV.U32 R33, RZ, RZ, R7 ;  /* 0x000000ffff217224 */ /* 0x000fe400078e0007 */
[----:B------:R-:W-:Y:S02]  /*12020*/  IMAD.MOV.U32 R32, RZ, RZ, R6 ;  /* 0x000000ffff207224 */ /* 0x000fe400078e0006 */
[----:B------:R-:W-:Y:S02]  /*12030*/  IMAD.MOV.U32 R34, RZ, RZ, R14 ;  /* 0x000000ffff227224 */ /* 0x000fe400078e000e */
[----:B------:R-:W-:Y:S02]  /*12040*/  IMAD.MOV.U32 R35, RZ, RZ, R15 ;  /* 0x000000ffff237224 */ /* 0x000fe400078e000f */
[----:B------:R-:W-:Y:S02]  /*12050*/  IMAD.MOV.U32 R26, RZ, RZ, R10 ;  /* 0x000000ffff1a7224 */ /* 0x000fe400078e000a */
        /* <DEDUP_REMOVED lines=19> */
[--C-:B------:R-:W-:Y:S02]  /*12190*/  IMAD.MOV.U32 R22, RZ, RZ, R12.reuse ;  /* 0x000000ffff167224 */ /* 0x100fe400078e000c */
[--C-:B------:R-:W-:Y:S02]  /*121a0*/  IMAD.MOV.U32 R23, RZ, RZ, R13.reuse ;  /* 0x000000ffff177224 */ /* 0x100fe400078e000d */
[----:B------:R-:W-:Y:S02]  /*121b0*/  IMAD.MOV.U32 R25, RZ, RZ, R13 ;  /* 0x000000ffff197224 */ /* 0x000fe400078e000d */
[----:B------:R-:W-:Y:S02]  /*121c0*/  IMAD.MOV.U32 R24, RZ, RZ, R12 ;  /* 0x000000ffff187224 */ /* 0x000fe400078e000c */
[----:B------:R-:W-:Y:S02]  /*121d0*/  IMAD.MOV.U32 R41, RZ, RZ, R5 ;  /* 0x000000ffff297224 */ /* 0x000fe400078e0005 */
[----:B0-----:R-:W-:-:S07]  /*121e0*/  IMAD.MOV.U32 R40, RZ, RZ, R4 ;  /* 0x000000ffff287224 */ /* 0x001fce00078e0004 */
.L_x_2:
[----:B------:R-:W-:-:S05]  /*121f0*/  IMAD.SHL.U32 R0, R51, 0x4, RZ ;  /* 0x0000000433007824 */ /* 0x000fca00078e00ff */
[----:B------:R-:W-:-:S05]  /*12200*/  LOP3.LUT R0, R0, 0x7c, RZ, 0xc0, !PT ;  /* 0x0000007c00007812 */ /* 0x000fca00078ec0ff */
[----:B------:R-:W-:-:S05]  /*12210*/  IMAD.IADD R54, R1, 0x1, R0 ;  /* 0x0000000101367824 */ /* 0x000fca00078e0200 */
[----:B------:R-:W2:Y:S01]  /*12220*/  LDL R52, [R54] ;  /* 0x0000000036347983 */ /* 0x000ea20000100800 */
[----:B------:R-:W-:-:S05]  /*12230*/  LOP3.LUT R0, R4, R51, RZ, 0x3c, !PT ;  /* 0x0000003304007212 */ /* 0x000fca00078e3cff */
[----:B------:R-:W-:-:S05]  /*12240*/  IMAD R53, R0, 0x1000193, RZ ;  /* 0x0100019300357824 */ /* 0x000fca00078e02ff */
[----:B--2---:R-:W-:-:S05]  /*12250*/  LOP3.LUT R53, R53, R52, RZ, 0x3c, !PT ;  /* 0x0000003435357212 */ /* 0x004fca00078e3cff */
[----:B------:R-:W-:-:S04]  /*12260*/  IMAD.HI.U32 R0, R50, R53, RZ ;  /* 0x0000003532007227 */ /* 0x000fc800078e00ff */
[----:B------:R-:W-:-:S04]  /*12270*/  IMAD.MOV R0, RZ, RZ, -R0 ;  /* 0x000000ffff007224 */ /* 0x000fc800078e0a00 */
[----:B------:R-:W-:Y:S02]  /*12280*/  IMAD R55, R0, UR4, R53 ;  /* 0x0000000400377c24 */ /* 0x000fe4000f8e0235 */
[----:B------:R-:W0:Y:S03]  /*12290*/  LDC.64 R52, c[0x0][0x380] ;  /* 0x0000e000ff347b82 */ /* 0x000e260000000a00 */
[----:B------:R-:W-:-:S13]  /*122a0*/  ISETP.GE.U32.AND P1, PT, R55, UR4, PT ;  /* 0x0000000437007c0c */ /* 0x000fda000bf26070 */
[----:B------:R-:W-:-:S05]  /*122b0*/  @P1 VIADD R55, R55, -UR4 ;  /* 0x8000000437371c36 */ /* 0x000fca0008000000 */
[----:B------:R-:W-:-:S13]  /*122c0*/  ISETP.GE.U32.AND P1, PT, R55, UR4, PT ;  /* 0x0000000437007c0c */ /* 0x000fda000bf26070 */
[----:B------:R-:W-:-:S05]  /*122d0*/  @P1 VIADD R55, R55, -UR4 ;  /* 0x8000000437371c36 */ /* 0x000fca0008000000 */
[----:B------:R-:W-:-:S05]  /*122e0*/  SEL R55, R64, R55, !P0 ;  /* 0x0000003740377207 */ /* 0x000fca0004000000 */
[----:B------:R-:W-:-:S04]  /*122f0*/  IMAD.SHL.U32 R55, R55, 0x8, RZ ;  /* 0x0000000837377824 */ /* 0x000fc800078e00ff */
[----:B0-----:R-:W-:-:S05]  /*12300*/  IMAD.WIDE.U32 R52, R55, 0x8, R52 ;  /* 0x0000000837347825 */ /* 0x001fca00078e0034 */
[----:B------:R-:W2:Y:S04]  /*12310*/  LDG.E.64 R66, desc[UR6][R52.64] ;  /* 0x0000000634427981 */ /* 0x000ea8000c1e1b00 */
[----:B------:R-:W3:Y:S04]  /*12320*/  LDG.E.64 R54, desc[UR6][R52.64+0x8] ;  /* 0x0000080634367981 */ /* 0x000ee8000c1e1b00 */
[----:B------:R-:W4:Y:S04]  /*12330*/  LDG.E.64 R56, desc[UR6][R52.64+0x10] ;  /* 0x0000100634387981 */ /* 0x000f28000c1e1b00 */
[----:B------:R-:W5:Y:S01]  /*12340*/  LDG.E.64 R58, desc[UR6][R52.64+0x18] ;  /* 0x00001806343a7981 */ /* 0x000f62000c1e1b00 */
[----:B------:R-:W-:-:S03]  /*12350*/  IMAD R65, R40, 0x1000193, RZ ;  /* 0x0100019328417824 */ /* 0x000fc600078e02ff */
[----:B------:R-:W5:Y:S01]  /*12360*/  LDG.E.64 R60, desc[UR6][R52.64+0x20] ;  /* 0x00002006343c7981 */ /* 0x000f62000c1e1b00 */
[----:B------:R-:W-:Y:S02]  /*12370*/  IMAD R69, R46, 0x1000193, RZ ;  /* 0x010001932e457824 */ /* 0x000fe400078e02ff */
[----:B------:R-:W-:Y:S01]  /*12380*/  IMAD R0, R41, 0x1000193, RZ ;  /* 0x0100019329007824 */ /* 0x000fe200078e02ff */
[----:B------:R-:W5:Y:S01]  /*12390*/  LDG.E.64 R62, desc[UR6][R52.64+0x28] ;  /* 0x00002806343e7981 */ /* 0x000f62000c1e1b00 */
[----:B------:R-:W-:Y:S02]  /*123a0*/  IMAD R68, R47, 0x1000193, RZ ;  /* 0x010001932f447824 */ /* 0x000fe400078e02ff */
[----:B-1----:R-:W-:Y:S01]  /*123b0*/  IMAD R35, R35, 0x1000193, RZ ;  /* 0x0100019323237824 */ /* 0x002fe200078e02ff */
[-C--:B--2---:R-:W-:Y:S02]  /*123c0*/  LOP3.LUT R40, R65, R66.reuse, RZ, 0x3c, !PT ;  /* 0x0000004241287212 */ /* 0x084fe400078e3cff */
[----:B------:R-:W-:-:S02]  /*123d0*/  LOP3.LUT R46, R69, R66, RZ, 0x3c, !PT ;  /* 0x00000042452e7212 */ /* 0x000fc400078e3cff */
[-C--:B------:R-:W-:Y:S02]  /*123e0*/  LOP3.LUT R41, R0, R67.reuse, RZ, 0x3c, !PT ;  /* 0x0000004300297212 */ /* 0x080fe400078e3cff */
[----:B------:R-:W-:Y:S02]  /*123f0*/  LOP3.LUT R47, R68, R67, RZ, 0x3c, !PT ;  /* 0x00000043442f7212 */ /* 0x000fe400078e3cff */
[----:B------:R-:W2:Y:S04]  /*12400*/  LDG.E.64 R66, desc[UR6][R52.64+0x30] ;  /* 0x0000300634427981 */ /* 0x000ea8000c1e1b00 */
[----:B------:R0:W2:Y:S01]  /*12410*/  LDG.E.64 R68, desc[UR6][R52.64+0x38] ;  /* 0x0000380634447981 */ /* 0x0000a2000c1e1b00 */
[----:B------:R-:W-:Y:S01]  /*12420*/  IMAD R0, R37, 0x1000193, RZ ;  /* 0x0100019325007824 */ /* 0x000fe200078e02ff */
[-C--:B---3--:R-:W-:Y:S01]  /*12430*/  LOP3.LUT R35, R35, R55.reuse, RZ, 0x3c, !PT ;  /* 0x0000003723237212 */ /* 0x088fe200078e3cff */
[----:B------:R-:W-:Y:S01]  /*12440*/  IMAD R65, R36, 0x1000193, RZ ;  /* 0x0100019324417824 */ /* 0x000fe200078e02ff */
[----:B------:R1:W-:Y:S01]  /*12450*/  STL.64 [R1], R40 ;  /* 0x0000002801007387 */ /* 0x0003e20000100a00 */
[----:B------:R-:W-:Y:S01]  /*12460*/  IMAD R34, R34, 0x1000193, RZ ;  /* 0x0100019322227824 */ /* 0x000fe200078e02ff */
[----:B------:R-:W-:Y:S01]  /*12470*/  LOP3.LUT R37, R0, R55, RZ, 0x3c, !PT ;  /* 0x0000003700257212 */ /* 0x000fe200078e3cff */
[----:B------:R-:W-:Y:S01]  /*12480*/  IMAD R55, R32, 0x1000193, RZ ;  /* 0x0100019320377824 */ /* 0x000fe200078e02ff */
[-C--:B------:R-:W-:Y:S01]  /*12490*/  LOP3.LUT R36, R65, R54.reuse, RZ, 0x3c, !PT ;  /* 0x0000003641247212 */ /* 0x080fe200078e3cff */
[----:B------:R-:W-:Y:S01]  /*124a0*/  IMAD R0, R33, 0x1000193, RZ ;  /* 0x0100019321007824 */ /* 0x000fe200078e02ff */
[----:B------:R-:W-:Y:S01]  /*124b0*/  LOP3.LUT R34, R34, R54, RZ, 0x3c, !PT ;  /* 0x0000003622227212 */ /* 0x000fe200078e3cff */
[----:B0-----:R-:W-:Y:S01]  /*124c0*/  IMAD R52, R31, 0x1000193, RZ ;  /* 0x010001931f347824 */ /* 0x001fe200078e02ff */
[----:B----4-:R-:W-:Y:S01]  /*124d0*/  LOP3.LUT R32, R55, R56, RZ, 0x3c, !PT ;  /* 0x0000003837207212 */ /* 0x010fe200078e3cff */
[----:B------:R-:W-:Y:S01]  /*124e0*/  IMAD R55, R26, 0x1000193, RZ ;  /* 0x010001931a377824 */ /* 0x000fe200078e02ff */
[-C--:B------:R-:W-:Y:S01]  /*124f0*/  LOP3.LUT R33, R0, R57.reuse, RZ, 0x3c, !PT ;  /* 0x0000003900217212 */ /* 0x080fe200078e3cff */
[----:B------:R-:W-:Y:S01]  /*12500*/  IMAD R0, R29, 0x1000193, RZ ;  /* 0x010001931d007824 */ /* 0x000fe200078e02ff */
[----:B------:R-:W-:Y:S01]  /*12510*/  LOP3.LUT R31, R52, R57, RZ, 0x3c, !PT ;  /* 0x00000039341f7212 */ /* 0x000fe200078e3cff */
[----:B------:R-:W-:Y:S01]  /*12520*/  IMAD R52, R27, 0x1000193, RZ ;  /* 0x010001931b347824 */ /* 0x000fe200078e02ff */
[-C--:B-----5:R-:W-:Y:S01]  /*12530*/  LOP3.LUT R26, R55, R58.reuse, RZ, 0x3c, !PT ;  /* 0x0000003a371a7212 */ /* 0x0a0fe200078e3cff */
[----:B------:R-:W-:Y:S01]  /*12540*/  IMAD R53, R28, 0x1000193, RZ ;  /* 0x010001931c357824 */ /* 0x000fe200078e02ff */
[-C--:B------:R-:W-:Y:S01]  /*12550*/  LOP3.LUT R29, R0, R59.reuse, RZ, 0x3c, !PT ;  /* 0x0000003b001d7212 */ /* 0x080fe200078e3cff */
[----:B------:R-:W-:Y:S01]  /*12560*/  IMAD R55, R20, 0x1000193, RZ ;  /* 0x0100019314377824 */ /* 0x000fe200078e02ff */
[----:B------:R-:W-:Y:S01]  /*12570*/  LOP3.LUT R27, R52, R59, RZ, 0x3c, !PT ;  /* 0x0000003b341b7212 */ /* 0x000fe200078e3cff */
[----:B------:R-:W-:Y:S01]  /*12580*/  IMAD R52, R21, 0x1000193, RZ ;  /* 0x0100019315347824 */ /* 0x000fe200078e02ff */
[----:B------:R-:W-:Y:S01]  /*12590*/  LOP3.LUT R28, R53, R58, RZ, 0x3c, !PT ;  /* 0x0000003a351c7212 */ /* 0x000fe200078e3cff */
[----:B------:R-:W-:Y:S01]  /*125a0*/  IMAD R21, R22, 0x1000193, RZ ;  /* 0x0100019316157824 */ /* 0x000fe200078e02ff */
[----:B------:R1:W-:Y:S01]  /*125b0*/  STL.64 [R1+0x40], R46 ;  /* 0x0000402e01007387 */ /* 0x0003e20000100a00 */
[----:B------:R-:W-:-:S02]  /*125c0*/  IMAD R20, R23, 0x1000193, RZ ;  /* 0x0100019317147824 */ /* 0x000fc400078e02ff */
[----:B------:R-:W-:Y:S01]  /*125d0*/  IMAD R0, R25, 0x1000193, RZ ;  /* 0x0100019319007824 */ /* 0x000fe200078e02ff */
[----:B------:R-:W-:Y:S01]  /*125e0*/  LOP3.LUT R22, R21, R60, RZ, 0x3c, !PT ;  /* 0x0000003c15167212 */ /* 0x000fe200078e3cff */
[----:B------:R-:W-:Y:S01]  /*125f0*/  IMAD R53, R24, 0x1000193, RZ ;  /* 0x0100019318357824 */ /* 0x000fe200078e02ff */
[-C--:B------:R-:W-:Y:S01]  /*12600*/  LOP3.LUT R23, R20, R61.reuse, RZ, 0x3c, !PT ;  /* 0x0000003d14177212 */ /* 0x080fe200078e3cff */
[----:B------:R-:W-:Y:S01]  /*12610*/  IMAD R54, R19, 0x1000193, RZ ;  /* 0x0100019313367824 */ /* 0x000fe200078e02ff */
[----:B------:R-:W-:Y:S01]  /*12620*/  LOP3.LUT R25, R0, R61, RZ, 0x3c, !PT ;  /* 0x0000003d00197212 */ /* 0x000fe200078e3cff */
        /* <DEDUP_REMOVED lines=12> */
[----:B------:R1:W-:Y:S01]  /*126f0*/  STL.64 [R1+0x48], R34 ;  /* 0x0000482201007387 */ /* 0x0003e20000100a00 */
[----:B------:R-:W-:Y:S02]  /*12700*/  IMAD R57, R18, 0x1000193, RZ ;  /* 0x0100019312397824 */ /* 0x000fe400078e02ff */
[----:B------:R-:W-:Y:S01]  /*12710*/  IMAD R53, R16, 0x1000193, RZ ;  /* 0x0100019310357824 */ /* 0x000fe200078e02ff */
[----:B------:R-:W-:Y:S01]  /*12720*/  LOP3.LUT R30, R65, R56, RZ, 0x3c, !PT ;  /* 0x00000038411e7212 */ /* 0x000fe200078e3cff */
[----:B------:R-:W-:Y:S01]  /*12730*/  IMAD R54, R49, 0x1000193, RZ ;  /* 0x0100019331367824 */ /* 0x000fe200078e02ff */
[----:B------:R-:W-:Y:S01]  /*12740*/  LOP3.LUT R18, R57, R62, RZ, 0x3c, !PT ;  /* 0x0000003e39127212 */ /* 0x000fe200078e3cff */
[----:B------:R1:W-:Y:S01]  /*12750*/  STL.64 [R1+0x10], R32 ;  /* 0x0000102001007387 */ /* 0x0003e20000100a00 */
[----:B------:R-:W-:-:S03]  /*12760*/  VIADD R51, R51, 0x1 ;  /* 0x0000000133337836 */ /* 0x000fc60000000000 */
[----:B------:R1:W-:Y:S02]  /*12770*/  STL.64 [R1+0x50], R30 ;  /* 0x0000501e01007387 */ /* 0x0003e40000100a00 */
[----:B------:R-:W-:Y:S02]  /*12780*/  ISETP.NE.AND P1, PT, R51, 0x40, PT ;  /* 0x000000403300780c */ /* 0x000fe40003f25270 */
[----:B------:R1:W-:Y:S04]  /*12790*/  STL.64 [R1+0x18], R28 ;  /* 0x0000181c01007387 */ /* 0x0003e80000100a00 */
[----:B------:R1:W-:Y:S04]  /*127a0*/  STL.64 [R1+0x58], R26 ;  /* 0x0000581a01007387 */ /* 0x0003e80000100a00 */
[----:B------:R1:W-:Y:S04]  /*127b0*/  STL.64 [R1+0x20], R24 ;  /* 0x0000201801007387 */ /* 0x0003e80000100a00 */
[----:B------:R1:W-:Y:S04]  /*127c0*/  STL.64 [R1+0x60], R22 ;  /* 0x0000601601007387 */ /* 0x0003e80000100a00 */
[----:B------:R1:W-:Y:S04]  /*127d0*/  STL.64 [R1+0x28], R20 ;  /* 0x0000281401007387 */ /* 0x0003e80000100a00 */
[----:B------:R1:W-:Y:S01]  /*127e0*/  STL.64 [R1+0x68], R18 ;  /* 0x0000681201007387 */ /* 0x0003e20000100a00 */
[----:B--2---:R-:W-:-:S02]  /*127f0*/  LOP3.LUT R44, R17, R66, RZ, 0x3c, !PT ;  /* 0x00000042112c7212 */ /* 0x004fc400078e3cff */
[-C--:B------:R-:W-:Y:S02]  /*12800*/  LOP3.LUT R45, R42, R67.reuse, RZ, 0x3c, !PT ;  /* 0x000000432a2d7212 */ /* 0x080fe400078e3cff */
[----:B------:R-:W-:Y:S02]  /*12810*/  LOP3.LUT R48, R43, R68, RZ, 0x3c, !PT ;  /* 0x000000442b307212 */ /* 0x000fe400078e3cff */
[----:B------:R-:W-:Y:S01]  /*12820*/  LOP3.LUT R16, R53, R66, RZ, 0x3c, !PT ;  /* 0x0000004235107212 */ /* 0x000fe200078e3cff */
[----:B------:R1:W-:Y:S01]  /*12830*/  STL.64 [R1+0x70], R44 ;  /* 0x0000702c01007387 */ /* 0x0003e20000100a00 */
[----:B------:R-:W-:Y:S02]  /*12840*/  LOP3.LUT R17, R0, R67, RZ, 0x3c, !PT ;  /* 0x0000004300117212 */ /* 0x000fe400078e3cff */
[----:B------:R-:W-:Y:S02]  /*12850*/  LOP3.LUT R42, R55, R68, RZ, 0x3c, !PT ;  /* 0x00000044372a7212 */ /* 0x000fe400078e3cff */
[-C--:B------:R-:W-:Y:S01]  /*12860*/  LOP3.LUT R43, R52, R69.reuse, RZ, 0x3c, !PT ;  /* 0x00000045342b7212 */ /* 0x080fe200078e3cff */
[----:B------:R1:W-:Y:S01]  /*12870*/  STL.64 [R1+0x30], R16 ;  /* 0x0000301001007387 */ /* 0x0003e20000100a00 */
[----:B------:R-:W-:-:S03]  /*12880*/  LOP3.LUT R49, R54, R69, RZ, 0x3c, !PT ;  /* 0x0000004536317212 */ /* 0x000fc600078e3cff */
[----:B------:R1:W-:Y:S04]  /*12890*/  STL.64 [R1+0x38], R42 ;  /* 0x0000382a01007387 */ /* 0x0003e80000100a00 */
[----:B------:R1:W-:Y:S01]  /*128a0*/  STL.64 [R1+0x78], R48 ;  /* 0x0000783001007387 */ /* 0x0003e20000100a00 */
[----:B------:R-:W-:Y:S05]  /*128b0*/  @P1 BRA `(.L_x_2) ;  /* 0xfffffff8004c1947 */ /* 0x000fea000383ffff */
[----:B------:R-:W-:Y:S02]  /*128c0*/  IMAD R0, R40, 0x1000193, RZ ;  /* 0x0100019328007824 */ /* 0x000fe400078e02ff */
[----:B-1----:R-:W-:Y:S02]  /*128d0*/  IMAD R24, R24, 0x1000193, RZ ;  /* 0x0100019318187824 */ /* 0x002fe400078e02ff */
[----:B------:R-:W-:Y:S01]  /*128e0*/  IMAD R32, R32, 0x1000193, RZ ;  /* 0x0100019320207824 */ /* 0x000fe200078e02ff */
[----:B------:R-:W-:Y:S01]  /*128f0*/  LOP3.LUT R0, R0, R41, RZ, 0x3c, !PT ;  /* 0x0000002900007212 */ /* 0x000fe200078e3cff */
        /* <DEDUP_REMOVED lines=10> */
[----:B------:R-:W-:-:S02]  /*129a0*/  IMAD R28, R44, 0x1000193, RZ ;  /* 0x010001932c1c7824 */ /* 0x000fc400078e02ff */
[----:B------:R-:W-:Y:S02]  /*129b0*/  IMAD R0, R0, 0x1000193, RZ ;  /* 0x0100019300007824 */ /* 0x000fe400078e02ff */
[----:B------:R-:W-:Y:S01]  /*129c0*/  IMAD R20, R20, 0x1000193, RZ ;  /* 0x0100019314147824 */ /* 0x000fe200078e02ff */
[----:B------:R-:W-:Y:S01]  /*129d0*/  LOP3.LUT R28, R28, R45, RZ, 0x3c, !PT ;  /* 0x0000002d1c1c7212 */ /* 0x000fe200078e3cff */
[----:B------:R-:W-:Y:S01]  /*129e0*/  IMAD R25, R25, 0x1000193, RZ ;  /* 0x0100019319197824 */ /* 0x000fe200078e02ff */
[----:B------:R-:W-:Y:S01]  /*129f0*/  LOP3.LUT R31, R37, R16, R0, 0x96, !PT ;  /* 0x00000010251f7212 */ /* 0x000fe200078e9600 */
[----:B------:R-:W-:Y:S02]  /*12a00*/  IMAD R32, R32, 0x1000193, RZ ;  /* 0x0100019320207824 */ /* 0x000fe400078e02ff */
[----:B------:R-:W-:Y:S01]  /*12a10*/  IMAD R22, R22, 0x1000193, RZ ;  /* 0x0100019316167824 */ /* 0x000fe200078e02ff */
[----:B------:R-:W-:Y:S01]  /*12a20*/  LOP3.LUT R25, R21, R20, R25, 0x96, !PT ;  /* 0x0000001415197212 */ /* 0x000fe200078e9619 */
[----:B------:R-:W-:Y:S01]  /*12a30*/  IMAD R16, R34, 0x1000193, RZ ;  /* 0x0100019322107824 */ /* 0x000fe200078e02ff */
[----:B------:R-:W-:Y:S01]  /*12a40*/  LOP3.LUT R33, R29, R24, R32, 0x96, !PT ;  /* 0x000000181d217212 */ /* 0x000fe200078e9620 */
[----:B------:R-:W-:Y:S01]  /*12a50*/  IMAD R40, R40, 0x1000193, RZ ;  /* 0x0100019328287824 */ /* 0x000fe200078e02ff */
[----:B------:R-:W-:Y:S01]  /*12a60*/  LOP3.LUT R22, R22, R23, RZ, 0x3c, !PT ;  /* 0x0000001716167212 */ /* 0x000fe200078e3cff */
[----:B------:R-:W-:-:S02]  /*12a70*/  IMAD R0, R42, 0x1000193, RZ ;  /* 0x010001932a007824 */ /* 0x000fc400078e02ff */
[----:B------:R-:W-:Y:S01]  /*12a80*/  IMAD R20, R26, 0x1000193, RZ ;  /* 0x010001931a147824 */ /* 0x000fe200078e02ff */
[----:B------:R-:W-:Y:S01]  /*12a90*/  LOP3.LUT R53, R35, R16, R40, 0x96, !PT ;  /* 0x0000001023357212 */ /* 0x000fe200078e9628 */
[----:B------:R-:W-:Y:S01]  /*12aa0*/  IMAD R17, R17, 0x1000193, RZ ;  /* 0x0100019311117824 */ /* 0x000fe200078e02ff */
[----:B------:R-:W-:Y:S01]  /*12ab0*/  LOP3.LUT R16, R9, R7, RZ, 0x3c, !PT ;  /* 0x0000000709107212 */ /* 0x000fe200078e3cff */
[----:B------:R-:W-:Y:S01]  /*12ac0*/  IMAD R30, R30, 0x1000193, RZ ;  /* 0x010001931e1e7824 */ /* 0x000fe200078e02ff */
[----:B------:R-:W-:Y:S01]  /*12ad0*/  LOP3.LUT R21, R53, R2, R4, 0x96, !PT ;  /* 0x0000000235157212 */ /* 0x000fe200078e9604 */
[----:B------:R-:W-:Y:S01]  /*12ae0*/  IMAD R24, R48, 0x1000193, RZ ;  /* 0x0100019330187824 */ /* 0x000fe200078e02ff */
[----:B------:R-:W-:Y:S01]  /*12af0*/  LOP3.LUT R23, R43, R0, R17, 0x96, !PT ;  /* 0x000000002b177212 */ /* 0x000fe200078e9611 */
[----:B------:R-:W-:Y:S01]  /*12b00*/  IMAD R28, R28, 0x1000193, RZ ;  /* 0x010001931c1c7824 */ /* 0x000fe200078e02ff */
[----:B------:R-:W-:Y:S01]  /*12b10*/  LOP3.LUT R35, R27, R20, R30, 0x96, !PT ;  /* 0x000000141b237212 */ /* 0x000fe200078e961e */
[----:B------:R-:W-:Y:S01]  /*12b20*/  IMAD R18, R18, 0x1000193, RZ ;  /* 0x0100019312127824 */ /* 0x000fe200078e02ff */
[----:B------:R-:W-:Y:S01]  /*12b30*/  LOP3.LUT R27, R10, R31, RZ, 0x3c, !PT ;  /* 0x0000001f0a1b7212 */ /* 0x000fe200078e3cff */
[----:B------:R-:W-:Y:S01]  /*12b40*/  IMAD R22, R22, 0x1000193, RZ ;  /* 0x0100019316167824 */ /* 0x000fe200078e02ff */
[----:B------:R-:W-:-:S02]  /*12b50*/  LOP3.LUT R0, R11, R33, RZ, 0x3c, !PT ;  /* 0x000000210b007212 */ /* 0x000fc400078e3cff */
[----:B------:R-:W-:Y:S02]  /*12b60*/  LOP3.LUT R29, R49, R24, R28, 0x96, !PT ;  /* 0x00000018311d7212 */ /* 0x000fe400078e961c */
[----:B------:R-:W-:Y:S02]  /*12b70*/  LOP3.LUT R43, R8, 0x1, R6, 0x96, !PT ;  /* 0x00000001082b7812 */ /* 0x000fe400078e9606 */
[----:B------:R-:W-:Y:S02]  /*12b80*/  LOP3.LUT R28, R12, R25, RZ, 0x3c, !PT ;  /* 0x000000190c1c7212 */ /* 0x000fe400078e3cff */
[----:B------:R-:W-:Y:S02]  /*12b90*/  LOP3.LUT R17, R13, R23, RZ, 0x3c, !PT ;  /* 0x000000170d117212 */ /* 0x000fe400078e3cff */
[----:B------:R-:W-:Y:S02]  /*12ba0*/  SHF.L.W.U32.HI R30, R27, 0x1, R0 ;  /* 0x000000011b1e7819 */ /* 0x000fe40000010e00 */
[----:B------:R-:W-:-:S02]  /*12bb0*/  SHF.L.W.U32.HI R27, R0, 0x1, R27 ;  /* 0x00000001001b7819 */ /* 0x000fc40000010e1b */
[----:B------:R-:W-:Y:S02]  /*12bc0*/  SHF.L.W.U32.HI R0, R43, 0x1, R16 ;  /* 0x000000012b007819 */ /* 0x000fe40000010e10 */
[----:B------:R-:W-:Y:S02]  /*12bd0*/  LOP3.LUT R19, R19, R18, R22, 0x96, !PT ;  /* 0x0000001213137212 */ /* 0x000fe400078e9616 */
[----:B------:R-:W-:Y:S02]  /*12be0*/  SHF.L.W.U32.HI R37, R28, 0x1, R17 ;  /* 0x000000011c257819 */ /* 0x000fe40000010e11 */
[----:B------:R-:W-:Y:S02]  /*12bf0*/  SHF.L.W.U32.HI R16, R16, 0x1, R43 ;  /* 0x0000000110107819 */ /* 0x000fe40000010e2b */
[----:B------:R-:W-:Y:S02]  /*12c00*/  SHF.L.W.U32.HI R28, R17, 0x1, R28 ;  /* 0x00000001111c7819 */ /* 0x000fe40000010e1c */
[----:B------:R-:W-:-:S02]  /*12c10*/  LOP3.LUT R18, R35, R3, R5, 0x96, !PT ;  /* 0x0000000323127212 */ /* 0x000fc400078e9605 */
[----:B------:R-:W-:Y:S02]  /*12c20*/  LOP3.LUT R17, R29, R39, R15, 0x96, !PT ;  /* 0x000000271d117212 */ /* 0x000fe400078e960f */
[----:B------:R-:W-:Y:S02]  /*12c30*/  LOP3.LUT R41, R16, R21, RZ, 0x3c, !PT ;  /* 0x0000001510297212 */ /* 0x000fe400078e3cff */
[----:B------:R-:W-:Y:S02]  /*12c40*/  LOP3.LUT R32, R0, R18, RZ, 0x3c, !PT ;  /* 0x0000001200207212 */ /* 0x000fe400078e3cff */
[----:B------:R-:W-:Y:S02]  /*12c50*/  SHF.L.W.U32.HI R16, R21, 0x1, R18 ;  /* 0x0000000115107819 */ /* 0x000fe40000010e12 */
[----:B------:R-:W-:Y:S02]  /*12c60*/  LOP3.LUT R22, R19, R38, R14, 0x96, !PT ;  /* 0x0000002613167212 */ /* 0x000fe400078e960e */
[----:B------:R-:W-:-:S02]  /*12c70*/  SHF.L.W.U32.HI R18, R18, 0x1, R21 ;  /* 0x0000000112127819 */ /* 0x000fc40000010e15 */
[----:B------:R-:W-:Y:S02]  /*12c80*/  LOP3.LUT R17, R17, 0x80000000, RZ, 0x3c, !PT ;  /* 0x8000000011117812 */ /* 0x000fe400078e3cff */
[----:B------:R-:W-:Y:S02]  /*12c90*/  LOP3.LUT R21, R41, R38, RZ, 0x3c, !PT ;  /* 0x0000002629157212 */ /* 0x000fe400078e3cff */
[----:B------:R-:W-:Y:S02]  /*12ca0*/  LOP3.LUT R20, R32, R39, RZ, 0x3c, !PT ;  /* 0x0000002720147212 */ /* 0x000fe400078e3cff */
[----:B------:R-:W-:Y:S02]  /*12cb0*/  SHF.L.W.U32.HI R38, R17, 0x1, R22 ;  /* 0x0000000111267819 */ /* 0x000fe40000010e16 */
[----:B------:R-:W-:Y:S02]  /*12cc0*/  LOP3.LUT R49, R18, R10, R31, 0x96, !PT ;  /* 0x0000000a12317212 */ /* 0x000fe400078e961f */
[----:B------:R-:W-:-:S02]  /*12cd0*/  LOP3.LUT R44, R41, R14, RZ, 0x3c, !PT ;  /* 0x0000000e292c7212 */ /* 0x000fc400078e3cff */
[----:B------:R-:W-:Y:S02]  /*12ce0*/  LOP3.LUT R39, R32, R15, RZ, 0x3c, !PT ;  /* 0x0000000f20277212 */ /* 0x000fe400078e3cff */
[----:B------:R-:W-:Y:S02]  /*12cf0*/  LOP3.LUT R28, R28, R43, RZ, 0x3c, !PT ;  /* 0x0000002b1c1c7212 */ /* 0x000fe400078e3cff */
[----:B------:R-:W-:Y:S02]  /*12d00*/  LOP3.LUT R24, R41, R19, RZ, 0x3c, !PT ;  /* 0x0000001329187212 */ /* 0x000fe400078e3cff */
[----:B------:R-:W-:Y:S02]  /*12d10*/  LOP3.LUT R15, R37, R9, R7, 0x96, !PT ;  /* 0x00000009250f7212 */ /* 0x000fe400078e9607 */
[----:B------:R-:W-:Y:S02]  /*12d20*/  SHF.L.W.U32.HI R0, R22, 0x1, R17 ;  /* 0x0000000116007819 */ /* 0x000fe40000010e11 */
[----:B------:R-:W-:-:S02]  /*12d30*/  LOP3.LUT R30, R30, R17, RZ, 0x3c, !PT ;  /* 0x000000111e1e7212 */ /* 0x000fc400078e3cff */
[----:B------:R-:W-:Y:S02]  /*12d40*/  LOP3.LUT R38, R38, R12, R25, 0x96, !PT ;  /* 0x0000000c26267212 */ /* 0x000fe400078e9619 */
[----:B------:R-:W-:Y:S02]  /*12d50*/  LOP3.LUT R19, R49, R25, RZ, 0x3c, !PT ;  /* 0x0000001931137212 */ /* 0x000fe400078e3cff */
[----:B------:R-:W-:Y:S02]  /*12d60*/  SHF.L.W.U32.HI R17, R20, 0xc, R21 ;  /* 0x0000000c14117819 */ /* 0x000fe40000010e15 */
[----:B------:R-:W-:Y:S02]  /*12d70*/  LOP3.LUT R43, R32, R29, RZ, 0x3c, !PT ;  /* 0x0000001d202b7212 */ /* 0x000fe400078e3cff */
[----:B------:R-:W-:Y:S02]  /*12d80*/  SHF.L.W.U32.HI R25, R44, 0x1, R39 ;  /* 0x000000012c197819 */ /* 0x000fe40000010e27 */
[----:B------:R-:W-:-:S02]  /*12d90*/  SHF.L.W.U32.HI R21, R21, 0xc, R20 ;  /* 0x0000000c15157819 */ /* 0x000fc40000010e14 */
[----:B------:R-:W-:Y:S02]  /*12da0*/  SHF.L.W.U32.HI R44, R39, 0x1, R44 ;  /* 0x00000001272c7819 */ /* 0x000fe40000010e2c */
[----:B------:R-:W-:Y:S02]  /*12db0*/  LOP3.LUT R27, R27, R22, RZ, 0x3c, !PT ;  /* 0x000000161b1b7212 */ /* 0x000fe400078e3cff */
[----:B------:R-:W-:Y:S02]  /*12dc0*/  LOP3.LUT R16, R16, R11, R33, 0x96, !PT ;  /* 0x0000000b10107212 */ /* 0x000fe400078e9621 */
[C---:B------:R-:W-:Y:S02]  /*12dd0*/  LOP3.LUT R10, R28.reuse, R10, RZ, 0x3c, !PT ;  /* 0x0000000a1c0a7212 */ /* 0x040fe400078e3cff */
[----:B------:R-:W-:Y:S02]  /*12de0*/  LOP3.LUT R58, R28, R31, RZ, 0x3c, !PT ;  /* 0x0000001f1c3a7212 */ /* 0x000fe400078e3cff */
[----:B------:R-:W-:-:S02]  /*12df0*/  SHF.L.W.U32.HI R20, R15, 0x15, R28 ;  /* 0x000000150f147819 */ /* 0x000fc40000010e1c */
[C-C-:B------:R-:W-:Y:S02]  /*12e00*/  SHF.L.W.U32.HI R34, R28.reuse, 0x15, R15.reuse ;  /* 0x000000151c227819 */ /* 0x140fe40000010e0f */
[C-C-:B------:R-:W-:Y:S02]  /*12e10*/  SHF.L.W.U32.HI R37, R28.reuse, 0x19, R15.reuse ;  /* 0x000000191c257819 */ /* 0x140fe40000010e0f */
[C---:B------:R-:W-:Y:S02]  /*12e20*/  SHF.L.W.U32.HI R39, R15.reuse, 0x18, R28 ;  /* 0x000000180f277819 */ /* 0x040fe40000010e1c */
[----:B------:R-:W-:Y:S02]  /*12e30*/  SHF.L.W.U32.HI R52, R28, 0x18, R15 ;  /* 0x000000181c347819 */ /* 0x000fe40000010e0f */
[C---:B------:R-:W-:Y:S02]  /*12e40*/  LOP3.LUT R47, R15.reuse, R11, RZ, 0x3c, !PT ;  /* 0x0000000b0f2f7212 */ /* 0x040fe400078e3cff */
[----:B------:R-:W-:-:S02]  /*12e50*/  LOP3.LUT R33, R15, R33, RZ, 0x3c, !PT ;  /* 0x000000210f217212 */ /* 0x000fc400078e3cff */
[----:B------:R-:W-:Y:S02]  /*12e60*/  SHF.L.W.U32.HI R28, R15, 0x19, R28 ;  /* 0x000000190f1c7819 */ /* 0x000fe40000010e1c */
[----:B------:R-:W-:Y:S02]  /*12e70*/  SHF.L.W.U32.HI R54, R24, 0xa, R43 ;  /* 0x0000000a18367819 */ /* 0x000fe40000010e2b */
[----:B------:R-:W-:Y:S02]  /*12e80*/  SHF.L.W.U32.HI R15, R43, 0xa, R24 ;  /* 0x0000000a2b0f7819 */ /* 0x000fe40000010e18 */
[----:B------:R-:W-:Y:S02]  /*12e90*/  LOP3.LUT R22, R32, 0x80000000, RZ, 0x3c, !PT ;  /* 0x8000000020167812 */ /* 0x000fe400078e3cff */
[----:B------:R-:W-:Y:S02]  /*12ea0*/  LOP3.LUT R43, R30, R7, RZ, 0x3c, !PT ;  /* 0x000000071e2b7212 */ /* 0x000fe400078e3cff */
[----:B------:R-:W-:-:S02]  /*12eb0*/  LOP3.LUT R7, R27, 0x1, RZ, 0x3c, !PT ;  /* 0x000000011b077812 */ /* 0x000fc400078e3cff */
[-C--:B------:R-:W-:Y:S02]  /*12ec0*/  LOP3.LUT R29, R0, R13.reuse, R23, 0x96, !PT ;  /* 0x0000000d001d7212 */ /* 0x080fe400078e9617 */
[C---:B------:R-:W-:Y:S02]  /*12ed0*/  LOP3.LUT R0, R16.reuse, R13, RZ, 0x3c, !PT ;  /* 0x0000000d10007212 */ /* 0x040fe400078e3cff */
        /* <DEDUP_REMOVED lines=10> */
[C-C-:B------:R-:W-:Y:S02]  /*12f80*/  SHF.L.W.U32.HI R36, R27.reuse, 0xf, R30.reuse ;  /* 0x0000000f1b247819 */ /* 0x140fe40000010e1e */
[C-C-:B------:R-:W-:Y:S02]  /*12f90*/  SHF.L.W.U32.HI R8, R30.reuse, 0xf, R27.reuse ;  /* 0x0000000f1e087819 */ /* 0x140fe40000010e1b */
[C---:B------:R-:W-:Y:S02]  /*12fa0*/  SHF.L.W.U32.HI R9, R30.reuse, 0x1d, R27 ;  /* 0x0000001d1e097819 */ /* 0x040fe40000010e1b */
[----:B------:R-:W-:Y:S02]  /*12fb0*/  SHF.L.W.U32.HI R11, R27, 0x1d, R30 ;  /* 0x0000001d1b0b7819 */ /* 0x000fe40000010e1e */
[----:B------:R-:W-:Y:S02]  /*12fc0*/  SHF.L.W.U32.HI R46, R30, 0xb, R7 ;  /* 0x0000000b1e2e7819 */ /* 0x000fe40000010e07 */
[----:B------:R-:W-:-:S02]  /*12fd0*/  SHF.L.W.U32.HI R61, R33, 0x17, R58 ;  /* 0x00000017213d7819 */ /* 0x000fc40000010e3a */
[C---:B------:R-:W-:Y:S02]  /*12fe0*/  LOP3.LUT R23, R49.reuse, R12, RZ, 0x3c, !PT ;  /* 0x0000000c31177212 */ /* 0x040fe400078e3cff */
[C-C-:B------:R-:W-:Y:S02]  /*12ff0*/  SHF.L.W.U32.HI R40, R16.reuse, 0x7, R49.reuse ;  /* 0x0000000710287819 */ /* 0x140fe40000010e31 */
[----:B------:R-:W-:Y:S02]  /*13000*/  SHF.L.W.U32.HI R18, R49, 0x8, R16 ;  /* 0x0000000831127819 */ /* 0x000fe40000010e10 */
[----:B------:R-:W-:Y:S02]  /*13010*/  SHF.L.W.U32.HI R41, R16, 0x8, R49 ;  /* 0x0000000810297819 */ /* 0x000fe40000010e31 */
[----:B------:R-:W-:Y:S02]  /*13020*/  SHF.L.W.U32.HI R30, R7, 0xb, R30 ;  /* 0x0000000b071e7819 */ /* 0x000fe40000010e1e */
[----:B------:R-:W-:-:S02]  /*13030*/  SHF.L.W.U32.HI R58, R58, 0x17, R33 ;  /* 0x000000173a3a7819 */ /* 0x000fc40000010e21 */
[----:B------:R-:W-:Y:S02]  /*13040*/  SHF.L.W.U32.HI R49, R49, 0x7, R16 ;  /* 0x0000000731317819 */ /* 0x000fe40000010e10 */
[C---:B------:R-:W-:Y:S02]  /*13050*/  LOP3.LUT R12, R38.reuse, R53, RZ, 0x3c, !PT ;  /* 0x00000035260c7212 */ /* 0x040fe400078e3cff */
[C---:B------:R-:W-:Y:S02]  /*13060*/  LOP3.LUT R55, R38.reuse, R4, RZ, 0x3c, !PT ;  /* 0x0000000426377212 */ /* 0x040fe400078e3cff */
[-CC-:B------:R-:W-:Y:S02]  /*13070*/  LOP3.LUT R59, R45, R38.reuse, R4.reuse, 0x6, !PT ;  /* 0x000000262d3b7212 */ /* 0x180fe400078e0604 */
[----:B------:R-:W-:Y:S02]  /*13080*/  LOP3.LUT R56, R21, R38, R4, 0x90, !PT ;  /* 0x0000002615387212 */ /* 0x000fe400078e9004 */
[----:B------:R-:W-:-:S02]  /*13090*/  SHF.L.W.U32.HI R7, R38, 0x9, R29 ;  /* 0x0000000926077819 */ /* 0x000fc40000010e1d */
[----:B------:R-:W-:Y:S02]  /*130a0*/  SHF.L.W.U32.HI R33, R50, 0x1e, R43 ;  /* 0x0000001e32217819 */ /* 0x000fe40000010e2b */
[C---:B------:R-:W-:Y:S02]  /*130b0*/  LOP3.LUT R16, R38.reuse, R2, RZ, 0x3c, !PT ;  /* 0x0000000226107212 */ /* 0x040fe400078e3cff */
[C---:B------:R-:W-:Y:S02]  /*130c0*/  LOP3.LUT R27, R29.reuse, R3, RZ, 0x3c, !PT ;  /* 0x000000031d1b7212 */ /* 0x040fe400078e3cff */
[C---:B------:R-:W-:Y:S02]  /*130d0*/  LOP3.LUT R35, R29.reuse, R35, RZ, 0x3c, !PT ;  /* 0x000000231d237212 */ /* 0x040fe400078e3cff */
[----:B------:R-:W-:Y:S02]  /*130e0*/  SHF.L.W.U32.HI R42, R29, 0x9, R38 ;  /* 0x000000091d2a7819 */ /* 0x000fe40000010e26 */
[----:B------:R-:W-:-:S02]  /*130f0*/  SHF.L.W.U32.HI R24, R38, 0x12, R29 ;  /* 0x0000001226187819 */ /* 0x000fc40000010e1d */
[C---:B------:R-:W-:Y:S02]  /*13100*/  SHF.L.W.U32.HI R57, R29.reuse, 0x12, R38 ;  /* 0x000000121d397819 */ /* 0x040fe40000010e26 */
        /* <DEDUP_REMOVED lines=37> */
[----:B------:R-:W-:Y:S02]  /*13360*/  SHF.L.W.U32.HI R21, R12, 0x3, R35 ;  /* 0x000000030c157819 */ /* 0x000fe40000010e23 */
[----:B------:R-:W-:Y:S02]  /*13370*/  LOP3.LUT R42, R42, R60, R51, 0xb4, !PT ;  /* 0x0000003c2a2a7212 */ /* 0x000fe400078eb433 */
[----:B------:R-:W-:Y:S02]  /*13380*/  SHF.L.W.U32.HI R35, R35, 0x3, R12 ;  /* 0x0000000323237819 */ /* 0x000fe40000010e0c */
[----:B------:R-:W-:-:S02]  /*13390*/  LOP3.LUT R51, R51, R61, R60, 0xb4, !PT ;  /* 0x0000003d33337212 */ /* 0x000fc400078eb43c */
[----:B------:R-:W-:Y:S02]  /*133a0*/  LOP3.LUT R59, R20, R59, RZ, 0x3c, !PT ;  /* 0x0000003b143b7212 */ /* 0x000fe400078e3cff */
[----:B------:R-:W-:Y:S02]  /*133b0*/  LOP3.LUT R45, R45, R56, RZ, 0x3c, !PT ;  /* 0x000000382d2d7212 */ /* 0x000fe400078e3cff */
        /* <DEDUP_REMOVED lines=31> */
[----:B------:R-:W-:Y:S02]  /*135b0*/  SHF.L.W.U32.HI R8, R2, 0x1, R15 ;  /* 0x0000000102087819 */ /* 0x000fe40000010e0f */
[----:B------:R-:W-:Y:S02]  /*135c0*/  LOP3.LUT R34, R34, R53, RZ, 0x3c, !PT ;  /* 0x0000003522227212 */ /* 0x000fe400078e3cff */
[----:B------:R-:W-:-:S02]  /*135d0*/  LOP3.LUT R57, R57, R14, RZ, 0x3c, !PT ;  /* 0x0000000e39397212 */ /* 0x000fc400078e3cff */
[----:B------:R-:W-:Y:S02]  /*135e0*/  SHF.L.W.U32.HI R58, R14, 0x1, R9 ;  /* 0x000000010e3a7819 */ /* 0x000fe40000010e09 */
[----:B------:R-:W-:Y:S02]  /*135f0*/  SHF.L.W.U32.HI R53, R9, 0x1, R14 ;  /* 0x0000000109357819 */ /* 0x000fe40000010e0e */
[----:B------:R-:W-:Y:S02]  /*13600*/  LOP3.LUT R18, R18, 0x1, RZ, 0x3c, !PT ;  /* 0x0000000112127812 */ /* 0x000fe400078e3cff */
[----:B------:R-:W-:Y:S02]  /*13610*/  LOP3.LUT R21, R10, R11, R4, 0x96, !PT ;  /* 0x0000000b0a157212 */ /* 0x000fe400078e9604 */
        /* <DEDUP_REMOVED lines=18> */
[----:B------:R-:W-:Y:S02]  /*13740*/  SHF.L.W.U32.HI R35, R64, 0x1, R35 ;  /* 0x0000000140237819 */ /* 0x000fe40000010e23 */
        /* <DEDUP_REMOVED lines=144> */
[----:B------:R-:W-:-:S02]  /*14050*/  LOP3.LUT R46, R15, R18, RZ, 0x3c, !PT ;  /* 0x000000120f2e7212 */ /* 0x000fc400078e3cff */
[-CC-:B------:R-:W-:Y:S02]  /*14060*/  LOP3.LUT R54, R32, R15.reuse, R18.reuse, 0x6, !PT ;  /* 0x0000000f20367212 */ /* 0x180fe400078e0612 */
[----:B------:R-:W-:Y:S02]  /*14070*/  LOP3.LUT R51, R26, R15, R18, 0x90, !PT ;  /* 0x0000000f1a337212 */ /* 0x000fe400078e9012 */
        /* <DEDUP_REMOVED lines=16> */
[----:B------:R-:W-:Y:S02]  /*14180*/  LOP3.LUT R54, R9, R54, RZ, 0x3c, !PT ;  /* 0x0000003609367212 */ /* 0x000fe400078e3cff */
[----:B------:R-:W-:Y:S02]  /*14190*/  LOP3.LUT R46, R8, R15, RZ, 0x3c, !PT ;  /* 0x0000000f082e7212 */ /* 0x000fe400078e3cff */
        /* <DEDUP_REMOVED lines=8> */
[----:B------:R-:W-:Y:S02]  /*14220*/  SHF.L.W.U32.HI R66, R13, 0x1, R62 ;  /* 0x000000010d427819 */ /* 0x000fe40000010e3e */
[----:B------:R-:W-:-:S02]  /*14230*/  LOP3.LUT R51, R51, R58, RZ, 0x3c, !PT ;  /* 0x0000003a33337212 */ /* 0x000fc400078e3cff */
[----:B------:R-:W-:Y:S02]  /*14240*/  LOP3.LUT R60, R29, R50, R26, 0x96, !PT ;  /* 0x000000321d3c7212 */ /* 0x000fe400078e961a */
[----:B------:R-:W-:Y:S02]  /*14250*/  SHF.L.W.U32.HI R11, R58, 0x1, R9 ;  /* 0x000000013a0b7819 */ /* 0x000fe40000010e09 */
[----:B------:R-:W-:Y:S02]  /*14260*/  LOP3.LUT R8, R34, R55, R41, 0x96, !PT ;  /* 0x0000003722087212 */ /* 0x000fe400078e9629 */
[----:B------:R-:W-:Y:S02]  /*14270*/  SHF.L.W.U32.HI R57, R64, 0x1, R15 ;  /* 0x0000000140397819 */ /* 0x000fe40000010e0f */
[----:B------:R-:W-:Y:S02]  /*14280*/  LOP3.LUT R66, R66, R9, RZ, 0x3c, !PT ;  /* 0x0000000942427212 */ /* 0x000fe400078e3cff */
[----:B------:R-:W-:-:S02]  /*14290*/  SHF.L.W.U32.HI R58, R9, 0x1, R58 ;  /* 0x00000001093a7819 */ /* 0x000fc40000010e3a */
[C---:B------:R-:W-:Y:S02]  /*142a0*/  LOP3.LUT R9, R51.reuse, R26, RZ, 0x3c, !PT ;  /* 0x0000001a33097212 */ /* 0x040fe400078e3cff */
[----:B------:R-:W-:Y:S02]  /*142b0*/  LOP3.LUT R60, R6, R60, R3, 0x96, !PT ;  /* 0x0000003c063c7212 */ /* 0x000fe400078e9603 */
[----:B------:R-:W-:Y:S02]  /*142c0*/  LOP3.LUT R26, R51, R3, RZ, 0x3c, !PT ;  /* 0x00000003331a7212 */ /* 0x000fe400078e3cff */
[----:B------:R-:W-:Y:S02]  /*142d0*/  LOP3.LUT R3, R23, R8, R30, 0x96, !PT ;  /* 0x0000000817037212 */ /* 0x000fe400078e961e */
[----:B------:R-:W-:Y:S02]  /*142e0*/  LOP3.LUT R57, R57, R62, RZ, 0x3c, !PT ;  /* 0x0000003e39397212 */ /* 0x000fe400078e3cff */
[----:B------:R-:W-:-:S02]  /*142f0*/  LOP3.LUT R8, R66, R41, RZ, 0x3c, !PT ;  /* 0x0000002942087212 */ /* 0x000fc400078e3cff */
[----:B------:R-:W-:Y:S02]  /*14300*/  LOP3.LUT R63, R52, R17, R54, 0x96, !PT ;  /* 0x00000011343f7212 */ /* 0x000fe400078e9636 */
[----:B------:R-:W-:Y:S02]  /*14310*/  LOP3.LUT R62, R5, R38, R46, 0x96, !PT ;  /* 0x00000026053e7212 */ /* 0x000fe400078e962e */
[----:B------:R-:W-:Y:S02]  /*14320*/  LOP3.LUT R41, R66, R30, RZ, 0x3c, !PT ;  /* 0x0000001e42297212 */ /* 0x000fe400078e3cff */
[----:B------:R-:W-:Y:S02]  /*14330*/  LOP3.LUT R18, R51, R50, RZ, 0x3c, !PT ;  /* 0x0000003233127212 */ /* 0x000fe400078e3cff */
[----:B------:R-:W-:Y:S02]  /*14340*/  SHF.L.W.U32.HI R30, R15, 0x1, R64 ;  /* 0x000000010f1e7819 */ /* 0x000fe40000010e40 */
[----:B------:R-:W-:-:S02]  /*14350*/  SHF.L.W.U32.HI R50, R60, 0x1, R3 ;  /* 0x000000013c327819 */ /* 0x000fc40000010e03 */
[----:B------:R-:W-:Y:S02]  /*14360*/  LOP3.LUT R63, R47, R63, R2, 0x96, !PT ;  /* 0x0000003f2f3f7212 */ /* 0x000fe400078e9602 */
[----:B------:R-:W-:Y:S02]  /*14370*/  LOP3.LUT R62, R10, R62, R35, 0x96, !PT ;  /* 0x0000003e0a3e7212 */ /* 0x000fe400078e9623 */
[----:B------:R-:W-:Y:S02]  /*14380*/  LOP3.LUT R61, R30, R13, RZ, 0x3c, !PT ;  /* 0x0000000d1e3d7212 */ /* 0x000fe400078e3cff */
        /* <DEDUP_REMOVED lines=155> */
[----:B------:R-:W-:Y:S02]  /*14d40*/  LOP3.LUT R27, R54, 0x808a, RZ, 0x3c, !PT ;  /* 0x0000808a361b7812 */ /* 0x000fe400078e3cff */
        /* <DEDUP_REMOVED lines=25> */
[----:B------:R-:W-:Y:S02]  /*14ee0*/  LOP3.LUT R62, R62, R22, RZ, 0x3c, !PT ;  /* 0x000000163e3e7212 */ /* 0x000fe400078e3cff */
[----:B------:R-:W-:-:S02]  /*14ef0*/  SHF.L.W.U32.HI R21, R54, 0x1, R49 ;  /* 0x0000000136157819 */ /* 0x000fc40000010e31 */
[----:B------:R-:W-:Y:S02]  /*14f00*/  SHF.L.W.U32.HI R22, R11, 0x1, R30 ;  /* 0x000000010b167819 */ /* 0x000fe40000010e1e */
[----:B------:R-:W-:Y:S02]  /*14f10*/  LOP3.LUT R30, R21, R30, RZ, 0x3c, !PT ;  /* 0x0000001e151e7212 */ /* 0x000fe400078e3cff */
[----:B------:R-:W-:Y:S02]  /*14f20*/  LOP3.LUT R57, R22, R57, RZ, 0x3c, !PT ;  /* 0x0000003916397212 */ /* 0x000fe400078e3cff */
[C---:B------:R-:W-:Y:S02]  /*14f30*/  LOP3.LUT R21, R2.reuse, R59, RZ, 0x3c, !PT ;  /* 0x0000003b02157212 */ /* 0x040fe400078e3cff */
[C---:B------:R-:W-:Y:S02]  /*14f40*/  LOP3.LUT R22, R2.reuse, R17, RZ, 0x3c, !PT ;  /* 0x0000001102167212 */ /* 0x040fe400078e3cff */
[----:B------:R-:W-:-:S02]  /*14f50*/  LOP3.LUT R32, R2, R32, RZ, 0x3c, !PT ;  /* 0x0000002002207212 */ /* 0x000fc400078e3cff */
[C---:B------:R-:W-:Y:S02]  /*14f60*/  LOP3.LUT R16, R2.reuse, R16, RZ, 0x3c, !PT ;  /* 0x0000001002107212 */ /* 0x040fe400078e3cff */
[----:B------:R-:W-:Y:S02]  /*14f70*/  LOP3.LUT R33, R2, R33, RZ, 0x3c, !PT ;  /* 0x0000002102217212 */ /* 0x000fe400078e3cff */
[----:B------:R-:W-:Y:S02]  /*14f80*/  LOP3.LUT R59, R44, R51, R36, 0x96, !PT ;  /* 0x000000332c3b7212 */ /* 0x000fe400078e9624 */
[C---:B------:R-:W-:Y:S02]  /*14f90*/  LOP3.LUT R2, R62.reuse, R61, RZ, 0x3c, !PT ;  /* 0x0000003d3e027212 */ /* 0x040fe400078e3cff */
[----:B------:R-:W-:Y:S02]  /*14fa0*/  LOP3.LUT R61, R55, R53, R60, 0x96, !PT ;  /* 0x00000035373d7212 */ /* 0x000fe400078e963c */
        /* <DEDUP_REMOVED lines=54> */
[----:B------:R-:W-:-:S02]  /*15310*/  LOP3.LUT R52, R59, R52, RZ, 0x3c, !PT ;  /* 0x000000343b347212 */ /* 0x000fc400078e3cff */
[----:B------:R-:W-:Y:S02]  /*15320*/  SHF.L.W.U32.HI R28, R48, 0x4, R19 ;  /* 0x00000004301c7819 */ /* 0x000fe40000010e13 */
[C---:B------:R-:W-:Y:S02]  /*15330*/  LOP3.LUT R15, R54.reuse, R50, RZ, 0x3c, !PT ;  /* 0x00000032360f7212 */ /* 0x040fe400078e3cff */
        /* <DEDUP_REMOVED lines=85> */
[----:B------:R-:W-:Y:S02]  /*15890*/  LOP3.LUT R42, R6, R30, R27, 0x6, !PT ;  /* 0x0000001e062a7212 */ /* 0x000fe400078e061b */
        /* <DEDUP_REMOVED lines=9> */
[----:B------:R-:W-:Y:S02]  /*15930*/  LOP3.LUT R53, R53, R22, RZ, 0x3c, !PT ;  /* 0x0000001635357212 */ /* 0x000fe400078e3cff */
[----:B------:R-:W-:Y:S02]  /*15940*/  LOP3.LUT R6, R6, R43, RZ, 0x3c, !PT ;  /* 0x0000002b06067212 */ /* 0x000fe400078e3cff */
[----:B------:R-:W-:Y:S02]  /*15950*/  LOP3.LUT R22, R27, 0x80008000, RZ, 0x3c, !PT ;  /* 0x800080001b167812 */ /* 0x000fe400078e3cff */
[----:B------:R-:W-:Y:S02]  /*15960*/  LOP3.LUT R47, R44, R31, R25, 0x96, !PT ;  /* 0x0000001f2c2f7212 */ /* 0x000fe400078e9619 */
[----:B------:R-:W-:-:S02]  /*15970*/  LOP3.LUT R66, R49, R54, R24, 0x96, !PT ;  /* 0x0000003631427212 */ /* 0x000fc400078e9618 */
[----:B------:R-:W-:Y:S02]  /*15980*/  LOP3.LUT R4, R4, 0x80000000, RZ, 0x3c, !PT ;  /* 0x8000000004047812 */ /* 0x000fe400078e3cff */
        /* <DEDUP_REMOVED lines=14> */
[----:B------:R-:W-:Y:S02]  /*15a70*/  SHF.L.W.U32.HI R57, R64, 0x1, R43 ;  /* 0x0000000140397819 */ /* 0x000fe40000010e2b */
[----:B------:R-:W-:Y:S02]  /*15a80*/  LOP3.LUT R55, R17, R8, R30, 0x96, !PT ;  /* 0x0000000811377212 */ /* 0x000fe400078e961e */
[----:B------:R-:W-:-:S02]  /*15a90*/  LOP3.LUT R3, R3, R56, RZ, 0x3c, !PT ;  /* 0x0000003803037212 */ /* 0x000fc400078e3cff */
[----:B------:R-:W-:Y:S02]  /*15aa0*/  LOP3.LUT R62, R62, R11, RZ, 0x3c, !PT ;  /* 0x0000000b3e3e7212 */ /* 0x000fe400078e3cff */
[----:B------:R-:W-:Y:S02]  /*15ab0*/  SHF.L.W.U32.HI R0, R56, 0x1, R11 ;  /* 0x0000000138007819 */ /* 0x000fe40000010e0b */
[----:B------:R-:W-:Y:S02]  /*15ac0*/  SHF.L.W.U32.HI R5, R11, 0x1, R56 ;  /* 0x000000010b057819 */ /* 0x000fe40000010e38 */
[----:B------:R-:W-:Y:S02]  /*15ad0*/  LOP3.LUT R57, R57, R66, RZ, 0x3c, !PT ;  /* 0x0000004239397212 */ /* 0x000fe400078e3cff */
[----:B------:R-:W-:Y:S02]  /*15ae0*/  LOP3.LUT R56, R2, R13, R59, 0x96, !PT ;  /* 0x0000000d02387212 */ /* 0x000fe400078e963b */
[----:B------:R-:W-:-:S02]  /*15af0*/  LOP3.LUT R55, R18, R55, R23, 0x96, !PT ;  /* 0x0000003712377212 */ /* 0x000fc400078e9617 */
[----:B------:R-:W-:Y:S02]  /*15b00*/  SHF.L.W.U32.HI R66, R43, 0x1, R64 ;  /* 0x000000012b427819 */ /* 0x000fe40000010e40 */
[C---:B------:R-:W-:Y:S02]  /*15b10*/  LOP3.LUT R11, R3.reuse, R30, RZ, 0x3c, !PT ;  /* 0x0000001e030b7212 */ /* 0x040fe400078e3cff */
        /* <DEDUP_REMOVED lines=9> */
[----:B------:R-:W-:-:S02]  /*15bb0*/  LOP3.LUT R13, R62, R13, RZ, 0x3c, !PT ;  /* 0x0000000d3e0d7212 */ /* 0x000fc400078e3cff */
[C---:B------:R-:W-:Y:S02]  /*15bc0*/  LOP3.LUT R2, R62.reuse, R2, RZ, 0x3c, !PT ;  /* 0x000000023e027212 */ /* 0x040fe400078e3cff */
[C---:B------:R-:W-:Y:S02]  /*15bd0*/  LOP3.LUT R10, R62.reuse, R10, RZ, 0x3c, !PT ;  /* 0x0000000a3e0a7212 */ /* 0x040fe400078e3cff */
        /* <DEDUP_REMOVED lines=171> */
[----:B------:R-:W-:-:S02]  /*16690*/  SHF.L.W.U32.HI R39, R61, 0x1, R58 ;  /* 0x000000013d277819 */ /* 0x000fc40000010e3a */
[----:B------:R-:W-:Y:S02]  /*166a0*/  LOP3.LUT R51, R34, R37, R48, 0x96, !PT ;  /* 0x0000002522337212 */ /* 0x000fe400078e9630 */
[----:B------:R-:W-:Y:S02]  /*166b0*/  LOP3.LUT R58, R5, R28, R8, 0x96, !PT ;  /* 0x0000001c053a7212 */ /* 0x000fe400078e9608 */
[----:B------:R-:W-:Y:S02]  /*166c0*/  SHF.L.W.U32.HI R60, R62, 0x1, R23 ;  /* 0x000000013e3c7819 */ /* 0x000fe40000010e17 */
[----:B------:R-:W-:Y:S02]  /*166d0*/  LOP3.LUT R51, R41, R51, R44, 0x96, !PT ;  /* 0x0000003329337212 */ /* 0x000fe400078e962c */
[----:B------:R-:W-:Y:S02]  /*166e0*/  LOP3.LUT R58, R16, R58, R25, 0x96, !PT ;  /* 0x0000003a103a7212 */ /* 0x000fe400078e9619 */
[----:B------:R-:W-:-:S02]  /*166f0*/  SHF.L.W.U32.HI R59, R46, 0x1, R43 ;  /* 0x000000012e3b7819 */ /* 0x000fc40000010e2b */
[----:B------:R-:W-:Y:S02]  /*16700*/  LOP3.LUT R60, R60, R43, RZ, 0x3c, !PT ;  /* 0x0000002b3c3c7212 */ /* 0x000fe400078e3cff */
        /* <DEDUP_REMOVED lines=60> */
[----:B------:R-:W-:Y:S02]  /*16ad0*/  SHF.L.W.U32.HI R10, R10, 0x17, R47 ;  /* 0x000000170a0a7819 */ /* 0x000fe40000010e2f */
[----:B------:R-:W-:Y:S02]  /*16ae0*/  LOP3.LUT R53, R53, R58, RZ, 0x3c, !PT ;  /* 0x0000003a35357212 */ /* 0x000fe400078e3cff */
[----:B------:R-:W-:Y:S02]  /*16af0*/  SHF.L.W.U32.HI R50, R50, 0x18, R29 ;  /* 0x0000001832327819 */ /* 0x000fe40000010e1d */
        /* <DEDUP_REMOVED lines=94> */
[----:B------:R-:W-:Y:S02]  /*170e0*/  LOP3.LUT R47, R23, R22, RZ, 0x3c, !PT ;  /* 0x00000016172f7212 */ /* 0x000fe400078e3cff */
[----:B------:R-:W-:Y:S02]  /*170f0*/  LOP3.LUT R33, R33, R36, RZ, 0x3c, !PT ;  /* 0x0000002421217212 */ /* 0x000fe400078e3cff */
[-CC-:B------:R-:W-:Y:S02]  /*17100*/  LOP3.LUT R36, R35, R23.reuse, R22.reuse, 0x90, !PT ;  /* 0x0000001723247212 */ /* 0x180fe400078e9016 */
[----:B------:R-:W-:-:S02]  /*17110*/  LOP3.LUT R63, R17, R23, R22, 0x6, !PT ;  /* 0x00000017113f7212 */ /* 0x000fc400078e0616 */
        /* <DEDUP_REMOVED lines=36> */
[----:B------:R-:W-:Y:S02]  /*17360*/  LOP3.LUT R65, R39, R20, R37, 0x96, !PT ;  /* 0x0000001427417212 */ /* 0x000fe400078e9625 */
[C---:B------:R-:W-:Y:S02]  /*17370*/  LOP3.LUT R13, R58.reuse, R47, RZ, 0x3c, !PT ;  /* 0x0000002f3a0d7212 */ /* 0x040fe400078e3cff */
[----:B------:R-:W-:Y:S02]  /*17380*/  LOP3.LUT R47, R58, R40, RZ, 0x3c, !PT ;  /* 0x000000283a2f7212 */ /* 0x000fe400078e3cff */
[----:B------:R-:W-:Y:S02]  /*17390*/  LOP3.LUT R40, R61, R42, R63, 0x96, !PT ;  /* 0x0000002a3d287212 */ /* 0x000fe400078e963f */
        /* <DEDUP_REMOVED lines=76> */
[C---:B------:R-:W-:Y:S02]  /*17860*/  LOP3.LUT R14, R59.reuse, R14, RZ, 0x3c, !PT ;  /* 0x0000000e3b0e7212 */ /* 0x040fe400078e3cff */
        /* <DEDUP_REMOVED lines=82> */
[----:B------:R-:W-:Y:S02]  /*17d90*/  LOP3.LUT R41, R7, R30, RZ, 0x3c, !PT ;  /* 0x0000001e07297212 */ /* 0x000fe400078e3cff */
[----:B------:R-:W-:Y:S02]  /*17da0*/  LOP3.LUT R7, R22, 0x80000000, RZ, 0x3c, !PT ;  /* 0x8000000016077812 */ /* 0x000fe400078e3cff */
[----:B------:R-:W-:Y:S02]  /*17db0*/  LOP3.LUT R25, R38, R37, R10, 0x96, !PT ;  /* 0x0000002526197212 */ /* 0x000fe400078e960a */
[----:B------:R-:W-:Y:S02]  /*17dc0*/  LOP3.LUT R22, R47, R31, R54, 0x96, !PT ;  /* 0x0000001f2f167212 */ /* 0x000fe400078e9636 */
[----:B------:R-:W-:-:S02]  /*17dd0*/  LOP3.LUT R24, R35, 0x80008081, RZ, 0x3c, !PT ;  /* 0x8000808123187812 */ /* 0x000fc400078e3cff */
        /* <DEDUP_REMOVED lines=28> */
[----:B------:R-:W-:Y:S02]  /*17fa0*/  LOP3.LUT R63, R34, R27, R41, 0x96, !PT ;  /* 0x0000001b223f7212 */ /* 0x000fe400078e9629 */
[----:B------:R-:W-:-:S02]  /*17fb0*/  LOP3.LUT R9, R56, R44, R59, 0x96, !PT ;  /* 0x0000002c38097212 */ /* 0x000fc400078e963b */
[C---:B------:R-:W-:Y:S02]  /*17fc0*/  LOP3.LUT R36, R21.reuse, R36, RZ, 0x3c, !PT ;  /* 0x0000002415247212 */ /* 0x040fe400078e3cff */
[C---:B------:R-:W-:Y:S02]  /*17fd0*/  LOP3.LUT R35, R21.reuse, R14, RZ, 0x3c, !PT ;  /* 0x0000000e15237212 */ /* 0x040fe400078e3cff */
[C---:B------:R-:W-:Y:S02]  /*17fe0*/  LOP3.LUT R19, R21.reuse, R19, RZ, 0x3c, !PT ;  /* 0x0000001315137212 */ /* 0x040fe400078e3cff */
[----:B------:R-:W-:Y:S02]  /*17ff0*/  LOP3.LUT R20, R21, R20, RZ, 0x3c, !PT ;  /* 0x0000001415147212 */ /* 0x000fe400078e3cff */
[C---:B------:R-:W-:Y:S02]  /*18000*/  LOP3.LUT R21, R62.reuse, R23, RZ, 0x3c, !PT ;  /* 0x000000173e157212 */ /* 0x040fe400078e3cff */
[----:B------:R-:W-:-:S02]  /*18010*/  LOP3.LUT R23, R62, R58, RZ, 0x3c, !PT ;  /* 0x0000003a3e177212 */ /* 0x000fc400078e3cff */
[----:B------:R-:W-:Y:S02]  /*18020*/  LOP3.LUT R63, R15, R63, R42, 0x96, !PT ;  /* 0x0000003f0f3f7212 */ /* 0x000fe400078e962a */
[----:B------:R-:W-:Y:S02]  /*18030*/  LOP3.LUT R58, R50, R9, R46, 0x96, !PT ;  /* 0x00000009323a7212 */ /* 0x000fe400078e962e */
[----:B------:R-:W-:Y:S02]  /*18040*/  LOP3.LUT R14, R62, R5, RZ, 0x3c, !PT ;  /* 0x000000053e0e7212 */ /* 0x000fe400078e3cff */
[----:B------:R-:W-:Y:S02]  /*18050*/  LOP3.LUT R5, R60, R42, RZ, 0x3c, !PT ;  /* 0x0000002a3c057212 */ /* 0x000fe400078e3cff */
[----:B------:R-:W-:Y:S02]  /*18060*/  LOP3.LUT R42, R53, R59, RZ, 0x3c, !PT ;  /* 0x0000003b352a7212 */ /* 0x000fe400078e3cff */
        /* <DEDUP_REMOVED lines=94> */
[----:B------:R-:W-:Y:S02]  /*18650*/  SHF.L.W.U32.HI R58, R26, 0x14, R31 ;  /* 0x000000141a3a7819 */ /* 0x000fe40000010e1f */
[----:B------:R-:W-:Y:S02]  /*18660*/  LOP3.LUT R19, R11, R46, R51, 0xb4, !PT ;  /* 0x0000002e0b137212 */ /* 0x000fe400078eb433 */
        /* <DEDUP_REMOVED lines=53> */
[----:B------:R-:W-:Y:S02]  /*189c0*/  LOP3.LUT R25, R7, 0x80000000, RZ, 0x3c, !PT ;  /* 0x8000000007197812 */ /* 0x000fe400078e3cff */
        /* <DEDUP_REMOVED lines=22> */
[----:B------:R-:W-:Y:S02]  /*18b30*/  LOP3.LUT R53, R9, R53, R42, 0x96, !PT ;  /* 0x0000003509357212 */ /* 0x000fe400078e962a */
[----:B------:R-:W-:Y:S02]  /*18b40*/  LOP3.LUT R56, R20, R56, R33, 0x96, !PT ;  /* 0x0000003814387212 */ /* 0x000fe400078e9621 */
        /* <DEDUP_REMOVED lines=15> */
[----:B------:R-:W-:Y:S02]  /*18c40*/  LOP3.LUT R61, R50, R61, R39, 0x96, !PT ;  /* 0x0000003d323d7212 */ /* 0x000fe400078e9627 */
        /* <DEDUP_REMOVED lines=33> */
[----:B------:R-:W-:Y:S02]  /*18e60*/  SHF.L.W.U32.HI R31, R14, 0xa, R31 ;  /* 0x0000000a0e1f7819 */ /* 0x000fe40000010e1f */
[----:B------:R-:W-:Y:S02]  /*18e70*/  LOP3.LUT R56, R45, R41, RZ, 0x3c, !PT ;  /* 0x000000292d387212 */ /* 0x000fe400078e3cff */
[----:B------:R-:W-:Y:S02]  /*18e80*/  SHF.L.W.U32.HI R14, R50, 0x18, R17 ;  /* 0x00000018320e7819 */ /* 0x000fe40000010e11 */
        /* <DEDUP_REMOVED lines=11> */
[----:B------:R-:W-:Y:S02]  /*18f40*/  SHF.L.W.U32.HI R47, R48, 0x19, R47 ;  /* 0x00000019302f7819 */ /* 0x000fe40000010e2f */
[C---:B------:R-:W-:Y:S02]  /*18f50*/  LOP3.LUT R2, R35.reuse, R2, RZ, 0x3c, !PT ;  /* 0x0000000223027212 */ /* 0x040fe400078e3cff */
[----:B------:R-:W-:Y:S02]  /*18f60*/  LOP3.LUT R19, R22, R19, RZ, 0x3c, !PT ;  /* 0x0000001316137212 */ /* 0x000fe400078e3cff */
        /* <DEDUP_REMOVED lines=90> */
[----:B------:R-:W-:-:S02]  /*19510*/  LOP3.LUT R39, R39, R59, R28, 0xb4, !PT ;  /* 0x0000003b27277212 */ /* 0x000fc400078eb41c */
[----:B------:R-:W-:Y:S02]  /*19520*/  LOP3.LUT R30, R28, R10, R59, 0xb4, !PT ;  /* 0x0000000a1c1e7212 */ /* 0x000fe400078eb43b */
[----:B------:R-:W-:Y:S02]  /*19530*/  LOP3.LUT R59, R59, R27, R10, 0xb4, !PT ;  /* 0x0000001b3b3b7212 */ /* 0x000fe400078eb40a */
[----:B------:R-:W-:Y:S02]  /*19540*/  LOP3.LUT R24, R27, R52, RZ, 0x3c, !PT ;  /* 0x000000341b187212 */ /* 0x000fe400078e3cff */
[-CC-:B------:R-:W-:Y:S02]  /*19550*/  LOP3.LUT R27, R16, R22.reuse, R25.reuse, 0x90, !PT ;  /* 0x00000016101b7212 */ /* 0x180fe400078e9019 */
[----:B------:R-:W-:Y:S02]  /*19560*/  LOP3.LUT R35, R22, R25, RZ, 0x3c, !PT ;  /* 0x0000001916237212 */ /* 0x000fe400078e3cff */
[----:B------:R-:W-:-:S02]  /*19570*/  LOP3.LUT R22, R48, R22, R25, 0x6, !PT ;  /* 0x0000001630167212 */ /* 0x000fc400078e0619 */
[----:B------:R-:W-:Y:S02]  /*19580*/  LOP3.LUT R28, R11, R48, R7, 0xb4, !PT ;  /* 0x000000300b1c7212 */ /* 0x000fe400078eb407 */
[----:B------:R-:W-:Y:S02]  /*19590*/  LOP3.LUT R12, R57, R61, R12, 0xb4, !PT ;  /* 0x0000003d390c7212 */ /* 0x000fe400078eb40c */
[----:B------:R-:W-:Y:S02]  /*195a0*/  LOP3.LUT R48, R48, R27, RZ, 0x3c, !PT ;  /* 0x0000001b30307212 */ /* 0x000fe400078e3cff */
[----:B------:R-:W-:Y:S02]  /*195b0*/  LOP3.LUT R25, R35, R11, R16, 0xb4, !PT ;  /* 0x0000000b23197212 */ /* 0x000fe400078eb410 */
[----:B------:R-:W-:Y:S02]  /*195c0*/  LOP3.LUT R58, R16, R7, R11, 0xb4, !PT ;  /* 0x00000007103a7212 */ /* 0x000fe400078eb40b */
[----:B------:R-:W-:-:S02]  /*195d0*/  LOP3.LUT R61, R7, R22, RZ, 0x3c, !PT ;  /* 0x00000016073d7212 */ /* 0x000fc400078e3cff */
        /* <DEDUP_REMOVED lines=19> */
[----:B------:R-:W-:Y:S02]  /*19710*/  LOP3.LUT R52, R5, R52, R18, 0x96, !PT ;  /* 0x0000003405347212 */ /* 0x000fe400078e9612 */
        /* <DEDUP_REMOVED lines=12> */
[C---:B------:R-:W-:Y:S02]  /*197e0*/  LOP3.LUT R37, R11.reuse, R37, RZ, 0x3c, !PT ;  /* 0x000000250b257212 */ /* 0x040fe400078e3cff */
[C---:B------:R-:W-:Y:S02]  /*197f0*/  LOP3.LUT R7, R11.reuse, R18, RZ, 0x3c, !PT ;  /* 0x000000120b077212 */ /* 0x040fe400078e3cff */
[----:B------:R-:W-:Y:S02]  /*19800*/  LOP3.LUT R5, R11, R5, RZ, 0x3c, !PT ;  /* 0x000000050b057212 */ /* 0x000fe400078e3cff */
[----:B------:R-:W-:-:S02]  /*19810*/  LOP3.LUT R60, R31, R38, R65, 0x96, !PT ;  /* 0x000000261f3c7212 */ /* 0x000fc400078e9641 */
[C---:B------:R-:W-:Y:S02]  /*19820*/  LOP3.LUT R11, R63.reuse, R58, RZ, 0x3c, !PT ;  /* 0x0000003a3f0b7212 */ /* 0x040fe400078e3cff */
        /* <DEDUP_REMOVED lines=39> */
[----:B------:R-:W-:Y:S02]  /*19aa0*/  LOP3.LUT R61, R52, R50, RZ, 0x3c, !PT ;  /* 0x00000032343d7212 */ /* 0x000fe400078e3cff */
        /* <DEDUP_REMOVED lines=54> */
[----:B------:R-:W-:-:S02]  /*19e10*/  LOP3.LUT R12, R63, R12, RZ, 0x3c, !PT ;  /* 0x0000000c3f0c7212 */ /* 0x000fc400078e3cff */
        /* <DEDUP_REMOVED lines=285> */
[----:B------:R-:W-:Y:S02]  /*1aff0*/  LOP3.LUT R65, R18, R19, R33, 0x96, !PT ;  /* 0x0000001312417212 */ /* 0x000fe400078e9621 */
[----:B------:R-:W-:Y:S02]  /*1b000*/  LOP3.LUT R0, R60, R37, RZ, 0x3c, !PT ;  /* 0x000000253c007212 */ /* 0x000fe400078e3cff */
[----:B------:R-:W-:-:S02]  /*1b010*/  LOP3.LUT R13, R50, R34, R55, 0x96, !PT ;  /* 0x00000022320d7212 */ /* 0x000fc400078e9637 */
[----:B------:R-:W-:Y:S02]  /*1b020*/  LOP3.LUT R37, R58, R32, RZ, 0x3c, !PT ;  /* 0x000000203a257212 */ /* 0x000fe400078e3cff */
[C---:B------:R-:W-:Y:S02]  /*1b030*/  LOP3.LUT R32, R56.reuse, R33, RZ, 0x3c, !PT ;  /* 0x0000002138207212 */ /* 0x040fe400078e3cff */
[----:B------:R-:W-:Y:S02]  /*1b040*/  LOP3.LUT R65, R29, R65, R52, 0x96, !PT ;  /* 0x000000411d417212 */ /* 0x000fe400078e9634 */
[----:B------:R-:W-:Y:S02]  /*1b050*/  LOP3.LUT R33, R56, R52, RZ, 0x3c, !PT ;  /* 0x0000003438217212 */ /* 0x000fe400078e3cff */
[----:B------:R-:W-:Y:S02]  /*1b060*/  LOP3.LUT R52, R24, R13, R12, 0x96, !PT ;  /* 0x0000000d18347212 */ /* 0x000fe400078e960c */
        /* <DEDUP_REMOVED lines=31> */
[----:B------:R-:W-:Y:S02]  /*1b260*/  SHF.L.W.U32.HI R33, R12, 0x15, R33 ;  /* 0x000000150c217819 */ /* 0x000fe40000010e21 */
        /* <DEDUP_REMOVED lines=138> */
[----:B------:R-:W-:Y:S02]  /*1bb10*/  SHF.L.W.U32.HI R30, R64, 0x1, R23 ;  /* 0x00000001401e7819 */ /* 0x000fe40000010e17 */
[----:B------:R-:W-:Y:S02]  /*1bb20*/  LOP3.LUT R26, R43, R46, R11, 0x96, !PT ;  /* 0x0000002e2b1a7212 */ /* 0x000fe400078e960b */
[----:B------:R-:W-:Y:S02]  /*1bb30*/  LOP3.LUT R23, R53, R56, R34, 0x96, !PT ;  /* 0x0000003835177212 */ /* 0x000fe400078e9622 */
[----:B------:R-:W-:Y:S02]  /*1bb40*/  LOP3.LUT R62, R33, R62, RZ, 0x3c, !PT ;  /* 0x0000003e213e7212 */ /* 0x000fe400078e3cff */
[----:B------:R-:W-:-:S02]  /*1bb50*/  SHF.L.W.U32.HI R59, R57, 0x1, R6 ;  /* 0x00000001393b7819 */ /* 0x000fc40000010e06 */
[----:B------:R-:W-:Y:S02]  /*1bb60*/  SHF.L.W.U32.HI R33, R49, 0x1, R20 ;  /* 0x0000000131217819 */ /* 0x000fe40000010e14 */
[----:B------:R-:W-:Y:S02]  /*1bb70*/  LOP3.LUT R26, R17, R26, R50, 0x96, !PT ;  /* 0x0000001a111a7212 */ /* 0x000fe400078e9632 */
[----:B------:R-:W-:Y:S02]  /*1bb80*/  LOP3.LUT R23, R55, R23, R22, 0x96, !PT ;  /* 0x0000001737177212 */ /* 0x000fe400078e9616 */
[----:B------:R-:W-:Y:S02]  /*1bb90*/  LOP3.LUT R59, R59, R64, RZ, 0x3c, !PT ;  /* 0x000000403b3b7212 */ /* 0x000fe400078e3cff */
[----:B------:R-:W-:Y:S02]  /*1bba0*/  LOP3.LUT R33, R33, R6, RZ, 0x3c, !PT ;  /* 0x0000000621217212 */ /* 0x000fe400078e3cff */
[----:B------:R-:W-:-:S02]  /*1bbb0*/  SHF.L.W.U32.HI R64, R20, 0x1, R49 ;  /* 0x0000000114407819 */ /* 0x000fc40000010e31 */
[----:B------:R-:W-:Y:S02]  /*1bbc0*/  SHF.L.W.U32.HI R6, R23, 0x1, R26 ;  /* 0x0000000117067819 */ /* 0x000fe40000010e1a */
[----:B------:R-:W-:Y:S02]  /*1bbd0*/  LOP3.LUT R57, R64, R57, RZ, 0x3c, !PT ;  /* 0x0000003940397212 */ /* 0x000fe400078e3cff */
[----:B------:R-:W-:Y:S02]  /*1bbe0*/  LOP3.LUT R6, R6, R49, RZ, 0x3c, !PT ;  /* 0x0000003106067212 */ /* 0x000fe400078e3cff */
[----:B------:R-:W-:Y:S02]  /*1bbf0*/  LOP3.LUT R61, R51, R36, R62, 0x96, !PT ;  /* 0x00000024333d7212 */ /* 0x000fe400078e963e */
        /* <DEDUP_REMOVED lines=178> */
[----:B------:R-:W-:Y:S02]  /*1c720*/  LOP3.LUT R23, R31, R12, R6, 0x96, !PT ;  /* 0x0000000c1f177212 */ /* 0x000fe400078e9606 */
[----:B------:R-:W-:Y:S02]  /*1c730*/  LOP3.LUT R61, R61, R4, RZ, 0x3c, !PT ;  /* 0x000000043d3d7212 */ /* 0x000fe400078e3cff */
[----:B------:R-:W-:Y:S02]  /*1c740*/  SHF.L.W.U32.HI R33, R4, 0x1, R69 ;  /* 0x0000000104217819 */ /* 0x000fe40000010e45 */
[----:B------:R-:W-:-:S02]  /*1c750*/  SHF.L.W.U32.HI R39, R69, 0x1, R4 ;  /* 0x0000000145277819 */ /* 0x000fc40000010e04 */
[----:B------:R-:W-:Y:S02]  /*1c760*/  LOP3.LUT R56, R56, R69, RZ, 0x3c, !PT ;  /* 0x0000004538387212 */ /* 0x000fe400078e3cff */
[----:B------:R-:W-:Y:S02]  /*1c770*/  LOP3.LUT R4, R11, R44, R53, 0x96, !PT ;  /* 0x0000002c0b047212 */ /* 0x000fe400078e9635 */
[----:B------:R-:W-:Y:S02]  /*1c780*/  SHF.L.W.U32.HI R69, R13, 0x1, R26 ;  /* 0x000000010d457819 */ /* 0x000fe40000010e1a */
        /* <DEDUP_REMOVED lines=11> */
[----:B------:R-:W-:Y:S02]  /*1c840*/  LOP3.LUT R41, R21, R22, R63, 0x96, !PT ;  /* 0x0000001615297212 */ /* 0x000fe400078e963f */
[----:B------:R-:W-:Y:S02]  /*1c850*/  LOP3.LUT R46, R46, R67, RZ, 0x3c, !PT ;  /* 0x000000432e2e7212 */ /* 0x000fe400078e3cff */
[----:B------:R-:W-:Y:S02]  /*1c860*/  LOP3.LUT R44, R56, R11, RZ, 0x3c, !PT ;  /* 0x0000000b382c7212 */ /* 0x000fe400078e3cff */
[----:B------:R-:W-:-:S02]  /*1c870*/  LOP3.LUT R58, R29, R50, R65, 0x96, !PT ;  /* 0x000000321d3a7212 */ /* 0x000fc400078e9641 */
[----:B------:R-:W-:Y:S02]  /*1c880*/  LOP3.LUT R11, R56, R38, RZ, 0x3c, !PT ;  /* 0x00000026380b7212 */ /* 0x000fe400078e3cff */
[----:B------:R-:W-:Y:S02]  /*1c890*/  LOP3.LUT R38, R54, R65, RZ, 0x3c, !PT ;  /* 0x0000004136267212 */ /* 0x000fe400078e3cff */
[----:B------:R-:W-:Y:S02]  /*1c8a0*/  LOP3.LUT R65, R17, R41, R24, 0x96, !PT ;  /* 0x0000002911417212 */ /* 0x000fe400078e9618 */
[----:B------:R-:W-:Y:S02]  /*1c8b0*/  LOP3.LUT R53, R56, R53, RZ, 0x3c, !PT ;  /* 0x0000003538357212 */ /* 0x000fe400078e3cff */
        /* <DEDUP_REMOVED lines=11> */
[C---:B------:R-:W-:Y:S02]  /*1c970*/  LOP3.LUT R50, R54.reuse, R50, RZ, 0x3c, !PT ;  /* 0x0000003236327212 */ /* 0x040fe400078e3cff */
[C---:B------:R-:W-:Y:S02]  /*1c980*/  LOP3.LUT R29, R54.reuse, R29, RZ, 0x3c, !PT ;  /* 0x0000001d361d7212 */ /* 0x040fe400078e3cff */
        /* <DEDUP_REMOVED lines=27> */
[C---:B------:R-:W-:Y:S02]  /*1cb40*/  LOP3.LUT R51, R58.reuse, R51, RZ, 0x3c, !PT ;  /* 0x000000333a337212 */ /* 0x040fe400078e3cff */
[C---:B------:R-:W-:Y:S02]  /*1cb50*/  LOP3.LUT R54, R58.reuse, R43, RZ, 0x3c, !PT ;  /* 0x0000002b3a367212 */ /* 0x040fe400078e3cff */
        /* <DEDUP_REMOVED lines=100> */
[-CC-:B------:R-:W-:Y:S02]  /*1d1a0*/  LOP3.LUT R12, R17, R24.reuse, R3.reuse, 0x90, !PT ;  /* 0x00000018110c7212 */ /* 0x180fe400078e9003 */
[----:B------:R-:W-:Y:S02]  /*1d1b0*/  LOP3.LUT R3, R37, R24, R3, 0x6, !PT ;  /* 0x0000001825037212 */ /* 0x000fe400078e0603 */
[----:B------:R-:W-:Y:S02]  /*1d1c0*/  LOP3.LUT R18, R26, R32, R17, 0xb4, !PT ;  /* 0x000000201a127212 */ /* 0x000fe400078eb411 */
[----:B------:R-:W-:-:S02]  /*1d1d0*/  LOP3.LUT R50, R17, R4, R32, 0xb4, !PT ;  /* 0x0000000411327212 */ /* 0x000fc400078eb420 */
[----:B------:R-:W-:Y:S02]  /*1d1e0*/  LOP3.LUT R51, R51, R0, R21, 0xb4, !PT ;  /* 0x0000000033337212 */ /* 0x000fe400078eb415 */
        /* <DEDUP_REMOVED lines=17> */
[----:B------:R-:W-:Y:S02]  /*1d300*/  LOP3.LUT R60, R21, R60, RZ, 0x3c, !PT ;  /* 0x0000003c153c7212 */ /* 0x000fe400078e3cff */
[----:B------:R-:W-:Y:S02]  /*1d310*/  LOP3.LUT R3, R48, R3, R23, 0x96, !PT ;  /* 0x0000000330037212 */ /* 0x000fe400078e9617 */
[----:B------:R-:W-:Y:S02]  /*1d320*/  LOP3.LUT R18, R22, R18, R33, 0x96, !PT ;  /* 0x0000001216127212 */ /* 0x000fe400078e9621 */
[----:B------:R-:W-:Y:S02]  /*1d330*/  LOP3.LUT R21, R42, R35, R43, 0x96, !PT ;  /* 0x000000232a157212 */ /* 0x000fe400078e962b */
[----:B------:R-:W-:Y:S02]  /*1d340*/  LOP3.LUT R12, R16, R11, R50, 0x96, !PT ;  /* 0x0000000b100c7212 */ /* 0x000fe400078e9632 */
[----:B------:R-:W-:-:S02]  /*1d350*/  LOP3.LUT R56, R56, R41, RZ, 0x3c, !PT ;  /* 0x0000002938387212 */ /* 0x000fc400078e3cff */
[----:B------:R-:W-:Y:S02]  /*1d360*/  SHF.L.W.U32.HI R24, R41, 0x1, R62 ;  /* 0x0000000129187819 */ /* 0x000fe40000010e3e */
[----:B------:R-:W-:Y:S02]  /*1d370*/  SHF.L.W.U32.HI R26, R62, 0x1, R41 ;  /* 0x000000013e1a7819 */ /* 0x000fe40000010e29 */
        /* <DEDUP_REMOVED lines=9> */
[----:B------:R-:W-:-:S02]  /*1d410*/  LOP3.LUT R3, R56, R43, RZ, 0x3c, !PT ;  /* 0x0000002b38037212 */ /* 0x000fc400078e3cff */
[C---:B------:R-:W-:Y:S02]  /*1d420*/  LOP3.LUT R43, R61.reuse, R46, RZ, 0x3c, !PT ;  /* 0x0000002e3d2b7212 */ /* 0x040fe400078e3cff */
[----:B------:R-:W-:Y:S02]  /*1d430*/  LOP3.LUT R47, R62, R47, RZ, 0x3c, !PT ;  /* 0x0000002f3e2f7212 */ /* 0x000fe400078e3cff */
[----:B------:R-:W-:Y:S02]  /*1d440*/  LOP3.LUT R46, R61, R49, RZ, 0x3c, !PT ;  /* 0x000000313d2e7212 */ /* 0x000fe400078e3cff */
[C---:B------:R-:W-:Y:S02]  /*1d450*/  LOP3.LUT R35, R56.reuse, R35, RZ, 0x3c, !PT ;  /* 0x0000002338237212 */ /* 0x040fe400078e3cff */
[C---:B------:R-:W-:Y:S02]  /*1d460*/  LOP3.LUT R42, R56.reuse, R42, RZ, 0x3c, !PT ;  /* 0x0000002a382a7212 */ /* 0x040fe400078e3cff */
[----:B------:R-:W-:-:S02]  /*1d470*/  LOP3.LUT R20, R56, R20, RZ, 0x3c, !PT ;  /* 0x0000001438147212 */ /* 0x000fc400078e3cff */
[----:B------:R-:W-:Y:S02]  /*1d480*/  LOP3.LUT R55, R56, R55, RZ, 0x3c, !PT ;  /* 0x0000003738377212 */ /* 0x000fe400078e3cff */
        /* <DEDUP_REMOVED lines=171> */
[----:B------:R-:W-:Y:S02]  /*1df40*/  LOP3.LUT R39, R28, R39, RZ, 0x3c, !PT ;  /* 0x000000271c277212 */ /* 0x000fe400078e3cff */
[----:B------:R-:W-:-:S02]  /*1df50*/  LOP3.LUT R18, R30, R45, R15, 0x96, !PT ;  /* 0x0000002d1e127212 */ /* 0x000fc400078e960f */
[----:B------:R-:W-:Y:S02]  /*1df60*/  SHF.L.W.U32.HI R61, R56, 0x1, R35 ;  /* 0x00000001383d7819 */ /* 0x000fe40000010e23 */
[----:B------:R-:W-:Y:S02]  /*1df70*/  LOP3.LUT R58, R58, R13, RZ, 0x3c, !PT ;  /* 0x0000000d3a3a7212 */ /* 0x000fe400078e3cff */
[----:B------:R-:W-:Y:S02]  /*1df80*/  SHF.L.W.U32.HI R22, R13, 0x1, R62 ;  /* 0x000000010d167819 */ /* 0x000fe40000010e3e */
[----:B------:R-:W-:Y:S02]  /*1df90*/  SHF.L.W.U32.HI R28, R62, 0x1, R13 ;  /* 0x000000013e1c7819 */ /* 0x000fe40000010e0d */
[----:B------:R-:W-:Y:S02]  /*1dfa0*/  LOP3.LUT R13, R3, R12, R38, 0x96, !PT ;  /* 0x0000000c030d7212 */ /* 0x000fe400078e9626 */
[----:B------:R-:W-:-:S02]  /*1dfb0*/  SHF.L.W.U32.HI R63, R17, 0x1, R60 ;  /* 0x00000001113f7819 */ /* 0x000fc40000010e3c */
        /* <DEDUP_REMOVED lines=10> */
[----:B------:R-:W-:Y:S02]  /*1e060*/  LOP3.LUT R63, R23, R8, R39, 0x96, !PT ;  /* 0x00000008173f7212 */ /* 0x000fe400078e9627 */
[----:B------:R-:W-:-:S02]  /*1e070*/  LOP3.LUT R58, R27, R36, R52, 0x96, !PT ;  /* 0x000000241b3a7212 */ /* 0x000fc400078e9634 */
[----:B------:R-:W-:Y:S02]  /*1e080*/  LOP3.LUT R35, R62, R35, RZ, 0x3c, !PT ;  /* 0x000000233e237212 */ /* 0x000fe400078e3cff */
        /* <DEDUP_REMOVED lines=14> */
[C---:B------:R-:W-:Y:S02]  /*1e170*/  LOP3.LUT R61, R35.reuse, R36, RZ, 0x3c, !PT ;  /* 0x00000024233d7212 */ /* 0x040fe400078e3cff */
        /* <DEDUP_REMOVED lines=8> */
[----:B------:R-:W-:Y:S02]  /*1e200*/  SHF.L.W.U32.HI R17, R48, 0x15, R29 ;  /* 0x0000001530117819 */ /* 0x000fe40000010e1d */
[C---:B------:R-:W-:Y:S02]  /*1e210*/  LOP3.LUT R52, R35.reuse, R52, RZ, 0x3c, !PT ;  /* 0x0000003423347212 */ /* 0x040fe400078e3cff */
        /* <DEDUP_REMOVED lines=59> */
[----:B------:R-:W-:Y:S02]  /*1e5d0*/  LOP3.LUT R24, R47, R30, R27, 0xb4, !PT ;  /* 0x0000001e2f187212 */ /* 0x000fe400078eb41b */
[----:B------:R-:W-:Y:S02]  /*1e5e0*/  LOP3.LUT R16, R27, R45, R30, 0xb4, !PT ;  /* 0x0000002d1b107212 */ /* 0x000fe400078eb41e */
[C---:B------:R-:W-:Y:S02]  /*1e5f0*/  LOP3.LUT R55, R28.reuse, R55, RZ, 0x3c, !PT ;  /* 0x000000371c377212 */ /* 0x040fe400078e3cff */
[----:B------:R-:W-:Y:S02]  /*1e600*/  LOP3.LUT R14, R28, R14, RZ, 0x3c, !PT ;  /* 0x0000000e1c0e7212 */ /* 0x000fe400078e3cff */
        /* <DEDUP_REMOVED lines=83> */
[----:B------:R-:W-:Y:S02]  /*1eb40*/  LOP3.LUT R56, R17, R56, RZ, 0x3c, !PT ;  /* 0x0000003811387212 */ /* 0x000fe400078e3cff */
[----:B------:R-:W-:-:S02]  /*1eb50*/  LOP3.LUT R9, R42, R9, R45, 0x96, !PT ;  /* 0x000000092a097212 */ /* 0x000fc400078e962d */
[----:B------:R-:W-:Y:S02]  /*1eb60*/  LOP3.LUT R4, R40, R4, R11, 0x96, !PT ;  /* 0x0000000428047212 */ /* 0x000fe400078e960b */
[----:B------:R-:W-:Y:S02]  /*1eb70*/  LOP3.LUT R18, R3, R6, R52, 0x96, !PT ;  /* 0x0000000603127212 */ /* 0x000fe400078e9634 */
[----:B------:R-:W-:Y:S02]  /*1eb80*/  LOP3.LUT R17, R46, R35, R57, 0x96, !PT ;  /* 0x000000232e117212 */ /* 0x000fe400078e9639 */
[----:B------:R-:W-:Y:S02]  /*1eb90*/  LOP3.LUT R61, R61, R0, RZ, 0x3c, !PT ;  /* 0x000000003d3d7212 */ /* 0x000fe400078e3cff */
[----:B------:R-:W-:Y:S02]  /*1eba0*/  SHF.L.W.U32.HI R29, R0, 0x1, R63 ;  /* 0x00000001001d7819 */ /* 0x000fe40000010e3f */
[----:B------:R-:W-:-:S02]  /*1ebb0*/  SHF.L.W.U32.HI R31, R63, 0x1, R0 ;  /* 0x000000013f1f7819 */ /* 0x000fc40000010e00 */
[----:B------:R-:W-:Y:S02]  /*1ebc0*/  SHF.L.W.U32.HI R0, R9, 0x1, R4 ;  /* 0x0000000109007819 */ /* 0x000fe40000010e04 */
[----:B------:R-:W-:Y:S02]  /*1ebd0*/  SHF.L.W.U32.HI R60, R58, 0x1, R39 ;  /* 0x000000013a3c7819 */ /* 0x000fe40000010e27 */
[----:B------:R-:W-:Y:S02]  /*1ebe0*/  LOP3.LUT R18, R25, R18, R16, 0x96, !PT ;  /* 0x0000001219127212 */ /* 0x000fe400078e9610 */
[----:B------:R-:W-:Y:S02]  /*1ebf0*/  LOP3.LUT R17, R8, R17, R27, 0x96, !PT ;  /* 0x0000001108117212 */ /* 0x000fe400078e961b */
[----:B------:R-:W-:Y:S02]  /*1ec00*/  LOP3.LUT R39, R0, R39, RZ, 0x3c, !PT ;  /* 0x0000002700277212 */ /* 0x000fe400078e3cff */
[----:B------:R-:W-:-:S02]  /*1ec10*/  LOP3.LUT R60, R60, R63, RZ, 0x3c, !PT ;  /* 0x0000003f3c3c7212 */ /* 0x000fc400078e3cff */
[----:B------:R-:W-:Y:S02]  /*1ec20*/  SHF.L.W.U32.HI R0, R17, 0x1, R18 ;  /* 0x0000000111007819 */ /* 0x000fe40000010e12 */
        /* <DEDUP_REMOVED lines=36> */
[----:B------:R-:W-:Y:S02]  /*1ee70*/  LOP3.LUT R47, R58, R47, RZ, 0x3c, !PT ;  /* 0x0000002f3a2f7212 */ /* 0x000fe400078e3cff */
[C---:B------:R-:W-:Y:S02]  /*1ee80*/  LOP3.LUT R17, R56.reuse, R36, RZ, 0x3c, !PT ;  /* 0x0000002438117212 */ /* 0x040fe400078e3cff */
        /* <DEDUP_REMOVED lines=115> */
[----:B------:R-:W-:Y:S02]  /*1f5c0*/  LOP3.LUT R52, R39, R14, RZ, 0x3c, !PT ;  /* 0x0000000e27347212 */ /* 0x000fe400078e3cff */
[----:B------:R-:W-:-:S02]  /*1f5d0*/  LOP3.LUT R32, R32, R17, R40, 0xb4, !PT ;  /* 0x0000001120207212 */ /* 0x000fc400078eb428 */
[----:B------:R-:W-:Y:S02]  /*1f5e0*/  LOP3.LUT R43, R40, R7, R17, 0xb4, !PT ;  /* 0x00000007282b7212 */ /* 0x000fe400078eb411 */
[C---:B------:R-:W-:Y:S02]  /*1f5f0*/  LOP3.LUT R2, R42.reuse, R9, R2, 0x6, !PT ;  /* 0x000000092a027212 */ /* 0x040fe400078e0602 */
        /* <DEDUP_REMOVED lines=8> */
[----:B------:R-:W-:Y:S02]  /*1f680*/  LOP3.LUT R59, R11, R14, RZ, 0x3c, !PT ;  /* 0x0000000e0b3b7212 */ /* 0x000fe400078e3cff */
[----:B------:R-:W-:-:S02]  /*1f690*/  LOP3.LUT R26, R32, 0x8002, RZ, 0x3c, !PT ;  /* 0x00008002201a7812 */ /* 0x000fc400078e3cff */
[----:B------:R-:W-:Y:S02]  /*1f6a0*/  LOP3.LUT R9, R15, 0x80000000, RZ, 0x3c, !PT ;  /* 0x800000000f097812 */ /* 0x000fe400078e3cff */
        /* <DEDUP_REMOVED lines=19> */
[----:B------:R-:W-:Y:S02]  /*1f7e0*/  SHF.L.W.U32.HI R39, R40, 0x1, R39 ;  /* 0x0000000128277819 */ /* 0x000fe40000010e27 */
[----:B------:R-:W-:Y:S02]  /*1f7f0*/  LOP3.LUT R63, R63, R40, RZ, 0x3c, !PT ;  /* 0x000000283f3f7212 */ /* 0x000fe400078e3cff */
[----:B------:R-:W-:Y:S02]  /*1f800*/  SHF.L.W.U32.HI R40, R7, 0x1, R14 ;  /* 0x0000000107287819 */ /* 0x000fe40000010e0e */
[----:B------:R-:W-:-:S02]  /*1f810*/  LOP3.LUT R15, R50, R15, R45, 0x96, !PT ;  /* 0x0000000f320f7212 */ /* 0x000fc400078e962d */
[----:B------:R-:W-:Y:S02]  /*1f820*/  LOP3.LUT R2, R22, R2, R49, 0x96, !PT ;  /* 0x0000000216027212 */ /* 0x000fe400078e9631 */
[----:B------:R-:W-:Y:S02]  /*1f830*/  LOP3.LUT R40, R40, R11, RZ, 0x3c, !PT ;  /* 0x0000000b28287212 */ /* 0x000fe400078e3cff */
[----:B------:R-:W-:Y:S02]  /*1f840*/  SHF.L.W.U32.HI R11, R14, 0x1, R7 ;  /* 0x000000010e0b7819 */ /* 0x000fe40000010e07 */
[----:B------:R-:W-:Y:S02]  /*1f850*/  SHF.L.W.U32.HI R60, R2, 0x1, R15 ;  /* 0x00000001023c7819 */ /* 0x000fe40000010e0f */
[----:B------:R-:W-:Y:S02]  /*1f860*/  LOP3.LUT R58, R11, R58, RZ, 0x3c, !PT ;  /* 0x0000003a0b3a7212 */ /* 0x000fe400078e3cff */
[----:B------:R-:W-:-:S02]  /*1f870*/  LOP3.LUT R7, R60, R7, RZ, 0x3c, !PT ;  /* 0x000000073c077212 */ /* 0x000fc400078e3cff */
[----:B------:R-:W-:Y:S02]  /*1f880*/  LOP3.LUT R60, R38, R27, R61, 0x96, !PT ;  /* 0x0000001b263c7212 */ /* 0x000fe400078e963d */
[----:B------:R-:W-:Y:S02]  /*1f890*/  LOP3.LUT R62, R31, R48, R59, 0x96, !PT ;  /* 0x000000301f3e7212 */ /* 0x000fe400078e963b */
[----:B------:R-:W-:Y:S02]  /*1f8a0*/  LOP3.LUT R11, R56, R43, RZ, 0x3c, !PT ;  /* 0x0000002b380b7212 */ /* 0x000fe400078e3cff */
[----:B------:R-:W-:Y:S02]  /*1f8b0*/  LOP3.LUT R43, R63, R22, RZ, 0x3c, !PT ;  /* 0x000000163f2b7212 */ /* 0x000fe400078e3cff */
        /* <DEDUP_REMOVED lines=48> */
[C---:B------:R-:W-:Y:S02]  /*1fbc0*/  LOP3.LUT R30, R15.reuse, R30, RZ, 0x3c, !PT ;  /* 0x0000001e0f1e7212 */ /* 0x040fe400078e3cff */
        /* <DEDUP_REMOVED lines=46> */
[----:B------:R-:W-:Y:S02]  /*1feb0*/  LOP3.LUT R53, R39, R53, RZ, 0x3c, !PT ;  /* 0x0000003527357212 */ /* 0x000fe400078e3cff */
[----:B------:R-:W-:Y:S02]  /*1fec0*/  LOP3.LUT R4, R4, R25, R34, 0xb4, !PT ;  /* 0x0000001904047212 */ /* 0x000fe400078eb422 */
[----:B------:R-:W-:-:S02]  /*1fed0*/  LOP3.LUT R36, R7, R36, RZ, 0x3c, !PT ;  /* 0x0000002407247212 */ /* 0x000fc400078e3cff */
[----:B------:R-:W-:Y:S02]  /*1fee0*/  LOP3.LUT R39, R14, R10, RZ, 0x3c, !PT ;  /* 0x0000000a0e277212 */ /* 0x000fe400078e3cff */
        /* <DEDUP_REMOVED lines=70> */
[----:B------:R-:W-:-:S02]  /*20350*/  SHF.L.W.U32.HI R54, R3, 0x1, R58 ;  /* 0x0000000103367819 */ /* 0x000fc40000010e3a */
[----:B------:R-:W-:Y:S02]  /*20360*/  LOP3.LUT R46, R27, R46, R52, 0x96, !PT ;  /* 0x0000002e1b2e7212 */ /* 0x000fe400078e9634 */
[----:B------:R-:W-:Y:S02]  /*20370*/  LOP3.LUT R7, R11, R30, R15, 0x96, !PT ;  /* 0x0000001e0b077212 */ /* 0x000fe400078e960f */
[----:B------:R-:W-:Y:S02]  /*20380*/  LOP3.LUT R16, R5, R36, R38, 0x96, !PT ;  /* 0x0000002405107212 */ /* 0x000fe400078e9626 */
[----:B------:R-:W-:Y:S02]  /*20390*/  LOP3.LUT R54, R54, R13, RZ, 0x3c, !PT ;  /* 0x0000000d36367212 */ /* 0x000fe400078e3cff */
[----:B------:R-:W-:Y:S02]  /*203a0*/  SHF.L.W.U32.HI R23, R13, 0x1, R46 ;  /* 0x000000010d177819 */ /* 0x000fe40000010e2e */
[----:B------:R-:W-:-:S02]  /*203b0*/  SHF.L.W.U32.HI R42, R46, 0x1, R13 ;  /* 0x000000012e2a7819 */ /* 0x000fc40000010e0d */
[----:B------:R-:W-:Y:S02]  /*203c0*/  LOP3.LUT R26, R35, R2, R55, 0x96, !PT ;  /* 0x00000002231a7212 */ /* 0x000fe400078e9637 */
[----:B------:R-:W-:Y:S02]  /*203d0*/  SHF.L.W.U32.HI R61, R58, 0x1, R3 ;  /* 0x000000013a3d7819 */ /* 0x000fe40000010e03 */
        /* <DEDUP_REMOVED lines=8> */
[----:B------:R-:W-:Y:S02]  /*20460*/  LOP3.LUT R46, R46, R3, RZ, 0x3c, !PT ;  /* 0x000000032e2e7212 */ /* 0x000fe400078e3cff */
[----:B------:R-:W-:-:S02]  /*20470*/  SHF.L.W.U32.HI R3, R16, 0x1, R7 ;  /* 0x0000000110037819 */ /* 0x000fc40000010e07 */
[----:B------:R-:W-:Y:S02]  /*20480*/  LOP3.LUT R7, R60, R7, RZ, 0x3c, !PT ;  /* 0x000000073c077212 */ /* 0x000fe400078e3cff */
[----:B------:R-:W-:Y:S02]  /*20490*/  LOP3.LUT R60, R8, R45, R63, 0x96, !PT ;  /* 0x0000002d083c7212 */ /* 0x000fe400078e963f */
        /* <DEDUP_REMOVED lines=106> */
[----:B------:R-:W-:Y:S02]  /*20b40*/  LOP3.LUT R44, R63, R44, RZ, 0x3c, !PT ;  /* 0x0000002c3f2c7212 */ /* 0x000fe400078e3cff */
        /* <DEDUP_REMOVED lines=79> */
[----:B------:R-:W-:Y:S02]  /*21040*/  LOP3.LUT R62, R62, R63, RZ, 0x3c, !PT ;  /* 0x0000003f3e3e7212 */ /* 0x000fe400078e3cff */
[----:B------:R-:W-:Y:S02]  /*21050*/  SHF.L.W.U32.HI R16, R9, 0x1, R28 ;  /* 0x0000000109107819 */ /* 0x000fe40000010e1c */
[----:B------:R-:W-:Y:S02]  /*21060*/  SHF.L.W.U32.HI R44, R63, 0x1, R44 ;  /* 0x000000013f2c7819 */ /* 0x000fe40000010e2c */
[----:B------:R-:W-:-:S02]  /*21070*/  SHF.L.W.U32.HI R63, R61, 0x1, R10 ;  /* 0x000000013d3f7819 */ /* 0x000fc40000010e0a */
[C---:B------:R-:W-:Y:S02]  /*21080*/  LOP3.LUT R14, R59.reuse, R14, RZ, 0x3c, !PT ;  /* 0x0000000e3b0e7212 */ /* 0x040fe400078e3cff */
[C---:B------:R-:W-:Y:S02]  /*21090*/  LOP3.LUT R25, R59.reuse, R25, RZ, 0x3c, !PT ;  /* 0x000000193b197212 */ /* 0x040fe400078e3cff */
[C---:B------:R-:W-:Y:S02]  /*210a0*/  LOP3.LUT R4, R59.reuse, R4, RZ, 0x3c, !PT ;  /* 0x000000043b047212 */ /* 0x040fe400078e3cff */
[C---:B------:R-:W-:Y:S02]  /*210b0*/  LOP3.LUT R17, R59.reuse, R17, RZ, 0x3c, !PT ;  /* 0x000000113b117212 */ /* 0x040fe400078e3cff */
[----:B------:R-:W-:Y:S02]  /*210c0*/  LOP3.LUT R8, R59, R8, RZ, 0x3c, !PT ;  /* 0x000000083b087212 */ /* 0x000fe400078e3cff */
[----:B------:R-:W-:-:S02]  /*210d0*/  LOP3.LUT R53, R58, R53, RZ, 0x3c, !PT ;  /* 0x000000353a357212 */ /* 0x000fc400078e3cff */
[----:B------:R-:W-:Y:S02]  /*210e0*/  LOP3.LUT R59, R5, R54, R60, 0x96, !PT ;  /* 0x00000036053b7212 */ /* 0x000fe400078e963c */
[----:B------:R-:W-:Y:S02]  /*210f0*/  LOP3.LUT R16, R16, R61, RZ, 0x3c, !PT ;  /* 0x0000003d10107212 */ /* 0x000fe400078e3cff */
[C---:B------:R-:W-:Y:S02]  /*21100*/  LOP3.LUT R58, R62.reuse, R31, RZ, 0x3c, !PT ;  /* 0x0000001f3e3a7212 */ /* 0x040fe400078e3cff */
[----:B------:R-:W-:Y:S02]  /*21110*/  LOP3.LUT R31, R62, R40, RZ, 0x3c, !PT ;  /* 0x000000283e1f7212 */ /* 0x000fe400078e3cff */
[----:B------:R-:W-:Y:S02]  /*21120*/  LOP3.LUT R61, R15, R0, R57, 0x96, !PT ;  /* 0x000000000f3d7212 */ /* 0x000fe400078e9639 */
        /* <DEDUP_REMOVED lines=154> */
[----:B------:R-:W-:Y:S02]  /*21ad0*/  LOP3.LUT R16, R7, 0x80000000, RZ, 0x3c, !PT ;  /* 0x8000000007107812 */ /* 0x000fe400078e3cff */
[----:B------:R-:W-:Y:S02]  /*21ae0*/  LOP3.LUT R54, R5, R18, R45, 0x96, !PT ;  /* 0x0000001205367212 */ /* 0x000fe400078e962d */
[----:B------:R-:W-:-:S02]  /*21af0*/  LOP3.LUT R65, R14, R33, R9, 0x96, !PT ;  /* 0x000000210e417212 */ /* 0x000fc400078e9609 */
[----:B------:R-:W-:Y:S02]  /*21b00*/  LOP3.LUT R56, R56, R21, RZ, 0x3c, !PT ;  /* 0x0000001538387212 */ /* 0x000fe400078e3cff */
        /* <DEDUP_REMOVED lines=19> */
[----:B------:R-:W-:Y:S02]  /*21c40*/  LOP3.LUT R19, R6, R55, R57, 0x96, !PT ;  /* 0x0000003706137212 */ /* 0x000fe400078e9639 */
[----:B------:R-:W-:Y:S02]  /*21c50*/  SHF.L.W.U32.HI R38, R10, 0x1, R7 ;  /* 0x000000010a267819 */ /* 0x000fe40000010e07 */
[----:B------:R-:W-:Y:S02]  /*21c60*/  LOP3.LUT R54, R67, R54, RZ, 0x3c, !PT ;  /* 0x0000003643367212 */ /* 0x000fe400078e3cff */
[----:B------:R-:W-:-:S02]  /*21c70*/  LOP3.LUT R60, R28, R17, R61, 0x96, !PT ;  /* 0x000000111c3c7212 */ /* 0x000fc400078e963d */
[----:B------:R-:W-:Y:S02]  /*21c80*/  LOP3.LUT R62, R47, R22, R59, 0x96, !PT ;  /* 0x000000162f3e7212 */ /* 0x000fe400078e963b */
[----:B------:R-:W-:Y:S02]  /*21c90*/  LOP3.LUT R24, R46, R3, R0, 0x96, !PT ;  /* 0x000000032e187212 */ /* 0x000fe400078e9600 */
[----:B------:R-:W-:Y:S02]  /*21ca0*/  LOP3.LUT R50, R58, R55, RZ, 0x3c, !PT ;  /* 0x000000373a327212 */ /* 0x000fe400078e3cff */
[----:B------:R-:W-:Y:S02]  /*21cb0*/  LOP3.LUT R19, R23, R19, R34, 0x96, !PT ;  /* 0x0000001317137212 */ /* 0x000fe400078e9622 */
[----:B------:R-:W-:Y:S02]  /*21cc0*/  LOP3.LUT R38, R38, R65, RZ, 0x3c, !PT ;  /* 0x0000004126267212 */ /* 0x000fe400078e3cff */
[----:B------:R-:W-:-:S02]  /*21cd0*/  LOP3.LUT R55, R58, R6, RZ, 0x3c, !PT ;  /* 0x000000063a377212 */ /* 0x000fc400078e3cff */
[C---:B------:R-:W-:Y:S02]  /*21ce0*/  LOP3.LUT R57, R58.reuse, R57, RZ, 0x3c, !PT ;  /* 0x000000393a397212 */ /* 0x040fe400078e3cff */
[C---:B------:R-:W-:Y:S02]  /*21cf0*/  LOP3.LUT R34, R58.reuse, R34, RZ, 0x3c, !PT ;  /* 0x000000223a227212 */ /* 0x040fe400078e3cff */
[----:B------:R-:W-:Y:S02]  /*21d00*/  LOP3.LUT R23, R58, R23, RZ, 0x3c, !PT ;  /* 0x000000173a177212 */ /* 0x000fe400078e3cff */
        /* <DEDUP_REMOVED lines=47> */
[C---:B------:R-:W-:Y:S02]  /*22000*/  LOP3.LUT R27, R21.reuse, R2, RZ, 0x3c, !PT ;  /* 0x00000002151b7212 */ /* 0x040fe400078e3cff */
[----:B------:R-:W-:Y:S02]  /*22010*/  SHF.L.W.U32.HI R35, R22, 0x17, R17 ;  /* 0x0000001716237819 */ /* 0x000fe40000010e11 */
        /* <DEDUP_REMOVED lines=94> */
[----:B------:R-:W-:Y:S02]  /*22600*/  LOP3.LUT R37, R10, R15, RZ, 0x3c, !PT ;  /* 0x0000000f0a257212 */ /* 0x000fe400078e3cff */
[----:B------:R-:W-:Y:S02]  /*22610*/  LOP3.LUT R30, R9, R42, R30, 0xb4, !PT ;  /* 0x0000002a091e7212 */ /* 0x000fe400078eb41e */
        /* <DEDUP_REMOVED lines=31> */
[----:B------:R-:W-:-:S02]  /*22810*/  SHF.L.W.U32.HI R37, R50, 0x1, R63 ;  /* 0x0000000132257819 */ /* 0x000fc40000010e3f */
[----:B------:R-:W-:Y:S02]  /*22820*/  LOP3.LUT R54, R38, R23, R10, 0x96, !PT ;  /* 0x0000001726367212 */ /* 0x000fe400078e960a */
[----:B------:R-:W-:Y:S02]  /*22830*/  LOP3.LUT R21, R15, R42, RZ, 0x3c, !PT ;  /* 0x0000002a0f157212 */ /* 0x000fe400078e3cff */
[----:B------:R-:W-:Y:S02]  /*22840*/  LOP3.LUT R59, R59, R31, RZ, 0x3c, !PT ;  /* 0x0000001f3b3b7212 */ /* 0x000fe400078e3cff */
[----:B------:R-:W-:Y:S02]  /*22850*/  LOP3.LUT R65, R53, R52, R24, 0x96, !PT ;  /* 0x0000003435417212 */ /* 0x000fe400078e9618 */
[----:B------:R-:W-:Y:S02]  /*22860*/  LOP3.LUT R37, R37, R16, RZ, 0x3c, !PT ;  /* 0x0000001025257212 */ /* 0x000fe400078e3cff */
[----:B------:R-:W-:-:S02]  /*22870*/  LOP3.LUT R54, R55, R54, R26, 0x96, !PT ;  /* 0x0000003637367212 */ /* 0x000fc400078e961a */
[----:B------:R-:W-:Y:S02]  /*22880*/  SHF.L.W.U32.HI R15, R42, 0x1, R31 ;  /* 0x000000012a0f7819 */ /* 0x000fe40000010e1f */
[----:B------:R-:W-:Y:S02]  /*22890*/  SHF.L.W.U32.HI R16, R31, 0x1, R42 ;  /* 0x000000011f107819 */ /* 0x000fe40000010e2a */
        /* <DEDUP_REMOVED lines=14> */
[----:B------:R-:W-:Y:S02]  /*22980*/  SHF.L.W.U32.HI R17, R54, 0x1, R65 ;  /* 0x0000000136117819 */ /* 0x000fe40000010e41 */
[----:B------:R-:W-:-:S02]  /*22990*/  LOP3.LUT R59, R22, R59, R49, 0x96, !PT ;  /* 0x0000003b163b7212 */ /* 0x000fc400078e9631 */
        /* <DEDUP_REMOVED lines=42> */
[----:B------:R-:W-:Y:S02]  /*22c40*/  LOP3.LUT R56, R61, R56, RZ, 0x3c, !PT ;  /* 0x000000383d387212 */ /* 0x000fe400078e3cff */
[----:B------:R-:W-:Y:S02]  /*22c50*/  SHF.L.W.U32.HI R21, R33, 0x12, R50 ;  /* 0x0000001221157819 */ /* 0x000fe40000010e32 */
[C---:B------:R-:W-:Y:S02]  /*22c60*/  LOP3.LUT R30, R15.reuse, R30, RZ, 0x3c, !PT ;  /* 0x0000001e0f1e7212 */ /* 0x040fe400078e3cff */
        /* <DEDUP_REMOVED lines=147> */
[----:B------:R-:W-:Y:S02]  /*235a0*/  LOP3.LUT R56, R65, R56, RZ, 0x3c, !PT ;  /* 0x0000003841387212 */ /* 0x000fe400078e3cff */
        /* <DEDUP_REMOVED lines=84> */
[----:B------:R-:W-:Y:S02]  /*23af0*/  LOP3.LUT R29, R57, R3, R26, 0xb4, !PT ;  /* 0x00000003391d7212 */ /* 0x000fe400078eb41a */
[----:B------:R-:W-:Y:S02]  /*23b00*/  LOP3.LUT R43, R26, R23, R3, 0xb4, !PT ;  /* 0x000000171a2b7212 */ /* 0x000fe400078eb403 */
[----:B------:R-:W-:Y:S02]  /*23b10*/  SHF.L.W.U32.HI R15, R36, 0x3, R33 ;  /* 0x00000003240f7819 */ /* 0x000fe40000010e21 */
[----:B------:R-:W-:Y:S02]  /*23b20*/  SHF.L.W.U32.HI R22, R41, 0xd, R22 ;  /* 0x0000000d29167819 */ /* 0x000fe40000010e16 */
[----:B------:R-:W-:-:S02]  /*23b30*/  LOP3.LUT R3, R3, R18, R23, 0xb4, !PT ;  /* 0x0000001203037212 */ /* 0x000fc400078eb417 */
[----:B------:R-:W-:Y:S02]  /*23b40*/  LOP3.LUT R55, R60, R55, RZ, 0x3c, !PT ;  /* 0x000000373c377212 */ /* 0x000fe400078e3cff */
[----:B------:R-:W-:Y:S02]  /*23b50*/  SHF.L.W.U32.HI R33, R33, 0x3, R36 ;  /* 0x0000000321217819 */ /* 0x000fe40000010e24 */
[----:B------:R-:W-:Y:S02]  /*23b60*/  SHF.L.W.U32.HI R41, R31, 0x1c, R52 ;  /* 0x0000001c1f297819 */ /* 0x000fe40000010e34 */
[----:B------:R-:W-:Y:S02]  /*23b70*/  LOP3.LUT R23, R23, R57, R18, 0xb4, !PT ;  /* 0x0000003917177212 */ /* 0x000fe400078eb412 */
        /* <DEDUP_REMOVED lines=27> */
[----:B------:R-:W-:Y:S02]  /*23d30*/  LOP3.LUT R36, R14, R11, RZ, 0x3c, !PT ;  /* 0x0000000b0e247212 */ /* 0x000fe400078e3cff */
[-CC-:B------:R-:W-:Y:S02]  /*23d40*/  LOP3.LUT R61, R37, R14.reuse, R11.reuse, 0x90, !PT ;  /* 0x0000000e253d7212 */ /* 0x180fe400078e900b */
[----:B------:R-:W-:Y:S02]  /*23d50*/  LOP3.LUT R42, R20, R14, R11, 0x6, !PT ;  /* 0x0000000e142a7212 */ /* 0x000fe400078e060b */
[----:B------:R-:W-:Y:S02]  /*23d60*/  LOP3.LUT R14, R40, R19, RZ, 0x3c, !PT ;  /* 0x00000013280e7212 */ /* 0x000fe400078e3cff */
[----:B------:R-:W-:-:S02]  /*23d70*/  LOP3.LUT R62, R46, R40, R19, 0x90, !PT ;  /* 0x000000282e3e7212 */ /* 0x000fc400078e9013 */
[----:B------:R-:W-:Y:S02]  /*23d80*/  LOP3.LUT R39, R13, R40, R19, 0x6, !PT ;  /* 0x000000280d277212 */ /* 0x000fe400078e0613 */
[C---:B------:R-:W-:Y:S02]  /*23d90*/  LOP3.LUT R54, R25.reuse, R8, RZ, 0x30, !PT ;  /* 0x0000000819367212 */ /* 0x040fe400078e30ff */
        /* <DEDUP_REMOVED lines=28> */
[--C-:B------:R-:W-:Y:S02]  /*23f60*/  LOP3.LUT R56, R56, R2, R21.reuse, 0xb4, !PT ;  /* 0x0000000238387212 */ /* 0x100fe400078eb415 */
        /* <DEDUP_REMOVED lines=9> */
[----:B------:R-:W-:Y:S02]  /*24000*/  LOP3.LUT R10, R45, R22, RZ, 0x3c, !PT ;  /* 0x000000162d0a7212 */ /* 0x000fe400078e3cff */
[----:B------:R-:W-:-:S02]  /*24010*/  LOP3.LUT R9, R9, R6, RZ, 0x3c, !PT ;  /* 0x0000000609097212 */ /* 0x000fc400078e3cff */
[----:B------:R-:W-:Y:S02]  /*24020*/  LOP3.LUT R30, R37, R28, R30, 0x96, !PT ;  /* 0x0000001c251e7212 */ /* 0x000fe400078e961e */
[----:B------:R-:W-:Y:S02]  /*24030*/  LOP3.LUT R17, R46, R26, R17, 0x96, !PT ;  /* 0x0000001a2e117212 */ /* 0x000fe400078e9611 */
[----:B------:R-:W-:Y:S02]  /*24040*/  SHF.L.W.U32.HI R3, R5, 0x1, R2 ;  /* 0x0000000105037819 */ /* 0x000fe40000010e02 */
[----:B------:R-:W-:Y:S02]  /*24050*/  SHF.L.W.U32.HI R5, R2, 0x1, R5 ;  /* 0x0000000102057819 */ /* 0x000fe40000010e05 */
[----:B------:R-:W-:Y:S02]  /*24060*/  SHF.L.W.U32.HI R6, R10, 0x1, R9 ;  /* 0x000000010a067819 */ /* 0x000fe40000010e09 */
[----:B------:R-:W-:-:S02]  /*24070*/  LOP3.LUT R15, R30, R18, RZ, 0x3c, !PT ;  /* 0x000000121e0f7212 */ /* 0x000fc400078e3cff */
[----:B------:R-:W-:Y:S02]  /*24080*/  LOP3.LUT R16, R17, R19, RZ, 0x3c, !PT ;  /* 0x0000001311107212 */ /* 0x000fe400078e3cff */
[----:B------:R-:W-:Y:S02]  /*24090*/  SHF.L.W.U32.HI R10, R9, 0x1, R10 ;  /* 0x00000001090a7819 */ /* 0x000fe40000010e0a */
[----:B------:R-:W-:Y:S02]  /*240a0*/  LOP3.LUT R14, R14, R21, R46, 0xb4, !PT ;  /* 0x000000150e0e7212 */ /* 0x000fe400078eb42e */
[----:B------:R-:W-:Y:S02]  /*240b0*/  LOP3.LUT R12, R12, R29, R5, 0x96, !PT ;  /* 0x0000001d0c0c7212 */ /* 0x000fe400078e9605 */
[----:B------:R-:W-:Y:S02]  /*240c0*/  LOP3.LUT R9, R36, 0x80000001, RZ, 0x3c, !PT ;  /* 0x8000000124097812 */ /* 0x000fe400078e3cff */
[----:B------:R-:W-:-:S02]  /*240d0*/  LOP3.LUT R4, R4, R49, R3, 0x96, !PT ;  /* 0x0000003104047212 */ /* 0x000fc400078e9603 */
[----:B------:R-:W-:Y:S02]  /*240e0*/  SHF.L.W.U32.HI R2, R16, 0x1, R15 ;  /* 0x0000000110027819 */ /* 0x000fe40000010e0f */
[----:B------:R-:W-:Y:S02]  /*240f0*/  LOP3.LUT R3, R9, R12, R31, 0x96, !PT ;  /* 0x0000000c09037212 */ /* 0x000fe400078e961f */
[----:B------:R-:W-:Y:S02]  /*24100*/  LOP3.LUT R4, R14, R4, R41, 0x96, !PT ;  /* 0x000000040e047212 */ /* 0x000fe400078e9629 */
[----:B------:R-:W-:Y:S02]  /*24110*/  LOP3.LUT R57, R2, R57, R0, 0x96, !PT ;  /* 0x0000003902397212 */ /* 0x000fe400078e9600 */
[----:B------:R-:W-:Y:S02]  /*24120*/  LOP3.LUT R10, R11, R10, R15, 0x96, !PT ;  /* 0x0000000a0b0a7212 */ /* 0x000fe400078e960f */
[----:B------:R-:W-:-:S02]  /*24130*/  SHF.L.W.U32.HI R0, R15, 0x1, R16 ;  /* 0x000000010f007819 */ /* 0x000fc40000010e10 */
[----:B------:R-:W-:Y:S02]  /*24140*/  LOP3.LUT R27, R27, R6, R16, 0x96, !PT ;  /* 0x000000061b1b7212 */ /* 0x000fe400078e9610 */
[----:B------:R-:W-:Y:S02]  /*24150*/  LOP3.LUT R3, R3, R18, RZ, 0x3c, !PT ;  /* 0x0000001203037212 */ /* 0x000fe400078e3cff */
[----:B------:R-:W-:Y:S01]  /*24160*/  LOP3.LUT R4, R4, R19, RZ, 0x3c, !PT ;  /* 0x0000001304047212 */ /* 0x000fe200078e3cff */
[----:B------:R-:W0:Y:S01]  /*24170*/  LDCU.64 UR10, c[0x0][0x390] ;  /* 0x00007200ff0a77ac */ /* 0x000e220008000a00 */
[----:B------:R-:W-:Y:S02]  /*24180*/  SHF.L.W.U32.HI R2, R10, 0xb, R27 ;  /* 0x0000000b0a027819 */ /* 0x000fe40000010e1b */
[----:B------:R-:W-:Y:S02]  /*24190*/  SHF.L.W.U32.HI R5, R3, 0xc, R4 ;  /* 0x0000000c03057819 */ /* 0x000fe40000010e04 */
[----:B------:R-:W-:-:S02]  /*241a0*/  LOP3.LUT R7, R0, R8, R7, 0x96, !PT ;  /* 0x0000000800077212 */ /* 0x000fc400078e9607 */
[----:B------:R-:W-:Y:S02]  /*241b0*/  SHF.L.W.U32.HI R0, R27, 0xb, R10 ;  /* 0x0000000b1b007819 */ /* 0x000fe40000010e0a */
[----:B------:R-:W-:Y:S02]  /*241c0*/  SHF.L.W.U32.HI R3, R4, 0xc, R3 ;  /* 0x0000000c04037819 */ /* 0x000fe40000010e03 */
[----:B------:R-:W-:Y:S02]  /*241d0*/  LOP3.LUT R2, R57, R2, R5, 0xb4, !PT ;  /* 0x0000000239027212 */ /* 0x000fe400078eb405 */
[----:B------:R-:W-:Y:S02]  /*241e0*/  LOP3.LUT R3, R7, R0, R3, 0xb4, !PT ;  /* 0x0000000007037212 */ /* 0x000fe400078eb403 */
[----:B------:R-:W-:Y:S02]  /*241f0*/  LOP3.LUT R0, R55, R2, R20, 0x96, !PT ;  /* 0x0000000237007212 */ /* 0x000fe400078e9614 */
[----:B------:R-:W-:-:S02]  /*24200*/  LOP3.LUT R13, R34, R3, R13, 0x96, !PT ;  /* 0x00000003220d7212 */ /* 0x000fc400078e960d */
[----:B------:R-:W-:Y:S02]  /*24210*/  LOP3.LUT R0, R0, 0x80008008, R9, 0x96, !PT ;  /* 0x8000800800007812 */ /* 0x000fe400078e9609 */
[----:B------:R-:W-:Y:S02]  /*24220*/  LOP3.LUT R14, R13, 0x80000000, R14, 0x96, !PT ;  /* 0x800000000d0e7812 */ /* 0x000fe400078e960e */
[----:B0-----:R-:W-:-:S04]  /*24230*/  ISETP.GE.U32.AND P0, PT, R0, UR10, PT ;  /* 0x0000000a00007c0c */ /* 0x001fc8000bf06070 */
[----:B------:R-:W-:-:S13]  /*24240*/  ISETP.GE.U32.AND.EX P0, PT, R14, UR11, PT, P0 ;  /* 0x0000000b0e007c0c */ /* 0x000fda000bf06100 */
[----:B------:R-:W-:Y:S05]  /*24250*/  @P0 EXIT ;  /* 0x000000000000094d */ /* 0x000fea0003800000 */
[----:B------:R-:W0:Y:S01]  /*24260*/  S2R R5, SR_TID.X ;  /* 0x0000000000057919 */ /* 0x000e220000002100 */
[----:B------:R-:W0:Y:S08]  /*24270*/  LDC R4, c[0x0][0x360] ;  /* 0x0000d800ff047b82 */ /* 0x000e300000000800 */
[----:B------:R-:W1:Y:S01]  /*24280*/  LDC.64 R2, c[0x0][0x3a8] ;  /* 0x0000ea00ff027b82 */ /* 0x000e620000000a00 */
[----:B0-----:R-:W-:-:S05]  /*24290*/  IMAD R4, R4, UR5, R5 ;  /* 0x0000000504047c24 */ /* 0x001fca000f8e0205 */
[----:B------:R-:W-:-:S05]  /*242a0*/  IADD3 R4, P0, PT, R4, UR8, RZ ;  /* 0x0000000804047c10 */ /* 0x000fca000ff1e0ff */
[----:B------:R-:W-:-:S05]  /*242b0*/  IMAD.X R5, RZ, RZ, UR9, P0 ;  /* 0x00000009ff057e24 */ /* 0x000fca00080e06ff */
[----:B-1----:R-:W-:Y:S01]  /*242c0*/  REDG.E.MIN.64.STRONG.GPU desc[UR6][R2.64], R4 ;  /* 0x000000040200798e */ /* 0x002fe2000c92e506 */
[----:B------:R-:W-:Y:S05]  /*242d0*/  EXIT ;  /* 0x000000000000794d */ /* 0x000fea0003800000 */
.L_x_3:
        /* <DEDUP_REMOVED lines=10> */
.L_x_9:


//--------------------- .text._Z23ethash_search_optimizedPKmPKhmmjPm --------------------------
	.section	.text._Z23ethash_search_optimizedPKmPKhmmjPm,"ax",@progbits
	.align	128
        .global         _Z23ethash_search_optimizedPKmPKhmmjPm
        .type           _Z23ethash_search_optimizedPKmPKhmmjPm,@function
        .size           _Z23ethash_search_optimizedPKmPKhmmjPm,(.L_x_10 - _Z23ethash_search_optimizedPKmPKhmmjPm)
        .other          _Z23ethash_search_optimizedPKmPKhmmjPm,@"STO_CUDA_ENTRY STV_DEFAULT"
_Z23ethash_search_optimizedPKmPKhmmjPm:
.text._Z23ethash_search_optimizedPKmPKhmmjPm:
[----:B------:R-:W0:Y:S01]  /*0000*/  LDC R1, c[0x0][0x37c] ;  /* 0x0000df00ff017b82 */ /* 0x000e220000000800 */
[----:B------:R-:W1:Y:S07]  /*0010*/  S2R R5, SR_TID.X ;  /* 0x0000000000057919 */ /* 0x000e6e0000002100 */
[----:B------:R-:W2:Y:S01]  /*0020*/  S2UR UR4, SR_CTAID.X ;  /* 0x00000000000479c3 */ /* 0x000ea20000002500 */
[----:B------:R-:W3:Y:S01]  /*0030*/  LDCU.64 UR8, c[0x0][0x398] ;  /* 0x00007300ff0877ac */ /* 0x000ee20008000a00 */
[----:B------:R-:W-:Y:S01]  /*0040*/  BSSY.RECONVERGENT B0, `(.L_x_4) ;  /* 0x0000013000007945 */ /* 0x000fe20003800200 */
[----:B0-----:R-:W-:Y:S01]  /*0050*/  VIADD R1, R1, 0xffffff80 ;  /* 0xffffff8001017836 */ /* 0x001fe20000000000 */
[----:B------:R-:W0:Y:S04]  /*0060*/  LDCU.64 UR6, c[0x0][0x358] ;  /* 0x00006b00ff0677ac */ /* 0x000e280008000a00 */
[----:B------:R-:W2:Y:S01]  /*0070*/  LDC R10, c[0x0][0x360] ;  /* 0x0000d800ff0a7b82 */ /* 0x000ea20000000800 */
[----:B-1----:R-:W-:Y:S01]  /*0080*/  ISETP.GT.U32.AND P0, PT, R5, 0x3, PT ;  /* 0x000000030500780c */ /* 0x002fe20003f04070 */
[----:B--2---:R-:W-:-:S05]  /*0090*/  IMAD R10, R10, UR4, R5 ;  /* 0x000000040a0a7c24 */ /* 0x004fca000f8e0205 */
[----:B---3--:R-:W-:-:S05]  /*00a0*/  IADD3 R10, P1, PT, R10, UR8, RZ ;  /* 0x000000080a0a7c10 */ /* 0x008fca000ff3e0ff */
[----:B------:R-:W-:Y:S02]  /*00b0*/  IMAD.X R11, RZ, RZ, UR9, P1 ;  /* 0x00000009ff0b7e24 */ /* 0x000fe400088e06ff */
[----:B0-----:R-:W-:Y:S06]  /*00c0*/  @P0 BRA `(.L_x_5) ;  /* 0x0000000000280947 */ /* 0x001fec0003800000 */
[----:B------:R-:W0:Y:S02]  /*00d0*/  LDC.64 R2, c[0x0][0x388] ;  /* 0x0000e200ff027b82 */ /* 0x000e240000000a00 */
[----:B0-----:R-:W-:-:S06]  /*00e0*/  IMAD.WIDE.U32 R2, R5, 0x8, R2 ;  /* 0x0000000805027825 */ /* 0x001fcc00078e0002 */
[----:B------:R-:W2:Y:S01]  /*00f0*/  LDG.E.64.CONSTANT R2, desc[UR6][R2.64] ;  /* 0x0000000602027981 */ /* 0x000ea2000c1e9b00 */
[----:B------:R-:W0:Y:S01]  /*0100*/  S2UR UR5, SR_CgaCtaId ;  /* 0x00000000000579c3 */ /* 0x000e220000008800 */
[----:B------:R-:W-:Y:S01]  /*0110*/  UMOV UR4, 0x400 ;  /* 0x0000040000047882 */ /* 0x000fe20000000000 */
[----:B------:R-:W-:Y:S01]  /*0120*/  ISETP.NE.AND P0, PT, R5, RZ, PT ;  /* 0x000000ff0500720c */ /* 0x000fe20003f05270 */
[----:B0-----:R-:W-:-:S06]  /*0130*/  ULEA UR4, UR5, UR4, 0x18 ;  /* 0x0000000405047291 */ /* 0x001fcc000f8ec0ff */
[----:B------:R-:W-:-:S05]  /*0140*/  LEA R5, R5, UR4, 0x3 ;  /* 0x0000000405057c11 */ /* 0x000fca000f8e18ff */
[----:B--2---:R0:W-:Y:S04]  /*0150*/  STS.64 [R5], R2 ;  /* 0x0000000205007388 */ /* 0x0041e80000000a00 */
[----:B------:R0:W-:Y:S02]  /*0160*/  @!P0 STS.64 [UR4+0x20], R10 ;  /* 0x0000200aff008988 */ /* 0x0001e40008000a04 */
.L_x_5:
[----:B------:R-:W-:Y:S05]  /*0170*/  BSYNC.RECONVERGENT B0 ;  /* 0x0000000000007941 */ /* 0x000fea0003800200 */
.L_x_4:
[----:B------:R-:W1:Y:S08]  /*0180*/  S2UR UR5, SR_CgaCtaId ;  /* 0x00000000000579c3 */ /* 0x000e700000008800 */
[----:B------:R-:W-:Y:S01]  /*0190*/  BAR.SYNC.DEFER_BLOCKING 0x0 ;  /* 0x0000000000007b1d */ /* 0x000fe20000010000 */
[--C-:B0-----:R-:W-:Y:S01]  /*01a0*/  SHF.L.W.U32.HI R3, R10, 0x1, R11.reuse ;  /* 0x000000010a037819 */ /* 0x101fe20000010e0b */
[--C-:B------:R-:W-:Y:S01]  /*01b0*/  IMAD.MOV.U32 R40, RZ, RZ, R10.reuse ;  /* 0x000000ffff287224 */ /* 0x100fe200078e000a */
[----:B------:R-:W-:Y:S01]  /*01c0*/  SHF.L.W.U32.HI R9, R11, 0x1, R10 ;  /* 0x000000010b097819 */ /* 0x000fe20000010e0a */
[----:B------:R-:W-:-:S02]  /*01d0*/  IMAD.MOV.U32 R41, RZ, RZ, R11 ;  /* 0x000000ffff297224 */ /* 0x000fc400078e000b */
[----:B------:R-:W-:Y:S02]  /*01e0*/  UMOV UR4, 0x400 ;  /* 0x0000040000047882 */ /* 0x000fe40000000000 */
[----:B-1----:R-:W-:-:S09]  /*01f0*/  ULEA UR4, UR5, UR4, 0x18 ;  /* 0x0000000405047291 */ /* 0x002fd2000f8ec0ff */
[----:B------:R-:W0:Y:S04]  /*0200*/  LDS.128 R20, [UR4+0x10] ;  /* 0x00001004ff147984 */ /* 0x000e280008000c00 */
[----:B------:R-:W1:Y:S04]  /*0210*/  LDS.128 R4, [UR4] ;  /* 0x00000004ff047984 */ /* 0x000e680008000c00 */
[----:B------:R2:W-:Y:S01]  /*0220*/  STS.64 [UR4+0x20], R40 ;  /* 0x00002028ff007988 */ /* 0x0005e20008000a04 */
[----:B------:R-:W3:Y:S02]  /*0230*/  LDCU UR4, c[0x0][0x3a0] ;  /* 0x00007400ff0477ac */ /* 0x000ee40008000800 */
[----:B---3--:R-:W-:-:S06]  /*0240*/  USHF.R.U32.HI UR4, URZ, 0x6, UR4 ;  /* 0x00000006ff047899 */ /* 0x008fcc0008011604 */
[----:B------:R-:W-:Y:S02]  /*0250*/  ISETP.NE.U32.AND P0, PT, RZ, UR4, PT ;  /* 0x00000004ff007c0c */ /* 0x000fe4000bf05070 */
[----:B0-----:R-:W-:Y:S02]  /*0260*/  LOP3.LUT R35, R3, R21, RZ, 0x3c, !PT ;  /* 0x0000001503237212 */ /* 0x001fe400078e3cff */
[----:B------:R-:W-:Y:S02]  /*0270*/  LOP3.LUT R12, R9, R20, RZ, 0x3c, !PT ;  /* 0x00000014090c7212 */ /* 0x000fe400078e3cff */
[----:B------:R-:W-:Y:S02]  /*0280*/  LOP3.LUT R3, R35, R23, RZ, 0x3c, !PT ;  /* 0x0000001723037212 */ /* 0x000fe400078e3cff */
[----:B------:R-:W-:Y:S02]  /*0290*/  LOP3.LUT R46, R12, R22, RZ, 0x3c, !PT ;  /* 0x000000160c2e7212 */ /* 0x000fe400078e3cff */
[----:B-1----:R-:W-:-:S02]  /*02a0*/  LOP3.LUT R15, R4, 0x1, RZ, 0x3c, !PT ;  /* 0x00000001040f7812 */ /* 0x002fc400078e3cff */
[----:B------:R-:W-:Y:S02]  /*02b0*/  LOP3.LUT R27, R35, 0x80000000, RZ, 0x3c, !PT ;  /* 0x80000000231b7812 */ /* 0x000fe400078e3cff */
[----:B------:R-:W-:Y:S02]  /*02c0*/  SHF.L.W.U32.HI R9, R46, 0x1c, R3 ;  /* 0x0000001c2e097819 */ /* 0x000fe40000010e03 */
[----:B------:R-:W-:Y:S02]  /*02d0*/  SHF.L.W.U32.HI R46, R3, 0x1c, R46 ;  /* 0x0000001c032e7819 */ /* 0x000fe40000010e2e */
[----:B------:R-:W-:Y:S02]  /*02e0*/  SHF.L.W.U32.HI R13, R5, 0x1, R15 ;  /* 0x00000001050d7819 */ /* 0x000fe40000010e0f */
[----:B------:R-:W-:Y:S02]  /*02f0*/  SHF.L.W.U32.HI R3, R15, 0x1, R5 ;  /* 0x000000010f037819 */ /* 0x000fe40000010e05 */
[----:B------:R-:W-:-:S02]  /*0300*/  SHF.L.W.U32.HI R47, R35, 0x15, R12 ;  /* 0x00000015232f7819 */ /* 0x000fc40000010e0c */
[C-C-:B------:R-:W-:Y:S02]  /*0310*/  SHF.L.W.U32.HI R24, R12.reuse, 0x15, R35.reuse ;  /* 0x000000150c187819 */ /* 0x140fe40000010e23 */
[--C-:B------:R-:W-:Y:S02]  /*0320*/  SHF.L.W.U32.HI R19, R35, 0x18, R12.reuse ;  /* 0x0000001823137819 */ /* 0x100fe40000010e0c */
[C-C-:B------:R-:W-:Y:S02]  /*0330*/  SHF.L.W.U32.HI R2, R12.reuse, 0x18, R35.reuse ;  /* 0x000000180c027819 */ /* 0x140fe40000010e23 */
[----:B------:R-:W-:Y:S02]  /*0340*/  SHF.L.W.U32.HI R0, R12, 0x19, R35 ;  /* 0x000000190c007819 */ /* 0x000fe40000010e23 */
[--C-:B------:R-:W-:Y:S02]  /*0350*/  SHF.L.W.U32.HI R8, R27, 0x17, R12.reuse ;  /* 0x000000171b087819 */ /* 0x100fe40000010e0c */
[----:B------:R-:W-:-:S02]  /*0360*/  SHF.L.W.U32.HI R35, R35, 0x19, R12 ;  /* 0x0000001923237819 */ /* 0x000fc40000010e0c */
[----:B------:R-:W-:Y:S02]  /*0370*/  SHF.L.W.U32.HI R27, R12, 0x17, R27 ;  /* 0x000000170c1b7819 */ /* 0x000fe40000010e1b */
[----:B------:R-:W-:Y:S02]  /*0380*/  LOP3.LUT R33, R13, R22, RZ, 0x3c, !PT ;  /* 0x000000160d217212 */ /* 0x000fe400078e3cff */
[----:B------:R-:W-:Y:S02]  /*0390*/  LOP3.LUT R12, R3, 0x80000000, R23, 0x96, !PT ;  /* 0x80000000030c7812 */ /* 0x000fe400078e9617 */
[----:B------:R-:W-:Y:S02]  /*03a0*/  SHF.L.W.U32.HI R13, R21, 0x1, R20 ;  /* 0x00000001150d7819 */ /* 0x000fe40000010e14 */
[----:B------:R-:W-:Y:S02]  /*03b0*/  SHF.L.W.U32.HI R3, R20, 0x1, R21 ;  /* 0x0000000114037819 */ /* 0x000fe40000010e15 */
[----:B------:R-:W-:-:S02]  /*03c0*/  LOP3.LUT R29, R23, 0x80000000, RZ, 0x3c, !PT ;  /* 0x80000000171d7812 */ /* 0x000fc400078e3cff */
[----:B------:R-:W-:Y:S02]  /*03d0*/  LOP3.LUT R37, R13, 0x1, R4, 0x96, !PT ;  /* 0x000000010d257812 */ /* 0x000fe400078e9604 */
        /* <DEDUP_REMOVED lines=12> */
[C-C-:B------:R-:W-:Y:S02]  /*04a0*/  SHF.L.W.U32.HI R6, R37.reuse, 0xa, R44.reuse ;  /* 0x0000000a25067819 */ /* 0x140fe40000010e2c */
[C-C-:B------:R-:W-:Y:S02]  /*04b0*/  SHF.L.W.U32.HI R55, R44.reuse, 0xa, R37.reuse ;  /* 0x0000000a2c377819 */ /* 0x140fe40000010e25 */
[----:B------:R-:W-:Y:S02]  /*04c0*/  SHF.L.W.U32.HI R54, R44, 0xd, R37 ;  /* 0x0000000d2c367819 */ /* 0x000fe40000010e25 */
[C-C-:B------:R-:W-:Y:S02]  /*04d0*/  SHF.L.W.U32.HI R57, R37.reuse, 0xd, R44.reuse ;  /* 0x0000000d25397819 */ /* 0x140fe40000010e2c */
[----:B------:R-:W-:-:S02]  /*04e0*/  SHF.L.W.U32.HI R13, R37, 0x2, R44 ;  /* 0x00000002250d7819 */ /* 0x000fc40000010e2c */
[C-C-:B------:R-:W-:Y:S02]  /*04f0*/  SHF.L.W.U32.HI R16, R44.reuse, 0x2, R37.reuse ;  /* 0x000000022c107819 */ /* 0x140fe40000010e25 */
[----:B------:R-:W-:Y:S02]  /*0500*/  SHF.L.W.U32.HI R31, R44, 0xc, R37 ;  /* 0x0000000c2c1f7819 */ /* 0x000fe40000010e25 */
[C---:B------:R-:W-:Y:S02]  /*0510*/  LOP3.LUT R26, R23.reuse, R20, RZ, 0x3c, !PT ;  /* 0x00000014171a7212 */ /* 0x040fe400078e3cff */
[C-C-:B------:R-:W-:Y:S02]  /*0520*/  SHF.L.W.U32.HI R3, R23.reuse, 0xb, R18.reuse ;  /* 0x0000000b17037819 */ /* 0x140fe40000010e12 */
[----:B------:R-:W-:Y:S02]  /*0530*/  SHF.L.W.U32.HI R28, R18, 0xb, R23 ;  /* 0x0000000b121c7819 */ /* 0x000fe40000010e17 */
[----:B------:R-:W-:-:S02]  /*0540*/  SHF.L.W.U32.HI R14, R23, 0xf, R18 ;  /* 0x0000000f170e7819 */ /* 0x000fc40000010e12 */
[C-C-:B------:R-:W-:Y:S02]  /*0550*/  SHF.L.W.U32.HI R49, R18.reuse, 0xf, R23.reuse ;  /* 0x0000000f12317819 */ /* 0x140fe40000010e17 */
[C-C-:B------:R-:W-:Y:S02]  /*0560*/  SHF.L.W.U32.HI R29, R23.reuse, 0x6, R18.reuse ;  /* 0x00000006171d7819 */ /* 0x140fe40000010e12 */
[C-C-:B------:R-:W-:Y:S02]  /*0570*/  SHF.L.W.U32.HI R42, R18.reuse, 0x6, R23.reuse ;  /* 0x00000006122a7819 */ /* 0x140fe40000010e17 */
[----:B------:R-:W-:Y:S02]  /*0580*/  SHF.L.W.U32.HI R43, R18, 0x1d, R23 ;  /* 0x0000001d122b7819 */ /* 0x000fe40000010e17 */
[----:B------:R-:W-:Y:S02]  /*0590*/  SHF.L.W.U32.HI R21, R23, 0x1d, R18 ;  /* 0x0000001d17157819 */ /* 0x000fe40000010e12 */
[----:B------:R-:W-:-:S02]  /*05a0*/  SHF.L.W.U32.HI R44, R37, 0xc, R44 ;  /* 0x0000000c252c7819 */ /* 0x000fc40000010e2c */
[-C--:B------:R-:W-:Y:S02]  /*05b0*/  LOP3.LUT R23, R17, R10.reuse, RZ, 0x3c, !PT ;  /* 0x0000000a11177212 */ /* 0x080fe400078e3cff */
[C---:B------:R-:W-:Y:S02]  /*05c0*/  SHF.L.W.U32.HI R36, R12.reuse, 0xe, R33 ;  /* 0x0000000e0c247819 */ /* 0x040fe40000010e21 */
[----:B------:R-:W-:Y:S02]  /*05d0*/  LOP3.LUT R22, R33, R10, RZ, 0x3c, !PT ;  /* 0x0000000a21167212 */ /* 0x000fe400078e3cff */
[-C--:B------:R-:W-:Y:S02]  /*05e0*/  LOP3.LUT R20, R15, R11.reuse, RZ, 0x3c, !PT ;  /* 0x0000000b0f147212 */ /* 0x080fe400078e3cff */
[----:B------:R-:W-:Y:S02]  /*05f0*/  LOP3.LUT R59, R12, R11, RZ, 0x3c, !PT ;  /* 0x0000000b0c3b7212 */ /* 0x000fe400078e3cff */
[----:B------:R-:W-:-:S02]  /*0600*/  SHF.L.W.U32.HI R61, R33, 0xe, R12 ;  /* 0x0000000e213d7819 */ /* 0x000fc40000010e0c */
[C-C-:B------:R-:W-:Y:S02]  /*0610*/  SHF.L.W.U32.HI R7, R33.reuse, 0x8, R12.reuse ;  /* 0x0000000821077819 */ /* 0x140fe40000010e0c */
[C-C-:B------:R-:W-:Y:S02]  /*0620*/  SHF.L.W.U32.HI R30, R12.reuse, 0x8, R33.reuse ;  /* 0x000000080c1e7819 */ /* 0x140fe40000010e21 */
[C-C-:B------:R-:W-:Y:S02]  /*0630*/  SHF.L.W.U32.HI R17, R12.reuse, 0x7, R33.reuse ;  /* 0x000000070c117819 */ /* 0x140fe40000010e21 */
[C-C-:B------:R-:W-:Y:S02]  /*0640*/  SHF.L.W.U32.HI R34, R33.reuse, 0x7, R12.reuse ;  /* 0x0000000721227819 */ /* 0x140fe40000010e0c */
[----:B------:R-:W-:Y:S02]  /*0650*/  SHF.L.W.U32.HI R56, R33, 0x14, R12 ;  /* 0x0000001421387819 */ /* 0x000fe40000010e0c */
[----:B------:R-:W-:-:S02]  /*0660*/  SHF.L.W.U32.HI R10, R12, 0x14, R33 ;  /* 0x000000140c0a7819 */ /* 0x000fc40000010e21 */
[C---:B------:R-:W-:Y:S02]  /*0670*/  LOP3.LUT R50, R23.reuse, R4, RZ, 0x3c, !PT ;  /* 0x0000000417327212 */ /* 0x040fe400078e3cff */
[-CC-:B------:R-:W-:Y:S02]  /*0680*/  LOP3.LUT R15, R44, R23.reuse, R4.reuse, 0x90, !PT ;  /* 0x000000172c0f7212 */ /* 0x180fe400078e9004 */
[----:B------:R-:W-:Y:S02]  /*0690*/  LOP3.LUT R12, R36, R23, R4, 0x6, !PT ;  /* 0x00000017240c7212 */ /* 0x000fe400078e0604 */
[----:B------:R-:W0:Y:S01]  /*06a0*/  I2F.U32.RP R4, UR4 ;  /* 0x0000000400047d06 */ /* 0x000e220008209000 */
[C---:B------:R-:W-:Y:S02]  /*06b0*/  LOP3.LUT R18, R23.reuse, 0x1, RZ, 0x3c, !PT ;  /* 0x0000000117127812 */ /* 0x040fe400078e3cff */
[C-C-:B------:R-:W-:Y:S02]  /*06c0*/  SHF.L.W.U32.HI R60, R23.reuse, 0x12, R20.reuse ;  /* 0x00000012173c7819 */ /* 0x140fe40000010e14 */
[----:B------:R-:W-:-:S02]  /*06d0*/  SHF.L.W.U32.HI R45, R23, 0x3, R20 ;  /* 0x00000003172d7819 */ /* 0x000fc40000010e14 */
[C-C-:B------:R-:W-:Y:S02]  /*06e0*/  SHF.L.W.U32.HI R58, R20.reuse, 0x3, R23.reuse ;  /* 0x00000003143a7819 */ /* 0x140fe40000010e17 */
[C-C-:B------:R-:W-:Y:S02]  /*06f0*/  SHF.L.W.U32.HI R38, R20.reuse, 0x9, R23.reuse ;  /* 0x0000000914267819 */ /* 0x140fe40000010e17 */
[----:B------:R-:W-:Y:S02]  /*0700*/  SHF.L.W.U32.HI R33, R23, 0x9, R20 ;  /* 0x0000000917217819 */ /* 0x000fe40000010e14 */
[C---:B------:R-:W-:Y:S02]  /*0710*/  SHF.L.W.U32.HI R37, R20.reuse, 0x12, R23 ;  /* 0x0000001214257819 */ /* 0x040fe40000010e17 */
[C---:B------:R-:W-:Y:S01]  /*0720*/  SHF.L.W.U32.HI R53, R20.reuse, 0x4, R18 ;  /* 0x0000000414357819 */ /* 0x040fe20000010e12 */
[----:B0-----:R-:W0:Y:S01]  /*0730*/  MUFU.RCP R4, R4 ;  /* 0x0000000400047308 */ /* 0x001e220000001000 */
[----:B------:R-:W-:-:S02]  /*0740*/  LOP3.LUT R25, R20, R5, RZ, 0x3c, !PT ;  /* 0x0000000514197212 */ /* 0x000fc400078e3cff */
[----:B------:R-:W-:Y:S02]  /*0750*/  SHF.L.W.U32.HI R18, R18, 0x4, R20 ;  /* 0x0000000412127819 */ /* 0x000fe40000010e14 */
[-CC-:B------:R-:W-:Y:S02]  /*0760*/  LOP3.LUT R52, R31, R20.reuse, R5.reuse, 0x90, !PT ;  /* 0x000000141f347212 */ /* 0x180fe400078e9005 */
[----:B------:R-:W-:Y:S02]  /*0770*/  LOP3.LUT R23, R61, R20, R5, 0x6, !PT ;  /* 0x000000143d177212 */ /* 0x000fe400078e0605 */
[----:B------:R-:W-:Y:S02]  /*0780*/  LOP3.LUT R11, R29, R7, R0, 0xb4, !PT ;  /* 0x000000071d0b7212 */ /* 0x000fe400078eb400 */
[----:B------:R-:W-:Y:S02]  /*0790*/  LOP3.LUT R20, R0, R60, R7, 0xb4, !PT ;  /* 0x0000003c00147212 */ /* 0x000fe400078eb407 */
[----:B------:R-:W-:-:S02]  /*07a0*/  LOP3.LUT R32, R48, R0, R29, 0xb4, !PT ;  /* 0x0000000030207212 */ /* 0x000fc400078eb41d */
[----:B------:R-:W-:Y:S02]  /*07b0*/  LOP3.LUT R7, R7, R48, R60, 0xb4, !PT ;  /* 0x0000003007077212 */ /* 0x000fe400078eb43c */
[----:B------:R-:W-:Y:S01]  /*07c0*/  LOP3.LUT R48, R60, R29, R48, 0xb4, !PT ;  /* 0x0000001d3c307212 */ /* 0x000fe200078eb430 */
[----:B0-----:R-:W-:Y:S01]  /*07d0*/  VIADD R62, R4, 0xffffffe ;  /* 0x0ffffffe043e7836 */ /* 0x001fe20000000000 */
[----:B------:R-:W-:Y:S02]  /*07e0*/  LOP3.LUT R29, R39, R35, R42, 0xb4, !PT ;  /* 0x00000023271d7212 */ /* 0x000fe400078eb42a */
[----:B------:R-:W-:Y:S01]  /*07f0*/  LOP3.LUT R0, R42, R30, R35, 0xb4, !PT ;  /* 0x0000001e2a007212 */ /* 0x000fe200078eb423 */
[----:B------:R0:W1:Y:S01]  /*0800*/  F2I.FTZ.U32.TRUNC.NTZ R63, R62 ;  /* 0x0000003e003f7305 */ /* 0x000062000021f000 */
[----:B------:R-:W-:Y:S02]  /*0810*/  LOP3.LUT R35, R35, R37, R30, 0xb4, !PT ;  /* 0x0000002523237212 */ /* 0x000fe400078eb41e */
[----:B------:R-:W-:-:S02]  /*0820*/  LOP3.LUT R30, R30, R39, R37, 0xb4, !PT ;  /* 0x000000271e1e7212 */ /* 0x000fc400078eb425 */
[----:B------:R-:W-:Y:S02]  /*0830*/  LOP3.LUT R39, R37, R42, R39, 0xb4, !PT ;  /* 0x0000002a25277212 */ /* 0x000fe400078eb427 */
[----:B------:R-:W-:Y:S02]  /*0840*/  LOP3.LUT R42, R46, R58, R10, 0xb4, !PT ;  /* 0x0000003a2e2a7212 */ /* 0x000fe400078eb40a */
[----:B------:R-:W-:Y:S01]  /*0850*/  LOP3.LUT R37, R10, R57, R58, 0xb4, !PT ;  /* 0x000000390a257212 */ /* 0x000fe200078eb43a */
[----:B0-----:R-:W-:Y:S01]  /*0860*/  IMAD.MOV.U32 R62, RZ, RZ, RZ ;  /* 0x000000ffff3e7224 */ /* 0x001fe200078e00ff */
        /* <DEDUP_REMOVED lines=15> */
[----:B------:R-:W-:Y:S02]  /*0960*/  SHF.L.W.U32.HI R28, R22, 0x1b, R59 ;  /* 0x0000001b161c7819 */ /* 0x000fe40000010e3b */
        /* <DEDUP_REMOVED lines=16> */
[----:B------:R-:W-:Y:S01]  /*0a70*/  LOP3.LUT R53, R38, R50, R13, 0xb4, !PT ;  /* 0x0000003226357212 */ /* 0x000fe200078eb40d */
[----:B------:R-:W-:Y:S01]  /*0a80*/  IMAD R38, RZ, RZ, -UR4 ;  /* 0x80000004ff267e24 */ /* 0x000fe2000f8e02ff */
[----:B------:R-:W-:-:S02]  /*0a90*/  LOP3.LUT R28, R50, R17, R8, 0xb4, !PT ;  /* 0x00000011321c7212 */ /* 0x000fc400078eb408 */
[----:B------:R-:W-:Y:S02]  /*0aa0*/  LOP3.LUT R47, R47, R12, RZ, 0x3c, !PT ;  /* 0x0000000c2f2f7212 */ /* 0x000fe400078e3cff */
[----:B------:R-:W-:Y:S02]  /*0ab0*/  LOP3.LUT R17, R34, R16, R33, 0xb4, !PT ;  /* 0x0000001022117212 */ /* 0x000fe400078eb421 */
[----:B------:R-:W-:Y:S02]  /*0ac0*/  LOP3.LUT R61, R35, R58, R5, 0x96, !PT ;  /* 0x0000003a233d7212 */ /* 0x000fe400078e9605 */
[----:B------:R-:W-:Y:S02]  /*0ad0*/  LOP3.LUT R43, R43, 0x1, RZ, 0x3c, !PT ;  /* 0x000000012b2b7812 */ /* 0x000fe400078e3cff */
[----:B------:R-:W-:Y:S02]  /*0ae0*/  LOP3.LUT R12, R20, R45, R15, 0x96, !PT ;  /* 0x0000002d140c7212 */ /* 0x000fe400078e960f */
[----:B------:R-:W-:-:S02]  /*0af0*/  LOP3.LUT R4, R13, R8, R50, 0xb4, !PT ;  /* 0x000000080d047212 */ /* 0x000fc400078eb432 */
[----:B------:R-:W-:Y:S01]  /*0b00*/  LOP3.LUT R24, R24, R23, RZ, 0x3c, !PT ;  /* 0x0000001718187212 */ /* 0x000fe200078e3cff */
[----:B------:R-:W-:Y:S01]  /*0b10*/  IMAD.MOV.U32 R23, RZ, RZ, R38 ;  /* 0x000000ffff177224 */ /* 0x000fe200078e0026 */
[----:B------:R-:W-:Y:S02]  /*0b20*/  LOP3.LUT R13, R27, R33, R34, 0xb4, !PT ;  /* 0x000000211b0d7212 */ /* 0x000fe400078eb422 */
[----:B------:R-:W-:Y:S01]  /*0b30*/  LOP3.LUT R8, R33, R26, R16, 0xb4, !PT ;  /* 0x0000001a21087212 */ /* 0x000fe200078eb410 */
[----:B-1----:R-:W-:Y:S01]  /*0b40*/  IMAD R23, R23, R63, RZ ;  /* 0x0000003f17177224 */ /* 0x002fe200078e02ff */
[----:B------:R-:W-:Y:S02]  /*0b50*/  LOP3.LUT R34, R26, R34, R27, 0xb4, !PT ;  /* 0x000000221a227212 */ /* 0x000fe400078eb41b */
[----:B------:R-:W-:Y:S01]  /*0b60*/  LOP3.LUT R61, R17, R61, R22, 0x96, !PT ;  /* 0x0000003d113d7212 */ /* 0x000fe200078e9616 */
[----:B------:R-:W-:Y:S01]  /*0b70*/  IMAD.HI.U32 R62, R63, R23, R62 ;  /* 0x000000173f3e7227 */ /* 0x000fe200078e003e */
        /* <DEDUP_REMOVED lines=182> */
[C---:B------:R-:W-:Y:S02]  /*16e0*/  LOP3.LUT R43, R27.reuse, R6, R43, 0x6, !PT ;  /* 0x000000061b2b7212 */ /* 0x040fe400078e062b */
[----:B------:R-:W-:Y:S02]  /*16f0*/  LOP3.LUT R6, R27, R24, RZ, 0x3c, !PT ;  /* 0x000000181b067212 */ /* 0x000fe400078e3cff */
        /* <DEDUP_REMOVED lines=22> */
[----:B------:R-:W-:Y:S02]  /*1860*/  LOP3.LUT R34, R65, R19, RZ, 0x3c, !PT ;  /* 0x0000001341227212 */ /* 0x000fe400078e3cff */
[----:B------:R-:W-:Y:S02]  /*1870*/  LOP3.LUT R36, R44, R47, R6, 0x96, !PT ;  /* 0x0000002f2c247212 */ /* 0x000fe400078e9606 */
[----:B------:R-:W-:Y:S02]  /*1880*/  LOP3.LUT R19, R53, R18, R51, 0x96, !PT ;  /* 0x0000001235137212 */ /* 0x000fe400078e9633 */
[----:B------:R-:W-:Y:S02]  /*1890*/  LOP3.LUT R36, R26, R36, R11, 0x96, !PT ;  /* 0x000000241a247212 */ /* 0x000fe400078e960b */
[----:B------:R-:W-:-:S02]  /*18a0*/  LOP3.LUT R19, R7, R19, R10, 0x96, !PT ;  /* 0x0000001307137212 */ /* 0x000fc400078e960a */
[----:B------:R-:W-:Y:S02]  /*18b0*/  LOP3.LUT R23, R23, R46, RZ, 0x3c, !PT ;  /* 0x0000002e17177212 */ /* 0x000fe400078e3cff */
[----:B------:R-:W-:Y:S02]  /*18c0*/  LOP3.LUT R25, R28, R25, R9, 0x96, !PT ;  /* 0x000000191c197212 */ /* 0x000fe400078e9609 */
[----:B------:R-:W-:Y:S02]  /*18d0*/  LOP3.LUT R46, R65, R9, RZ, 0x3c, !PT ;  /* 0x00000009412e7212 */ /* 0x000fe400078e3cff */
[----:B------:R-:W-:Y:S02]  /*18e0*/  SHF.L.W.U32.HI R9, R19, 0x1, R36 ;  /* 0x0000000113097819 */ /* 0x000fe40000010e24 */
[C---:B------:R-:W-:Y:S02]  /*18f0*/  LOP3.LUT R4, R65.reuse, R4, RZ, 0x3c, !PT ;  /* 0x0000000441047212 */ /* 0x040fe400078e3cff */
[----:B------:R-:W-:-:S02]  /*1900*/  LOP3.LUT R28, R65, R28, RZ, 0x3c, !PT ;  /* 0x0000001c411c7212 */ /* 0x000fc400078e3cff */
[----:B------:R-:W-:Y:S02]  /*1910*/  LOP3.LUT R65, R9, R50, RZ, 0x3c, !PT ;  /* 0x0000003209417212 */ /* 0x000fe400078e3cff */
[----:B------:R-:W-:Y:S02]  /*1920*/  LOP3.LUT R58, R31, R33, R16, 0x96, !PT ;  /* 0x000000211f3a7212 */ /* 0x000fe400078e9610 */
[-C--:B------:R-:W-:Y:S02]  /*1930*/  LOP3.LUT R50, R61, R56.reuse, R38, 0x96, !PT ;  /* 0x000000383d327212 */ /* 0x080fe400078e9626 */
        /* <DEDUP_REMOVED lines=8> */
[----:B------:R-:W-:-:S02]  /*19c0*/  LOP3.LUT R60, R56, R43, RZ, 0x3c, !PT ;  /* 0x0000002b383c7212 */ /* 0x000fc400078e3cff */
[-C--:B------:R-:W-:Y:S02]  /*19d0*/  LOP3.LUT R43, R2, R59.reuse, R23, 0x96, !PT ;  /* 0x0000003b022b7212 */ /* 0x080fe400078e9617 */
[----:B------:R-:W-:Y:S02]  /*19e0*/  LOP3.LUT R56, R60, R59, RZ, 0x3c, !PT ;  /* 0x0000003b3c387212 */ /* 0x000fe400078e3cff */
[----:B------:R-:W-:Y:S02]  /*19f0*/  SHF.L.W.U32.HI R59, R58, 0x1, R25 ;  /* 0x000000013a3b7819 */ /* 0x000fe40000010e19 */
[----:B------:R-:W-:Y:S02]  /*1a00*/  LOP3.LUT R50, R39, R50, R12, 0x96, !PT ;  /* 0x0000003227327212 */ /* 0x000fe400078e960c */
[----:B------:R-:W-:Y:S02]  /*1a10*/  LOP3.LUT R43, R42, R43, R57, 0x96, !PT ;  /* 0x0000002b2a2b7212 */ /* 0x000fe400078e9639 */
        /* <DEDUP_REMOVED lines=135> */
[-CC-:B------:R-:W-:Y:S02]  /*2290*/  LOP3.LUT R33, R34, R36.reuse, R21.reuse, 0x90, !PT ;  /* 0x0000002422217212 */ /* 0x180fe400078e9015 */
        /* <DEDUP_REMOVED lines=14> */
[----:B------:R-:W-:-:S02]  /*2380*/  LOP3.LUT R3, R24, 0x80000000, RZ, 0x3c, !PT ;  /* 0x8000000018037812 */ /* 0x000fc400078e3cff */
        /* <DEDUP_REMOVED lines=10> */
[----:B------:R-:W-:Y:S02]  /*2430*/  SHF.L.W.U32.HI R69, R51, 0x1, R26 ;  /* 0x0000000133457819 */ /* 0x000fe40000010e1a */
[----:B------:R-:W-:-:S02]  /*2440*/  LOP3.LUT R24, R5, R24, R18, 0x96, !PT ;  /* 0x0000001805187212 */ /* 0x000fc400078e9612 */
[----:B------:R-:W-:Y:S02]  /*2450*/  LOP3.LUT R19, R35, R18, RZ, 0x3c, !PT ;  /* 0x0000001223137212 */ /* 0x000fe400078e3cff */
[----:B------:R-:W-:Y:S02]  /*2460*/  LOP3.LUT R67, R27, R38, R33, 0x96, !PT ;  /* 0x000000261b437212 */ /* 0x000fe400078e9621 */
[----:B------:R-:W-:Y:S02]  /*2470*/  LOP3.LUT R18, R42, R15, R48, 0x96, !PT ;  /* 0x0000000f2a127212 */ /* 0x000fe400078e9630 */
[----:B------:R-:W-:Y:S02]  /*2480*/  LOP3.LUT R69, R69, R65, RZ, 0x3c, !PT ;  /* 0x0000004145457212 */ /* 0x000fe400078e3cff */
[----:B------:R-:W-:Y:S02]  /*2490*/  LOP3.LUT R57, R57, R36, RZ, 0x3c, !PT ;  /* 0x0000002439397212 */ /* 0x000fe400078e3cff */
        /* <DEDUP_REMOVED lines=8> */
[----:B------:R-:W-:Y:S02]  /*2520*/  SHF.L.W.U32.HI R32, R18, 0x1, R67 ;  /* 0x0000000112207819 */ /* 0x000fe40000010e43 */
[C---:B------:R-:W-:Y:S02]  /*2530*/  LOP3.LUT R14, R35.reuse, R14, RZ, 0x3c, !PT ;  /* 0x0000000e230e7212 */ /* 0x040fe400078e3cff */
[----:B------:R-:W-:Y:S02]  /*2540*/  LOP3.LUT R58, R32, R51, RZ, 0x3c, !PT ;  /* 0x00000033203a7212 */ /* 0x000fe400078e3cff */
[----:B------:R-:W-:Y:S02]  /*2550*/  LOP3.LUT R51, R54, R59, R57, 0x96, !PT ;  /* 0x0000003b36337212 */ /* 0x000fe400078e9639 */
        /* <DEDUP_REMOVED lines=8> */
[----:B------:R-:W-:Y:S02]  /*25e0*/  LOP3.LUT R28, R69, R28, RZ, 0x3c, !PT ;  /* 0x0000001c451c7212 */ /* 0x000fe400078e3cff */
[----:B------:R-:W-:Y:S02]  /*25f0*/  LOP3.LUT R69, R43, R26, RZ, 0x3c, !PT ;  /* 0x0000001a2b457212 */ /* 0x000fe400078e3cff */
[----:B------:R-:W-:Y:S02]  /*2600*/  LOP3.LUT R26, R11, R46, R50, 0x96, !PT ;  /* 0x0000002e0b1a7212 */ /* 0x000fe400078e9632 */
[----:B------:R-:W-:Y:S02]  /*2610*/  LOP3.LUT R32, R58, R59, RZ, 0x3c, !PT ;  /* 0x0000003b3a207212 */ /* 0x000fe400078e3cff */
[----:B------:R-:W-:-:S02]  /*2620*/  LOP3.LUT R26, R49, R26, R30, 0x96, !PT ;  /* 0x0000001a311a7212 */ /* 0x000fc400078e961e */
[C---:B------:R-:W-:Y:S02]  /*2630*/  LOP3.LUT R59, R69.reuse, R30, RZ, 0x3c, !PT ;  /* 0x0000001e453b7212 */ /* 0x040fe400078e3cff */
        /* <DEDUP_REMOVED lines=21> */
[----:B------:R-:W-:Y:S02]  /*2790*/  LOP3.LUT R48, R30, R0, RZ, 0x3c, !PT ;  /* 0x000000001e307212 */ /* 0x000fe400078e3cff */
        /* <DEDUP_REMOVED lines=118> */
[C---:B------:R-:W-:Y:S02]  /*2f00*/  LOP3.LUT R21, R61.reuse, R18, R3, 0x90, !PT ;  /* 0x000000123d157212 */ /* 0x040fe400078e9003 */
        /* <DEDUP_REMOVED lines=10> */
[----:B------:R-:W-:Y:S02]  /*2fb0*/  LOP3.LUT R56, R46, R9, R14, 0x96, !PT ;  /* 0x000000092e387212 */ /* 0x000fe400078e960e */
[----:B------:R-:W-:Y:S02]  /*2fc0*/  LOP3.LUT R51, R22, R33, R3, 0x96, !PT ;  /* 0x0000002116337212 */ /* 0x000fe400078e9603 */
[----:B------:R-:W-:Y:S02]  /*2fd0*/  LOP3.LUT R39, R43, R39, R60, 0x96, !PT ;  /* 0x000000272b277212 */ /* 0x000fe400078e963c */
[----:B------:R-:W-:-:S02]  /*2fe0*/  LOP3.LUT R21, R6, R21, RZ, 0x3c, !PT ;  /* 0x0000001506157212 */ /* 0x000fc400078e3cff */
        /* <DEDUP_REMOVED lines=21> */
[----:B------:R-:W-:Y:S02]  /*3140*/  SHF.L.W.U32.HI R53, R15, 0x1, R48 ;  /* 0x000000010f357819 */ /* 0x000fe40000010e30 */
[C---:B------:R-:W-:Y:S02]  /*3150*/  LOP3.LUT R47, R18.reuse, R47, RZ, 0x3c, !PT ;  /* 0x0000002f122f7212 */ /* 0x040fe400078e3cff */
[----:B------:R-:W-:-:S02]  /*3160*/  LOP3.LUT R0, R18, R0, RZ, 0x3c, !PT ;  /* 0x0000000012007212 */ /* 0x000fc400078e3cff */
[----:B------:R-:W-:Y:S02]  /*3170*/  LOP3.LUT R64, R7, R64, R45, 0x96, !PT ;  /* 0x0000004007407212 */ /* 0x000fe400078e962d */
[C---:B------:R-:W-:Y:S02]  /*3180*/  LOP3.LUT R18, R66.reuse, R61, RZ, 0x3c, !PT ;  /* 0x0000003d42127212 */ /* 0x040fe400078e3cff */
[C---:B------:R-:W-:Y:S02]  /*3190*/  LOP3.LUT R20, R66.reuse, R20, RZ, 0x3c, !PT ;  /* 0x0000001442147212 */ /* 0x040fe400078e3cff */
[C---:B------:R-:W-:Y:S02]  /*31a0*/  LOP3.LUT R45, R66.reuse, R45, RZ, 0x3c, !PT ;  /* 0x0000002d422d7212 */ /* 0x040fe400078e3cff */
[----:B------:R-:W-:Y:S02]  /*31b0*/  LOP3.LUT R7, R66, R7, RZ, 0x3c, !PT ;  /* 0x0000000742077212 */ /* 0x000fe400078e3cff */
        /* <DEDUP_REMOVED lines=169> */
[----:B------:R-:W-:Y:S02]  /*3c50*/  LOP3.LUT R29, R29, R48, RZ, 0x3c, !PT ;  /* 0x000000301d1d7212 */ /* 0x000fe400078e3cff */
[----:B------:R-:W-:Y:S02]  /*3c60*/  LOP3.LUT R38, R38, R55, RZ, 0x3c, !PT ;  /* 0x0000003726267212 */ /* 0x000fe400078e3cff */
[----:B------:R-:W-:Y:S02]  /*3c70*/  SHF.L.W.U32.HI R55, R57, 0x1, R54 ;  /* 0x0000000139377819 */ /* 0x000fe40000010e36 */
[----:B------:R-:W-:Y:S02]  /*3c80*/  SHF.L.W.U32.HI R48, R54, 0x1, R57 ;  /* 0x0000000136307819 */ /* 0x000fe40000010e39 */
        /* <DEDUP_REMOVED lines=188> */
[----:B------:R-:W-:Y:S02]  /*4850*/  LOP3.LUT R59, R15, R66, RZ, 0x3c, !PT ;  /* 0x000000420f3b7212 */ /* 0x000fe400078e3cff */
[----:B------:R-:W-:Y:S02]  /*4860*/  LOP3.LUT R53, R17, R18, R38, 0x96, !PT ;  /* 0x0000001211357212 */ /* 0x000fe400078e9626 */
[----:B------:R-:W-:Y:S02]  /*4870*/  LOP3.LUT R22, R22, R45, RZ, 0x3c, !PT ;  /* 0x0000002d16167212 */ /* 0x000fe400078e3cff */
[----:B------:R-:W-:Y:S02]  /*4880*/  LOP3.LUT R55, R55, R44, RZ, 0x3c, !PT ;  /* 0x0000002c37377212 */ /* 0x000fe400078e3cff */
[----:B------:R-:W-:Y:S02]  /*4890*/  SHF.L.W.U32.HI R44, R66, 0x1, R33 ;  /* 0x00000001422c7819 */ /* 0x000fe40000010e21 */
[----:B------:R-:W-:-:S02]  /*48a0*/  SHF.L.W.U32.HI R45, R33, 0x1, R66 ;  /* 0x00000001212d7819 */ /* 0x000fc40000010e42 */
[----:B------:R-:W-:Y:S02]  /*48b0*/  LOP3.LUT R19, R19, R33, RZ, 0x3c, !PT ;  /* 0x0000002113137212 */ /* 0x000fe400078e3cff */
[C---:B------:R-:W-:Y:S02]  /*48c0*/  LOP3.LUT R33, R59.reuse, R38, RZ, 0x3c, !PT ;  /* 0x000000263b217212 */ /* 0x040fe400078e3cff */
        /* <DEDUP_REMOVED lines=18> */
[----:B------:R-:W-:Y:S02]  /*49f0*/  LOP3.LUT R34, R27, R56, R22, 0x96, !PT ;  /* 0x000000381b227212 */ /* 0x000fe400078e9616 */
[----:B------:R-:W-:Y:S02]  /*4a00*/  LOP3.LUT R43, R59, R52, RZ, 0x3c, !PT ;  /* 0x000000343b2b7212 */ /* 0x000fe400078e3cff */
[----:B------:R-:W-:Y:S02]  /*4a10*/  LOP3.LUT R34, R47, R34, R52, 0x96, !PT ;  /* 0x000000222f227212 */ /* 0x000fe400078e9634 */
[----:B------:R-:W-:-:S02]  /*4a20*/  SHF.L.W.U32.HI R52, R68, 0x1, R7 ;  /* 0x0000000144347819 */ /* 0x000fc40000010e07 */
        /* <DEDUP_REMOVED lines=30> */
[----:B------:R-:W-:Y:S02]  /*4c10*/  SHF.L.W.U32.HI R31, R0, 0x2, R13 ;  /* 0x00000002001f7819 */ /* 0x000fe40000010e0d */
[----:B------:R-:W-:Y:S02]  /*4c20*/  LOP3.LUT R34, R57, R39, RZ, 0x3c, !PT ;  /* 0x0000002739227212 */ /* 0x000fe400078e3cff */
[----:B------:R-:W-:Y:S02]  /*4c30*/  SHF.L.W.U32.HI R61, R17, 0xa, R2 ;  /* 0x0000000a113d7819 */ /* 0x000fe40000010e02 */
[----:B------:R-:W-:Y:S02]  /*4c40*/  SHF.L.W.U32.HI R0, R13, 0x2, R0 ;  /* 0x000000020d007819 */ /* 0x000fe40000010e00 */
        /* <DEDUP_REMOVED lines=60> */
[----:B------:R-:W-:Y:S02]  /*5010*/  SHF.L.W.U32.HI R52, R11, 0x1d, R36 ;  /* 0x0000001d0b347819 */ /* 0x000fe40000010e24 */
[----:B------:R-:W-:-:S02]  /*5020*/  LOP3.LUT R17, R17, R47, R67, 0xb4, !PT ;  /* 0x0000002f11117212 */ /* 0x000fc400078eb443 */
[----:B------:R-:W-:Y:S02]  /*5030*/  SHF.L.W.U32.HI R34, R34, 0x6, R51 ;  /* 0x0000000622227819 */ /* 0x000fe40000010e33 */
[----:B------:R-:W-:Y:S02]  /*5040*/  SHF.L.W.U32.HI R25, R6, 0x8, R25 ;  /* 0x0000000806197819 */ /* 0x000fe40000010e19 */
[----:B------:R-:W-:Y:S02]  /*5050*/  SHF.L.W.U32.HI R11, R36, 0x1d, R11 ;  /* 0x0000001d240b7819 */ /* 0x000fe40000010e0b */
        /* <DEDUP_REMOVED lines=39> */
[-CC-:B------:R-:W-:Y:S02]  /*52d0*/  LOP3.LUT R29, R15, R9.reuse, R46.reuse, 0x90, !PT ;  /* 0x000000090f1d7212 */ /* 0x180fe400078e902e */
[----:B------:R-:W-:Y:S02]  /*52e0*/  LOP3.LUT R58, R7, R28, RZ, 0x3c, !PT ;  /* 0x0000001c073a7212 */ /* 0x000fe400078e3cff */
[----:B------:R-:W-:Y:S02]  /*52f0*/  LOP3.LUT R45, R9, R46, RZ, 0x3c, !PT ;  /* 0x0000002e092d7212 */ /* 0x000fe400078e3cff */
[C---:B------:R-:W-:Y:S02]  /*5300*/  LOP3.LUT R52, R32.reuse, R9, R46, 0x6, !PT ;  /* 0x0000000920347212 */ /* 0x040fe400078e062e */
        /* <DEDUP_REMOVED lines=17> */
[----:B------:R-:W-:Y:S02]  /*5420*/  LOP3.LUT R52, R37, R52, R21, 0x96, !PT ;  /* 0x0000003425347212 */ /* 0x000fe400078e9615 */
[----:B------:R-:W-:Y:S02]  /*5430*/  SHF.L.W.U32.HI R3, R15, 0x1, R32 ;  /* 0x000000010f037819 */ /* 0x000fe40000010e20 */
[----:B------:R-:W-:-:S02]  /*5440*/  LOP3.LUT R26, R7, 0x80000000, RZ, 0x3c, !PT ;  /* 0x80000000071a7812 */ /* 0x000fc400078e3cff */
[----:B------:R-:W-:Y:S02]  /*5450*/  LOP3.LUT R58, R3, R52, RZ, 0x3c, !PT ;  /* 0x00000034033a7212 */ /* 0x000fe400078e3cff */
[----:B------:R-:W-:Y:S02]  /*5460*/  LOP3.LUT R7, R4, R11, R26, 0x96, !PT ;  /* 0x0000000b04077212 */ /* 0x000fe400078e961a */
[----:B------:R-:W-:Y:S02]  /*5470*/  LOP3.LUT R28, R14, R31, R47, 0x96, !PT ;  /* 0x0000001f0e1c7212 */ /* 0x000fe400078e962f */
[----:B------:R-:W-:Y:S02]  /*5480*/  LOP3.LUT R48, R58, R47, RZ, 0x3c, !PT ;  /* 0x0000002f3a307212 */ /* 0x000fe400078e3cff */
[----:B------:R-:W-:Y:S02]  /*5490*/  LOP3.LUT R7, R0, R7, R36, 0x96, !PT ;  /* 0x0000000700077212 */ /* 0x000fe400078e9624 */
[----:B------:R-:W-:-:S02]  /*54a0*/  SHF.L.W.U32.HI R63, R32, 0x1, R15 ;  /* 0x00000001203f7819 */ /* 0x000fc40000010e0f */
[----:B------:R-:W-:Y:S02]  /*54b0*/  LOP3.LUT R28, R5, R28, R16, 0x96, !PT ;  /* 0x0000001c051c7212 */ /* 0x000fe400078e9610 */
[----:B------:R-:W-:Y:S02]  /*54c0*/  LOP3.LUT R47, R58, R16, RZ, 0x3c, !PT ;  /* 0x000000103a2f7212 */ /* 0x000fe400078e3cff */
[----:B------:R-:W-:Y:S02]  /*54d0*/  LOP3.LUT R16, R33, R22, R9, 0x96, !PT ;  /* 0x0000001621107212 */ /* 0x000fe400078e9609 */
[----:B------:R-:W-:Y:S02]  /*54e0*/  LOP3.LUT R3, R50, R13, R46, 0x96, !PT ;  /* 0x0000000d32037212 */ /* 0x000fe400078e962e */
[----:B------:R-:W-:Y:S02]  /*54f0*/  LOP3.LUT R65, R34, R6, R29, 0x96, !PT ;  /* 0x0000000622417212 */ /* 0x000fe400078e961d */
[----:B------:R-:W-:-:S02]  /*5500*/  LOP3.LUT R63, R63, R7, RZ, 0x3c, !PT ;  /* 0x000000073f3f7212 */ /* 0x000fc400078e3cff */
[----:B------:R-:W-:Y:S02]  /*5510*/  LOP3.LUT R44, R44, R51, RZ, 0x3c, !PT ;  /* 0x000000332c2c7212 */ /* 0x000fe400078e3cff */
[----:B------:R-:W-:Y:S02]  /*5520*/  LOP3.LUT R16, R19, R16, R2, 0x96, !PT ;  /* 0x0000001013107212 */ /* 0x000fe400078e9602 */
[----:B------:R-:W-:Y:S02]  /*5530*/  LOP3.LUT R3, R18, R3, R53, 0x96, !PT ;  /* 0x0000000312037212 */ /* 0x000fe400078e9635 */
[----:B------:R-:W-:Y:S02]  /*5540*/  SHF.L.W.U32.HI R51, R52, 0x1, R7 ;  /* 0x0000000134337819 */ /* 0x000fe40000010e07 */
        /* <DEDUP_REMOVED lines=10> */
[-C--:B------:R-:W-:Y:S02]  /*55f0*/  LOP3.LUT R63, R25, R38.reuse, R43, 0x96, !PT ;  /* 0x00000026193f7212 */ /* 0x080fe400078e962b */
[----:B------:R-:W-:Y:S02]  /*5600*/  LOP3.LUT R43, R34, R43, RZ, 0x3c, !PT ;  /* 0x0000002b222b7212 */ /* 0x000fe400078e3cff */
[----:B------:R-:W-:Y:S02]  /*5610*/  LOP3.LUT R63, R24, R63, R67, 0x96, !PT ;  /* 0x0000003f183f7212 */ /* 0x000fe400078e9643 */
[----:B------:R-:W-:-:S02]  /*5620*/  LOP3.LUT R38, R34, R38, RZ, 0x3c, !PT ;  /* 0x0000002622267212 */ /* 0x000fc400078e3cff */
[C---:B------:R-:W-:Y:S02]  /*5630*/  LOP3.LUT R25, R34.reuse, R25, RZ, 0x3c, !PT ;  /* 0x0000001922197212 */ /* 0x040fe400078e3cff */
[C---:B------:R-:W-:Y:S02]  /*5640*/  LOP3.LUT R32, R34.reuse, R67, RZ, 0x3c, !PT ;  /* 0x0000004322207212 */ /* 0x040fe400078e3cff */
[----:B------:R-:W-:Y:S02]  /*5650*/  LOP3.LUT R24, R34, R24, RZ, 0x3c, !PT ;  /* 0x0000001822187212 */ /* 0x000fe400078e3cff */
[----:B------:R-:W-:Y:S02]  /*5660*/  SHF.L.W.U32.HI R34, R16, 0x1, R3 ;  /* 0x0000000110227819 */ /* 0x000fe40000010e03 */
[----:B------:R-:W-:Y:S02]  /*5670*/  LOP3.LUT R52, R52, R63, RZ, 0x3c, !PT ;  /* 0x0000003f34347212 */ /* 0x000fe400078e3cff */
[----:B------:R-:W-:-:S02]  /*5680*/  LOP3.LUT R67, R34, R15, RZ, 0x3c, !PT ;  /* 0x0000000f22437212 */ /* 0x000fc400078e3cff */
[----:B------:R-:W-:Y:S02]  /*5690*/  LOP3.LUT R34, R56, R55, R44, 0x96, !PT ;  /* 0x0000003738227212 */ /* 0x000fe400078e962c */
[----:B------:R-:W-:Y:S02]  /*56a0*/  LOP3.LUT R15, R67, R54, RZ, 0x3c, !PT ;  /* 0x00000036430f7212 */ /* 0x000fe400078e3cff */
[----:B------:R-:W-:Y:S02]  /*56b0*/  LOP3.LUT R34, R57, R34, R54, 0x96, !PT ;  /* 0x0000002239227212 */ /* 0x000fe400078e9636 */
        /* <DEDUP_REMOVED lines=142> */
[----:B------:R-:W-:Y:S02]  /*5fa0*/  LOP3.LUT R46, R46, 0x8009, RZ, 0x3c, !PT ;  /* 0x000080092e2e7812 */ /* 0x000fe400078e3cff */
[----:B------:R-:W-:Y:S02]  /*5fb0*/  LOP3.LUT R54, R42, R49, R19, 0x96, !PT ;  /* 0x000000312a367212 */ /* 0x000fe400078e9613 */
[----:B------:R-:W-:Y:S02]  /*5fc0*/  LOP3.LUT R36, R36, 0x80000000, RZ, 0x3c, !PT ;  /* 0x8000000024247812 */ /* 0x000fe400078e3cff */
[----:B------:R-:W-:Y:S02]  /*5fd0*/  LOP3.LUT R31, R50, R31, R14, 0x96, !PT ;  /* 0x0000001f321f7212 */ /* 0x000fe400078e960e */
[----:B------:R-:W-:-:S02]  /*5fe0*/  LOP3.LUT R34, R15, R4, R46, 0x96, !PT ;  /* 0x000000040f227212 */ /* 0x000fc400078e962e */
[----:B------:R-:W-:Y:S02]  /*5ff0*/  LOP3.LUT R54, R23, R54, R58, 0x96, !PT ;  /* 0x0000003617367212 */ /* 0x000fe400078e963a */
[-CC-:B------:R-:W-:Y:S02]  /*6000*/  LOP3.LUT R45, R61, R3.reuse, R26.reuse, 0x90, !PT ;  /* 0x000000033d2d7212 */ /* 0x180fe400078e901a */
        /* <DEDUP_REMOVED lines=8> */
[----:B------:R-:W-:Y:S02]  /*6090*/  LOP3.LUT R45, R10, R45, RZ, 0x3c, !PT ;  /* 0x0000002d0a2d7212 */ /* 0x000fe400078e3cff */
[----:B------:R-:W-:-:S02]  /*60a0*/  LOP3.LUT R32, R32, R53, RZ, 0x3c, !PT ;  /* 0x0000003520207212 */ /* 0x000fc400078e3cff */
[----:B------:R-:W-:Y:S02]  /*60b0*/  LOP3.LUT R51, R51, R26, RZ, 0x3c, !PT ;  /* 0x0000001a33337212 */ /* 0x000fe400078e3cff */
[----:B------:R-:W-:Y:S02]  /*60c0*/  SHF.L.W.U32.HI R26, R34, 0x1, R63 ;  /* 0x00000001221a7819 */ /* 0x000fe40000010e3f */
[----:B------:R-:W-:Y:S02]  /*60d0*/  SHF.L.W.U32.HI R53, R63, 0x1, R34 ;  /* 0x000000013f357819 */ /* 0x000fe40000010e22 */
[----:B------:R-:W-:Y:S02]  /*60e0*/  SHF.L.W.U32.HI R10, R31, 0x1, R54 ;  /* 0x000000011f0a7819 */ /* 0x000fe40000010e36 */
        /* <DEDUP_REMOVED lines=20> */
[-C--:B------:R-:W-:Y:S02]  /*6230*/  LOP3.LUT R10, R2, R47.reuse, R32, 0x96, !PT ;  /* 0x0000002f020a7212 */ /* 0x080fe400078e9620 */
        /* <DEDUP_REMOVED lines=110> */
[----:B------:R-:W-:Y:S02]  /*6920*/  LOP3.LUT R28, R45, R14, R58, 0xb4, !PT ;  /* 0x0000000e2d1c7212 */ /* 0x000fe400078eb43a */
[----:B------:R-:W-:-:S02]  /*6930*/  LOP3.LUT R51, R66, R51, RZ, 0x3c, !PT ;  /* 0x0000003342337212 */ /* 0x000fc400078e3cff */
[----:B------:R-:W-:Y:S02]  /*6940*/  SHF.L.W.U32.HI R0, R5, 0x2, R0 ;  /* 0x0000000205007819 */ /* 0x000fe40000010e00 */
[----:B------:R-:W-:Y:S02]  /*6950*/  LOP3.LUT R58, R58, R39, R14, 0xb4, !PT ;  /* 0x000000273a3a7212 */ /* 0x000fe400078eb40e */
[----:B------:R-:W-:Y:S02]  /*6960*/  LOP3.LUT R23, R64, R23, RZ, 0x3c, !PT ;  /* 0x0000001740177212 */ /* 0x000fe400078e3cff */
[----:B------:R-:W-:Y:S02]  /*6970*/  LOP3.LUT R14, R14, R54, R39, 0xb4, !PT ;  /* 0x000000360e0e7212 */ /* 0x000fe400078eb427 */
[----:B------:R-:W-:Y:S02]  /*6980*/  LOP3.LUT R54, R39, R45, R54, 0xb4, !PT ;  /* 0x0000002d27367212 */ /* 0x000fe400078eb436 */
[----:B------:R-:W-:-:S02]  /*6990*/  LOP3.LUT R10, R19, R57, R47, 0xb4, !PT ;  /* 0x00000039130a7212 */ /* 0x000fc400078eb42f */
[----:B------:R-:W-:Y:S02]  /*69a0*/  LOP3.LUT R39, R47, R44, R57, 0xb4, !PT ;  /* 0x0000002c2f277212 */ /* 0x000fe400078eb439 */
        /* <DEDUP_REMOVED lines=19> */
[----:B------:R-:W-:Y:S02]  /*6ae0*/  LOP3.LUT R45, R13, R36, RZ, 0x3c, !PT ;  /* 0x000000240d2d7212 */ /* 0x000fe400078e3cff */
[----:B------:R-:W-:Y:S02]  /*6af0*/  LOP3.LUT R46, R38, R11, R46, 0x6, !PT ;  /* 0x0000000b262e7212 */ /* 0x000fe400078e062e */
[----:B------:R-:W-:Y:S02]  /*6b00*/  LOP3.LUT R51, R51, R42, R3, 0xb4, !PT ;  /* 0x0000002a33337212 */ /* 0x000fe400078eb403 */
        /* <DEDUP_REMOVED lines=25> */
[----:B------:R-:W-:Y:S02]  /*6ca0*/  LOP3.LUT R52, R9, R42, RZ, 0x3c, !PT ;  /* 0x0000002a09347212 */ /* 0x000fe400078e3cff */
[----:B------:R-:W-:Y:S02]  /*6cb0*/  LOP3.LUT R26, R26, R63, RZ, 0x3c, !PT ;  /* 0x0000003f1a1a7212 */ /* 0x000fe400078e3cff */
[----:B------:R-:W-:Y:S02]  /*6cc0*/  LOP3.LUT R65, R19, R36, R33, 0x96, !PT ;  /* 0x0000002413417212 */ /* 0x000fe400078e9621 */
[----:B------:R-:W-:Y:S02]  /*6cd0*/  SHF.L.W.U32.HI R63, R48, 0x1, R43 ;  /* 0x00000001303f7819 */ /* 0x000fe40000010e2b */
[----:B------:R-:W-:Y:S02]  /*6ce0*/  LOP3.LUT R46, R39, R46, R12, 0x96, !PT ;  /* 0x0000002e272e7212 */ /* 0x000fe400078e960c */
[----:B------:R-:W-:-:S02]  /*6cf0*/  LOP3.LUT R9, R52, R12, RZ, 0x3c, !PT ;  /* 0x0000000c34097212 */ /* 0x000fc400078e3cff */
[----:B------:R-:W-:Y:S02]  /*6d00*/  SHF.L.W.U32.HI R29, R42, 0x1, R65 ;  /* 0x000000012a1d7819 */ /* 0x000fe40000010e41 */
[----:B------:R-:W-:Y:S02]  /*6d10*/  LOP3.LUT R67, R55, R32, R3, 0x96, !PT ;  /* 0x0000002037437212 */ /* 0x000fe400078e9603 */
[----:B------:R-:W-:Y:S02]  /*6d20*/  LOP3.LUT R12, R54, R5, R38, 0x96, !PT ;  /* 0x00000005360c7212 */ /* 0x000fe400078e9626 */
[----:B------:R-:W-:Y:S02]  /*6d30*/  SHF.L.W.U32.HI R42, R65, 0x1, R42 ;  /* 0x00000001412a7819 */ /* 0x000fe40000010e2a */
[----:B------:R-:W-:Y:S02]  /*6d40*/  LOP3.LUT R63, R63, R65, RZ, 0x3c, !PT ;  /* 0x000000413f3f7212 */ /* 0x000fe400078e3cff */
[----:B------:R-:W-:-:S02]  /*6d50*/  LOP3.LUT R65, R28, R6, R13, 0x96, !PT ;  /* 0x000000061c417212 */ /* 0x000fc400078e960d */
        /* <DEDUP_REMOVED lines=25> */
[----:B------:R-:W-:Y:S02]  /*6ef0*/  SHF.L.W.U32.HI R22, R65, 0x1, R46 ;  /* 0x0000000141167819 */ /* 0x000fe40000010e2e */
        /* <DEDUP_REMOVED lines=28> */
[----:B------:R-:W-:Y:S02]  /*70c0*/  SHF.L.W.U32.HI R2, R39, 0x2, R0 ;  /* 0x0000000227027819 */ /* 0x000fe40000010e00 */
[----:B------:R-:W-:Y:S02]  /*70d0*/  SHF.L.W.U32.HI R39, R0, 0x2, R39 ;  /* 0x0000000200277819 */ /* 0x000fe40000010e27 */
        /* <DEDUP_REMOVED lines=107> */
[CCC-:B------:R-:W-:Y:S02]  /*7790*/  LOP3.LUT R47, R23.reuse, R12.reuse, R45.reuse, 0x90, !PT ;  /* 0x0000000c172f7212 */ /* 0x1c0fe400078e902d */
        /* <DEDUP_REMOVED lines=19> */
[----:B------:R-:W-:Y:S02]  /*78d0*/  SHF.L.W.U32.HI R68, R60, 0x1, R49 ;  /* 0x000000013c447819 */ /* 0x000fe40000010e31 */
[----:B------:R-:W-:Y:S02]  /*78e0*/  LOP3.LUT R51, R10, R51, R5, 0x96, !PT ;  /* 0x000000330a337212 */ /* 0x000fe400078e9605 */
[----:B------:R-:W-:-:S02]  /*78f0*/  LOP3.LUT R16, R55, R5, RZ, 0x3c, !PT ;  /* 0x0000000537107212 */ /* 0x000fc400078e3cff */
[----:B------:R-:W-:Y:S02]  /*7900*/  LOP3.LUT R66, R36, R31, R30, 0x96, !PT ;  /* 0x0000001f24427212 */ /* 0x000fe400078e961e */
[----:B------:R-:W-:Y:S02]  /*7910*/  LOP3.LUT R5, R25, R0, R23, 0x96, !PT ;  /* 0x0000000019057212 */ /* 0x000fe400078e9617 */
[----:B------:R-:W-:Y:S02]  /*7920*/  LOP3.LUT R68, R68, R64, RZ, 0x3c, !PT ;  /* 0x0000004044447212 */ /* 0x000fe400078e3cff */
[----:B------:R-:W-:Y:S02]  /*7930*/  LOP3.LUT R29, R29, R32, RZ, 0x3c, !PT ;  /* 0x000000201d1d7212 */ /* 0x000fe400078e3cff */
[----:B------:R-:W-:Y:S02]  /*7940*/  LOP3.LUT R66, R34, R66, R15, 0x96, !PT ;  /* 0x0000004222427212 */ /* 0x000fe400078e960f */
[----:B------:R-:W-:-:S02]  /*7950*/  LOP3.LUT R5, R19, R5, R46, 0x96, !PT ;  /* 0x0000000513057212 */ /* 0x000fc400078e962e */
[----:B------:R-:W-:Y:S02]  /*7960*/  SHF.L.W.U32.HI R32, R47, 0x1, R64 ;  /* 0x000000012f207819 */ /* 0x000fe40000010e40 */
[----:B------:R-:W-:Y:S02]  /*7970*/  SHF.L.W.U32.HI R47, R64, 0x1, R47 ;  /* 0x00000001402f7819 */ /* 0x000fe40000010e2f */
[----:B------:R-:W-:Y:S02]  /*7980*/  LOP3.LUT R45, R55, R22, RZ, 0x3c, !PT ;  /* 0x00000016372d7212 */ /* 0x000fe400078e3cff */
[----:B------:R-:W-:Y:S02]  /*7990*/  LOP3.LUT R64, R35, R37, R26, 0x96, !PT ;  /* 0x0000002523407212 */ /* 0x000fe400078e961a */
[----:B------:R-:W-:Y:S02]  /*79a0*/  LOP3.LUT R22, R68, R35, RZ, 0x3c, !PT ;  /* 0x0000002344167212 */ /* 0x000fe400078e3cff */
[----:B------:R-:W-:-:S02]  /*79b0*/  SHF.L.W.U32.HI R35, R5, 0x1, R66 ;  /* 0x0000000105237819 */ /* 0x000fc40000010e42 */
[C---:B------:R-:W-:Y:S02]  /*79c0*/  LOP3.LUT R42, R55.reuse, R42, RZ, 0x3c, !PT ;  /* 0x0000002a372a7212 */ /* 0x040fe400078e3cff */
[C---:B------:R-:W-:Y:S02]  /*79d0*/  LOP3.LUT R59, R55.reuse, R59, RZ, 0x3c, !PT ;  /* 0x0000003b373b7212 */ /* 0x040fe400078e3cff */
[----:B------:R-:W-:Y:S02]  /*79e0*/  LOP3.LUT R10, R55, R10, RZ, 0x3c, !PT ;  /* 0x0000000a370a7212 */ /* 0x000fe400078e3cff */
[----:B------:R-:W-:Y:S02]  /*79f0*/  LOP3.LUT R55, R35, R60, RZ, 0x3c, !PT ;  /* 0x0000003c23377212 */ /* 0x000fe400078e3cff */
[-C--:B------:R-:W-:Y:S02]  /*7a00*/  LOP3.LUT R60, R61, R56.reuse, R50, 0x96, !PT ;  /* 0x000000383d3c7212 */ /* 0x080fe400078e9632 */
[----:B------:R-:W-:-:S02]  /*7a10*/  LOP3.LUT R35, R55, R56, RZ, 0x3c, !PT ;  /* 0x0000003837237212 */ /* 0x000fc400078e3cff */
[----:B------:R-:W-:Y:S02]  /*7a20*/  SHF.L.W.U32.HI R56, R66, 0x1, R5 ;  /* 0x0000000142387819 */ /* 0x000fe40000010e05 */
[----:B------:R-:W-:Y:S02]  /*7a30*/  LOP3.LUT R64, R39, R64, R3, 0x96, !PT ;  /* 0x0000004027407212 */ /* 0x000fe400078e9603 */
[C---:B------:R-:W-:Y:S02]  /*7a40*/  LOP3.LUT R26, R68.reuse, R26, RZ, 0x3c, !PT ;  /* 0x0000001a441a7212 */ /* 0x040fe400078e3cff */
[C---:B------:R-:W-:Y:S02]  /*7a50*/  LOP3.LUT R37, R68.reuse, R37, RZ, 0x3c, !PT ;  /* 0x0000002544257212 */ /* 0x040fe400078e3cff */
[C---:B------:R-:W-:Y:S02]  /*7a60*/  LOP3.LUT R3, R68.reuse, R3, RZ, 0x3c, !PT ;  /* 0x0000000344037212 */ /* 0x040fe400078e3cff */
[----:B------:R-:W-:-:S02]  /*7a70*/  LOP3.LUT R39, R68, R39, RZ, 0x3c, !PT ;  /* 0x0000002744277212 */ /* 0x000fc400078e3cff */
[----:B------:R-:W-:Y:S02]  /*7a80*/  LOP3.LUT R68, R56, R49, RZ, 0x3c, !PT ;  /* 0x0000003138447212 */ /* 0x000fe400078e3cff */
[-C--:B------:R-:W-:Y:S02]  /*7a90*/  LOP3.LUT R49, R8, R9.reuse, R29, 0x96, !PT ;  /* 0x0000000908317212 */ /* 0x080fe400078e961d */
[----:B------:R-:W-:Y:S02]  /*7aa0*/  LOP3.LUT R56, R68, R9, RZ, 0x3c, !PT ;  /* 0x0000000944387212 */ /* 0x000fe400078e3cff */
[----:B------:R-:W-:Y:S02]  /*7ab0*/  SHF.L.W.U32.HI R9, R64, 0x1, R51 ;  /* 0x0000000140097819 */ /* 0x000fe40000010e33 */
        /* <DEDUP_REMOVED lines=58> */
[C---:B------:R-:W-:Y:S02]  /*7e60*/  LOP3.LUT R48, R5.reuse, R48, RZ, 0x3c, !PT ;  /* 0x0000003005307212 */ /* 0x040fe400078e3cff */
        /* <DEDUP_REMOVED lines=78> */
[----:B------:R-:W-:Y:S02]  /*8350*/  LOP3.LUT R46, R5, R12, RZ, 0x3c, !PT ;  /* 0x0000000c052e7212 */ /* 0x000fe400078e3cff */
[----:B------:R-:W-:Y:S02]  /*8360*/  LOP3.LUT R44, R34, R9, R44, 0x6, !PT ;  /* 0x00000009222c7212 */ /* 0x000fe400078e062c */
[----:B------:R-:W-:-:S02]  /*8370*/  LOP3.LUT R33, R33, R13, R42, 0xb4, !PT ;  /* 0x0000000d21217212 */ /* 0x000fc400078eb42a */
[----:B------:R-:W-:Y:S02]  /*8380*/  LOP3.LUT R9, R42, R27, R13, 0xb4, !PT ;  /* 0x0000001b2a097212 */ /* 0x000fe400078eb40d */
[----:B------:R-:W-:Y:S02]  /*8390*/  LOP3.LUT R56, R13, R34, R27, 0xb4, !PT ;  /* 0x000000220d387212 */ /* 0x000fe400078eb41b */
[-CC-:B------:R-:W-:Y:S02]  /*83a0*/  LOP3.LUT R42, R2, R5.reuse, R12.reuse, 0x90, !PT ;  /* 0x00000005022a7212 */ /* 0x180fe400078e900c */
        /* <DEDUP_REMOVED lines=19> */
[----:B------:R-:W-:Y:S02]  /*84e0*/  LOP3.LUT R27, R27, R44, RZ, 0x3c, !PT ;  /* 0x0000002c1b1b7212 */ /* 0x000fe400078e3cff */
[----:B------:R-:W-:-:S02]  /*84f0*/  SHF.L.W.U32.HI R33, R31, 0x1, R58 ;  /* 0x000000011f217819 */ /* 0x000fc40000010e3a */
[----:B------:R-:W-:Y:S02]  /*8500*/  SHF.L.W.U32.HI R44, R58, 0x1, R31 ;  /* 0x000000013a2c7819 */ /* 0x000fe40000010e1f */
[----:B------:R-:W-:Y:S02]  /*8510*/  SHF.L.W.U32.HI R34, R65, 0x1, R2 ;  /* 0x0000000141227819 */ /* 0x000fe40000010e02 */
        /* <DEDUP_REMOVED lines=34> */
[----:B------:R-:W-:Y:S02]  /*8740*/  SHF.L.W.U32.HI R2, R67, 0x1, R46 ;  /* 0x0000000143027819 */ /* 0x000fe40000010e2e */
[----:B------:R-:W-:Y:S02]  /*8750*/  SHF.L.W.U32.HI R48, R65, 0x1, R34 ;  /* 0x0000000141307819 */ /* 0x000fe40000010e22 */
[C---:B------:R-:W-:Y:S02]  /*8760*/  LOP3.LUT R49, R54.reuse, R49, RZ, 0x3c, !PT ;  /* 0x0000003136317212 */ /* 0x040fe400078e3cff */
[----:B------:R-:W-:Y:S02]  /*8770*/  LOP3.LUT R23, R54, R23, RZ, 0x3c, !PT ;  /* 0x0000001736177212 */ /* 0x000fe400078e3cff */
        /* <DEDUP_REMOVED lines=46> */
[C---:B------:R-:W-:Y:S02]  /*8a60*/  LOP3.LUT R22, R0.reuse, R21, RZ, 0x3c, !PT ;  /* 0x0000001500167212 */ /* 0x040fe400078e3cff */
[----:B------:R-:W-:Y:S02]  /*8a70*/  LOP3.LUT R29, R0, R20, RZ, 0x3c, !PT ;  /* 0x00000014001d7212 */ /* 0x000fe400078e3cff */
        /* <DEDUP_REMOVED lines=74> */
[----:B------:R-:W-:Y:S02]  /*8f20*/  SHF.L.W.U32.HI R26, R28, 0xb, R61 ;  /* 0x0000000b1c1a7819 */ /* 0x000fe40000010e3d */
[----:B------:R-:W-:Y:S02]  /*8f30*/  LOP3.LUT R54, R0, R5, RZ, 0x3c, !PT ;  /* 0x0000000500367212 */ /* 0x000fe400078e3cff */
[----:B------:R-:W-:Y:S02]  /*8f40*/  SHF.L.W.U32.HI R28, R61, 0xb, R28 ;  /* 0x0000000b3d1c7819 */ /* 0x000fe40000010e1c */
[----:B------:R-:W-:Y:S02]  /*8f50*/  LOP3.LUT R52, R2, R3, RZ, 0x3c, !PT ;  /* 0x0000000302347212 */ /* 0x000fe400078e3cff */
[-CC-:B------:R-:W-:Y:S02]  /*8f60*/  LOP3.LUT R18, R9, R2.reuse, R3.reuse, 0x90, !PT ;  /* 0x0000000209127212 */ /* 0x180fe400078e9003 */
[----:B------:R-:W-:-:S02]  /*8f70*/  LOP3.LUT R3, R35, R2, R3, 0x6, !PT ;  /* 0x0000000223037212 */ /* 0x000fc400078e0603 */
        /* <DEDUP_REMOVED lines=22> */
[----:B------:R-:W-:Y:S02]  /*90e0*/  LOP3.LUT R18, R8, R21, R57, 0x96, !PT ;  /* 0x0000001508127212 */ /* 0x000fe400078e9639 */
[----:B------:R-:W-:-:S02]  /*90f0*/  LOP3.LUT R64, R4, R59, RZ, 0x3c, !PT ;  /* 0x0000003b04407212 */ /* 0x000fc400078e3cff */
[----:B------:R-:W-:Y:S02]  /*9100*/  SHF.L.W.U32.HI R60, R6, 0x1, R3 ;  /* 0x00000001063c7819 */ /* 0x000fe40000010e03 */
        /* <DEDUP_REMOVED lines=18> */
[----:B------:R-:W-:Y:S02]  /*9230*/  LOP3.LUT R17, R23, R17, R44, 0x96, !PT ;  /* 0x0000001117117212 */ /* 0x000fe400078e962c */
[----:B------:R-:W-:Y:S02]  /*9240*/  LOP3.LUT R60, R60, R23, RZ, 0x3c, !PT ;  /* 0x000000173c3c7212 */ /* 0x000fe400078e3cff */
        /* <DEDUP_REMOVED lines=14> */
[----:B------:R-:W-:Y:S02]  /*9330*/  LOP3.LUT R6, R43, R6, R42, 0x96, !PT ;  /* 0x000000062b067212 */ /* 0x000fe400078e962a */
[----:B------:R-:W-:Y:S02]  /*9340*/  LOP3.LUT R9, R68, R42, RZ, 0x3c, !PT ;  /* 0x0000002a44097212 */ /* 0x000fe400078e3cff */
        /* <DEDUP_REMOVED lines=22> */
[----:B------:R-:W-:Y:S02]  /*94b0*/  SHF.L.W.U32.HI R66, R21, 0xc, R66 ;  /* 0x0000000c15427819 */ /* 0x000fe40000010e42 */
[C---:B------:R-:W-:Y:S02]  /*94c0*/  LOP3.LUT R18, R17.reuse, R49, RZ, 0x3c, !PT ;  /* 0x0000003111127212 */ /* 0x040fe400078e3cff */
[----:B------:R-:W-:Y:S02]  /*94d0*/  SHF.L.W.U32.HI R21, R8, 0xa, R51 ;  /* 0x0000000a08157819 */ /* 0x000fe40000010e33 */
        /* <DEDUP_REMOVED lines=70> */
[----:B------:R-:W-:Y:S02]  /*9940*/  LOP3.LUT R56, R54, R56, RZ, 0x3c, !PT ;  /* 0x0000003836387212 */ /* 0x000fe400078e3cff */
[----:B------:R-:W-:Y:S02]  /*9950*/  LOP3.LUT R25, R52, R25, RZ, 0x3c, !PT ;  /* 0x0000001934197212 */ /* 0x000fe400078e3cff */
        /* <DEDUP_REMOVED lines=48> */
[----:B------:R-:W-:Y:S02]  /*9c60*/  LOP3.LUT R17, R9, R34, RZ, 0x3c, !PT ;  /* 0x0000002209117212 */ /* 0x000fe400078e3cff */
        /* <DEDUP_REMOVED lines=25> */
[C---:B------:R-:W-:Y:S02]  /*9e00*/  LOP3.LUT R60, R57.reuse, R49, RZ, 0x3c, !PT ;  /* 0x00000031393c7212 */ /* 0x040fe400078e3cff */
[----:B------:R-:W-:Y:S02]  /*9e10*/  LOP3.LUT R49, R57, R4, RZ, 0x3c, !PT ;  /* 0x0000000439317212 */ /* 0x000fe400078e3cff */
[----:B------:R-:W-:Y:S02]  /*9e20*/  LOP3.LUT R59, R31, R59, R8, 0x96, !PT ;  /* 0x0000003b1f3b7212 */ /* 0x000fe400078e9608 */
[----:B------:R-:W-:Y:S02]  /*9e30*/  SHF.L.W.U32.HI R4, R63, 0x1, R58 ;  /* 0x000000013f047819 */ /* 0x000fe40000010e3a */
[C---:B------:R-:W-:Y:S02]  /*9e40*/  LOP3.LUT R14, R57.reuse, R14, RZ, 0x3c, !PT ;  /* 0x0000000e390e7212 */ /* 0x040fe400078e3cff */
[----:B------:R-:W-:-:S02]  /*9e50*/  LOP3.LUT R8, R57, R8, RZ, 0x3c, !PT ;  /* 0x0000000839087212 */ /* 0x000fc400078e3cff */
[----:B------:R-:W-:Y:S02]  /*9e60*/  LOP3.LUT R31, R57, R31, RZ, 0x3c, !PT ;  /* 0x0000001f391f7212 */ /* 0x000fe400078e3cff */
[----:B------:R-:W-:Y:S02]  /*9e70*/  SHF.L.W.U32.HI R57, R58, 0x1, R63 ;  /* 0x000000013a397819 */ /* 0x000fe40000010e3f */
[----:B------:R-:W-:Y:S02]  /*9e80*/  LOP3.LUT R66, R4, R9, RZ, 0x3c, !PT ;  /* 0x0000000904427212 */ /* 0x000fe400078e3cff */
[----:B------:R-:W-:Y:S02]  /*9e90*/  LOP3.LUT R34, R57, R34, RZ, 0x3c, !PT ;  /* 0x0000002239227212 */ /* 0x000fe400078e3cff */
[----:B------:R-:W-:Y:S02]  /*9ea0*/  LOP3.LUT R57, R46, R61, R17, 0x96, !PT ;  /* 0x0000003d2e397212 */ /* 0x000fe400078e9611 */
[----:B------:R-:W-:-:S02]  /*9eb0*/  LOP3.LUT R4, R22, R5, R29, 0x96, !PT ;  /* 0x0000000516047212 */ /* 0x000fc400078e961d */
[C---:B------:R-:W-:Y:S02]  /*9ec0*/  LOP3.LUT R64, R66.reuse, R5, RZ, 0x3c, !PT ;  /* 0x0000000542407212 */ /* 0x040fe400078e3cff */
[----:B------:R-:W-:Y:S02]  /*9ed0*/  LOP3.LUT R5, R66, R22, RZ, 0x3c, !PT ;  /* 0x0000001642057212 */ /* 0x000fe400078e3cff */
[----:B------:R-:W-:Y:S02]  /*9ee0*/  SHF.L.W.U32.HI R22, R59, 0x1, R50 ;  /* 0x000000013b167819 */ /* 0x000fe40000010e32 */
        /* <DEDUP_REMOVED lines=136> */
[-C--:B------:R-:W-:Y:S02]  /*a770*/  LOP3.LUT R46, R47, R63.reuse, R2, 0x90, !PT ;  /* 0x0000003f2f2e7212 */ /* 0x080fe400078e9002 */
[----:B------:R-:W-:Y:S02]  /*a780*/  LOP3.LUT R56, R9, R0, RZ, 0x3c, !PT ;  /* 0x0000000009387212 */ /* 0x000fe400078e3cff */
[----:B------:R-:W-:Y:S02]  /*a790*/  LOP3.LUT R50, R50, R22, R47, 0xb4, !PT ;  /* 0x0000001632327212 */ /* 0x000fe400078eb42f */
[----:B------:R-:W-:Y:S02]  /*a7a0*/  LOP3.LUT R57, R47, R6, R22, 0xb4, !PT ;  /* 0x000000062f397212 */ /* 0x000fe400078eb416 */
[----:B------:R-:W-:-:S02]  /*a7b0*/  LOP3.LUT R13, R33, R63, R2, 0x6, !PT ;  /* 0x0000003f210d7212 */ /* 0x000fc400078e0602 */
[----:B------:R-:W-:Y:S02]  /*a7c0*/  LOP3.LUT R22, R22, R33, R6, 0xb4, !PT ;  /* 0x0000002116167212 */ /* 0x000fe400078eb406 */
[----:B------:R-:W-:Y:S02]  /*a7d0*/  LOP3.LUT R33, R33, R46, RZ, 0x3c, !PT ;  /* 0x0000002e21217212 */ /* 0x000fe400078e3cff */
[C---:B------:R-:W-:Y:S02]  /*a7e0*/  LOP3.LUT R2, R45.reuse, R9, R0, 0x90, !PT ;  /* 0x000000092d027212 */ /* 0x040fe400078e9000 */
[----:B------:R-:W-:Y:S02]  /*a7f0*/  LOP3.LUT R46, R56, R30, R45, 0xb4, !PT ;  /* 0x0000001e382e7212 */ /* 0x000fe400078eb42d */
[----:B------:R-:W-:Y:S02]  /*a800*/  LOP3.LUT R45, R45, R12, R30, 0xb4, !PT ;  /* 0x0000000c2d2d7212 */ /* 0x000fe400078eb41e */
[----:B------:R-:W-:-:S02]  /*a810*/  LOP3.LUT R30, R30, R17, R12, 0xb4, !PT ;  /* 0x000000111e1e7212 */ /* 0x000fc400078eb40c */
[C---:B------:R-:W-:Y:S02]  /*a820*/  LOP3.LUT R47, R17.reuse, R9, R0, 0x6, !PT ;  /* 0x00000009112f7212 */ /* 0x040fe400078e0600 */
        /* <DEDUP_REMOVED lines=14> */
[----:B------:R-:W-:Y:S02]  /*a910*/  SHF.L.W.U32.HI R60, R2, 0x1, R9 ;  /* 0x00000001023c7819 */ /* 0x000fe40000010e09 */
[----:B------:R-:W-:Y:S02]  /*a920*/  LOP3.LUT R64, R12, R59, RZ, 0x3c, !PT ;  /* 0x0000003b0c407212 */ /* 0x000fe400078e3cff */
[----:B------:R-:W-:-:S02]  /*a930*/  LOP3.LUT R47, R21, R28, R57, 0x96, !PT ;  /* 0x0000001c152f7212 */ /* 0x000fc400078e9639 */
[----:B------:R-:W-:Y:S02]  /*a940*/  SHF.L.W.U32.HI R50, R59, 0x1, R66 ;  /* 0x000000013b327819 */ /* 0x000fe40000010e42 */
[----:B------:R-:W-:Y:S02]  /*a950*/  SHF.L.W.U32.HI R56, R66, 0x1, R59 ;  /* 0x0000000142387819 */ /* 0x000fe40000010e3b */
        /* <DEDUP_REMOVED lines=33> */
[C---:B------:R-:W-:Y:S02]  /*ab70*/  LOP3.LUT R52, R61.reuse, R7, RZ, 0x3c, !PT ;  /* 0x000000073d347212 */ /* 0x040fe400078e3cff */
[C---:B------:R-:W-:Y:S02]  /*ab80*/  LOP3.LUT R7, R61.reuse, R48, RZ, 0x3c, !PT ;  /* 0x000000303d077212 */ /* 0x040fe400078e3cff */
        /* <DEDUP_REMOVED lines=148> */
[----:B------:R-:W-:Y:S02]  /*b4d0*/  LOP3.LUT R6, R6, 0x80000000, RZ, 0x3c, !PT ;  /* 0x8000000006067812 */ /* 0x000fe400078e3cff */
[----:B------:R-:W-:Y:S02]  /*b4e0*/  LOP3.LUT R64, R51, R64, R42, 0x96, !PT ;  /* 0x0000004033407212 */ /* 0x000fe400078e962a */
[----:B------:R-:W-:Y:S02]  /*b4f0*/  SHF.L.W.U32.HI R17, R23, 0x1, R0 ;  /* 0x0000000117117819 */ /* 0x000fe40000010e00 */
[----:B------:R-:W-:-:S02]  /*b500*/  LOP3.LUT R30, R27, R36, R57, 0x96, !PT ;  /* 0x000000241b1e7212 */ /* 0x000fc400078e9639 */
[----:B------:R-:W-:Y:S02]  /*b510*/  LOP3.LUT R61, R12, R13, R6, 0x96, !PT ;  /* 0x0000000d0c3d7212 */ /* 0x000fe400078e9606 */
[----:B------:R-:W-:Y:S02]  /*b520*/  LOP3.LUT R58, R17, R64, RZ, 0x3c, !PT ;  /* 0x00000040113a7212 */ /* 0x000fe400078e3cff */
        /* <DEDUP_REMOVED lines=16> */
[----:B------:R-:W-:Y:S02]  /*b630*/  LOP3.LUT R57, R3, R57, R50, 0x96, !PT ;  /* 0x0000003903397212 */ /* 0x000fe400078e9632 */
[----:B------:R-:W-:Y:S02]  /*b640*/  LOP3.LUT R61, R52, R61, R7, 0x96, !PT ;  /* 0x0000003d343d7212 */ /* 0x000fe400078e9607 */
[----:B------:R-:W-:Y:S02]  /*b650*/  LOP3.LUT R64, R55, R7, RZ, 0x3c, !PT ;  /* 0x0000000737407212 */ /* 0x000fe400078e3cff */
[----:B------:R-:W-:Y:S02]  /*b660*/  SHF.L.W.U32.HI R7, R57, 0x1, R22 ;  /* 0x0000000139077819 */ /* 0x000fe40000010e16 */
[C---:B------:R-:W-:Y:S02]  /*b670*/  LOP3.LUT R63, R55.reuse, R48, RZ, 0x3c, !PT ;  /* 0x00000030373f7212 */ /* 0x040fe400078e3cff */
[----:B------:R-:W-:-:S02]  /*b680*/  LOP3.LUT R8, R55, R8, RZ, 0x3c, !PT ;  /* 0x0000000837087212 */ /* 0x000fc400078e3cff */
[C---:B------:R-:W-:Y:S02]  /*b690*/  LOP3.LUT R48, R55.reuse, R49, RZ, 0x3c, !PT ;  /* 0x0000003137307212 */ /* 0x040fe400078e3cff */
[----:B------:R-:W-:Y:S02]  /*b6a0*/  LOP3.LUT R55, R55, R52, RZ, 0x3c, !PT ;  /* 0x0000003437377212 */ /* 0x000fe400078e3cff */
[----:B------:R-:W-:Y:S02]  /*b6b0*/  LOP3.LUT R7, R7, R0, RZ, 0x3c, !PT ;  /* 0x0000000007077212 */ /* 0x000fe400078e3cff */
[----:B------:R-:W-:Y:S02]  /*b6c0*/  LOP3.LUT R0, R32, R59, R20, 0x96, !PT ;  /* 0x0000003b20007212 */ /* 0x000fe400078e9614 */
        /* <DEDUP_REMOVED lines=8> */
[-C--:B------:R-:W-:Y:S02]  /*b750*/  LOP3.LUT R7, R34, R37.reuse, R28, 0x96, !PT ;  /* 0x0000002522077212 */ /* 0x080fe400078e961c */
[C---:B------:R-:W-:Y:S02]  /*b760*/  LOP3.LUT R23, R65.reuse, R28, RZ, 0x3c, !PT ;  /* 0x0000001c41177212 */ /* 0x040fe400078e3cff */
[----:B------:R-:W-:Y:S02]  /*b770*/  LOP3.LUT R28, R65, R37, RZ, 0x3c, !PT ;  /* 0x00000025411c7212 */ /* 0x000fe400078e3cff */
[----:B------:R-:W-:Y:S02]  /*b780*/  LOP3.LUT R7, R43, R7, R2, 0x96, !PT ;  /* 0x000000072b077212 */ /* 0x000fe400078e9602 */
        /* <DEDUP_REMOVED lines=90> */
[----:B------:R-:W-:Y:S02]  /*bd30*/  SHF.L.W.U32.HI R51, R45, 0xb, R34 ;  /* 0x0000000b2d337819 */ /* 0x000fe40000010e22 */
        /* <DEDUP_REMOVED lines=52> */
[----:B------:R-:W-:Y:S02]  /*c080*/  LOP3.LUT R20, R18, R39, RZ, 0x3c, !PT ;  /* 0x0000002712147212 */ /* 0x000fe400078e3cff */
[----:B------:R-:W-:Y:S02]  /*c090*/  LOP3.LUT R18, R43, R12, R34, 0x96, !PT ;  /* 0x0000000c2b127212 */ /* 0x000fe400078e9622 */
[----:B------:R-:W-:-:S02]  /*c0a0*/  LOP3.LUT R19, R42, 0x8003, RZ, 0x3c, !PT ;  /* 0x000080032a137812 */ /* 0x000fc400078e3cff */
[----:B------:R-:W-:Y:S02]  /*c0b0*/  LOP3.LUT R39, R17, R44, R51, 0x96, !PT ;  /* 0x0000002c11277212 */ /* 0x000fe400078e9633 */
[----:B------:R-:W-:Y:S02]  /*c0c0*/  LOP3.LUT R18, R54, R18, R27, 0x96, !PT ;  /* 0x0000001236127212 */ /* 0x000fe400078e961b */
[----:B------:R-:W-:Y:S02]  /*c0d0*/  LOP3.LUT R60, R26, R31, R19, 0x96, !PT ;  /* 0x0000001f1a3c7212 */ /* 0x000fe400078e9613 */
[----:B------:R-:W-:Y:S02]  /*c0e0*/  LOP3.LUT R39, R56, R39, R7, 0x96, !PT ;  /* 0x0000002738277212 */ /* 0x000fe400078e9607 */
[----:B------:R-:W-:Y:S02]  /*c0f0*/  LOP3.LUT R6, R6, 0x80000000, RZ, 0x3c, !PT ;  /* 0x8000000006067812 */ /* 0x000fe400078e3cff */
        /* <DEDUP_REMOVED lines=39> */
[-C--:B------:R-:W-:Y:S02]  /*c370*/  LOP3.LUT R39, R48, R49.reuse, R22, 0x96, !PT ;  /* 0x0000003130277212 */ /* 0x080fe400078e9616 */
        /* <DEDUP_REMOVED lines=147> */
[----:B------:R-:W-:Y:S02]  /*ccb0*/  LOP3.LUT R0, R0, 0x8002, RZ, 0x3c, !PT ;  /* 0x0000800200007812 */ /* 0x000fe400078e3cff */
[----:B------:R-:W-:Y:S02]  /*ccc0*/  LOP3.LUT R9, R3, R56, R45, 0x96, !PT ;  /* 0x0000003803097212 */ /* 0x000fe400078e962d */
[----:B------:R-:W-:Y:S02]  /*ccd0*/  LOP3.LUT R20, R35, R20, R36, 0x96, !PT ;  /* 0x0000001423147212 */ /* 0x000fe400078e9624 */
[----:B------:R-:W-:Y:S02]  /*cce0*/  LOP3.LUT R64, R7, R54, R0, 0x96, !PT ;  /* 0x0000003607407212 */ /* 0x000fe400078e9600 */
[----:B------:R-:W-:Y:S02]  /*ccf0*/  LOP3.LUT R9, R34, R9, R15, 0x96, !PT ;  /* 0x0000000922097212 */ /* 0x000fe400078e960f */
[----:B------:R-:W-:-:S02]  /*cd00*/  LOP3.LUT R26, R13, R26, RZ, 0x3c, !PT ;  /* 0x0000001a0d1a7212 */ /* 0x000fc400078e3cff */
[----:B------:R-:W-:Y:S02]  /*cd10*/  LOP3.LUT R6, R6, 0x80000000, RZ, 0x3c, !PT ;  /* 0x8000000006067812 */ /* 0x000fe400078e3cff */
[----:B------:R-:W-:Y:S02]  /*cd20*/  LOP3.LUT R64, R46, R64, R39, 0x96, !PT ;  /* 0x000000402e407212 */ /* 0x000fe400078e9627 */
[----:B------:R-:W-:Y:S02]  /*cd30*/  SHF.L.W.U32.HI R13, R9, 0x1, R20 ;  /* 0x00000001090d7819 */ /* 0x000fe40000010e14 */
[----:B------:R-:W-:Y:S02]  /*cd40*/  LOP3.LUT R30, R31, R2, R57, 0x96, !PT ;  /* 0x000000021f1e7212 */ /* 0x000fe400078e9639 */
[----:B------:R-:W-:Y:S02]  /*cd50*/  LOP3.LUT R61, R43, R10, R6, 0x96, !PT ;  /* 0x0000000a2b3d7212 */ /* 0x000fe400078e9606 */
[----:B------:R-:W-:-:S02]  /*cd60*/  LOP3.LUT R60, R13, R64, RZ, 0x3c, !PT ;  /* 0x000000400d3c7212 */ /* 0x000fc400078e3cff */
[----:B------:R-:W-:Y:S02]  /*cd70*/  LOP3.LUT R18, R18, R53, RZ, 0x3c, !PT ;  /* 0x0000003512127212 */ /* 0x000fe400078e3cff */
[----:B------:R-:W-:Y:S02]  /*cd80*/  LOP3.LUT R30, R58, R30, R27, 0x96, !PT ;  /* 0x0000001e3a1e7212 */ /* 0x000fe400078e961b */
        /* <DEDUP_REMOVED lines=10> */
[----:B------:R-:W-:Y:S02]  /*ce30*/  SHF.L.W.U32.HI R53, R61, 0x1, R64 ;  /* 0x000000013d357819 */ /* 0x000fe40000010e40 */
[----:B------:R-:W-:Y:S02]  /*ce40*/  LOP3.LUT R55, R55, R61, RZ, 0x3c, !PT ;  /* 0x0000003d37377212 */ /* 0x000fe400078e3cff */
[----:B------:R-:W-:Y:S02]  /*ce50*/  LOP3.LUT R61, R24, R51, R14, 0x96, !PT ;  /* 0x00000033183d7212 */ /* 0x000fe400078e960e */
[----:B------:R-:W-:Y:S02]  /*ce60*/  LOP3.LUT R58, R47, R58, R50, 0x96, !PT ;  /* 0x0000003a2f3a7212 */ /* 0x000fe400078e9632 */
[----:B------:R-:W-:Y:S02]  /*ce70*/  LOP3.LUT R57, R37, R57, R32, 0x96, !PT ;  /* 0x0000003925397212 */ /* 0x000fe400078e9620 */
[----:B------:R-:W-:-:S02]  /*ce80*/  LOP3.LUT R61, R16, R61, R21, 0x96, !PT ;  /* 0x0000003d103d7212 */ /* 0x000fc400078e9615 */
[----:B------:R-:W-:Y:S02]  /*ce90*/  LOP3.LUT R64, R55, R21, RZ, 0x3c, !PT ;  /* 0x0000001537407212 */ /* 0x000fe400078e3cff */
[----:B------:R-:W-:Y:S02]  /*cea0*/  SHF.L.W.U32.HI R21, R57, 0x1, R58 ;  /* 0x0000000139157819 */ /* 0x000fe40000010e3a */
[C---:B------:R-:W-:Y:S02]  /*ceb0*/  LOP3.LUT R14, R55.reuse, R14, RZ, 0x3c, !PT ;  /* 0x0000000e370e7212 */ /* 0x040fe400078e3cff */
[C---:B------:R-:W-:Y:S02]  /*cec0*/  LOP3.LUT R51, R55.reuse, R51, RZ, 0x3c, !PT ;  /* 0x0000003337337212 */ /* 0x040fe400078e3cff */
[C---:B------:R-:W-:Y:S02]  /*ced0*/  LOP3.LUT R24, R55.reuse, R24, RZ, 0x3c, !PT ;  /* 0x0000001837187212 */ /* 0x040fe400078e3cff */
        /* <DEDUP_REMOVED lines=14> */
[----:B------:R-:W-:Y:S02]  /*cfc0*/  SHF.L.W.U32.HI R52, R30, 0x1, R61 ;  /* 0x000000011e347819 */ /* 0x000fe40000010e3d */
[----:B------:R-:W-:Y:S02]  /*cfd0*/  LOP3.LUT R9, R29, R9, R12, 0x96, !PT ;  /* 0x000000091d097212 */ /* 0x000fe400078e960c */
[----:B------:R-:W-:Y:S02]  /*cfe0*/  LOP3.LUT R57, R52, R57, RZ, 0x3c, !PT ;  /* 0x0000003934397212 */ /* 0x000fe400078e3cff */
[----:B------:R-:W-:Y:S02]  /*cff0*/  SHF.L.W.U32.HI R52, R16, 0x1, R9 ;  /* 0x0000000110347819 */ /* 0x000fe40000010e09 */
[----:B------:R-:W-:-:S02]  /*d000*/  LOP3.LUT R20, R63, R33, RZ, 0x3c, !PT ;  /* 0x000000213f147212 */ /* 0x000fc400078e3cff */
[C---:B------:R-:W-:Y:S02]  /*d010*/  LOP3.LUT R33, R63.reuse, R12, RZ, 0x3c, !PT ;  /* 0x0000000c3f217212 */ /* 0x040fe400078e3cff */
        /* <DEDUP_REMOVED lines=141> */
[----:B------:R-:W-:Y:S02]  /*d8f0*/  LOP3.LUT R6, R6, 0x80000000, RZ, 0x3c, !PT ;  /* 0x8000000006067812 */ /* 0x000fe400078e3cff */
[----:B------:R-:W-:-:S02]  /*d900*/  LOP3.LUT R0, R11, R0, R24, 0x96, !PT ;  /* 0x000000000b007212 */ /* 0x000fc400078e9618 */
[----:B------:R-:W-:Y:S02]  /*d910*/  LOP3.LUT R57, R37, R14, R10, 0x96, !PT ;  /* 0x0000000e25397212 */ /* 0x000fe400078e960a */
[----:B------:R-:W-:Y:S02]  /*d920*/  LOP3.LUT R29, R39, R29, R2, 0x96, !PT ;  /* 0x0000001d271d7212 */ /* 0x000fe400078e9602 */
[----:B------:R-:W-:Y:S02]  /*d930*/  LOP3.LUT R33, R33, R16, RZ, 0x3c, !PT ;  /* 0x0000001021217212 */ /* 0x000fe400078e3cff */
        /* <DEDUP_REMOVED lines=8> */
[----:B------:R-:W-:-:S02]  /*d9c0*/  SHF.L.W.U32.HI R35, R57, 0x1, R66 ;  /* 0x0000000139237819 */ /* 0x000fc40000010e42 */
[----:B------:R-:W-:Y:S02]  /*d9d0*/  SHF.L.W.U32.HI R54, R66, 0x1, R57 ;  /* 0x0000000142367819 */ /* 0x000fe40000010e39 */
[----:B------:R-:W-:Y:S02]  /*d9e0*/  LOP3.LUT R34, R50, R34, R43, 0x96, !PT ;  /* 0x0000002232227212 */ /* 0x000fe400078e962b */
[----:B------:R-:W-:Y:S02]  /*d9f0*/  LOP3.LUT R57, R60, R50, RZ, 0x3c, !PT ;  /* 0x000000323c397212 */ /* 0x000fe400078e3cff */
[----:B------:R-:W-:Y:S02]  /*da00*/  LOP3.LUT R59, R17, R26, R48, 0x96, !PT ;  /* 0x0000001a113b7212 */ /* 0x000fe400078e9630 */
[----:B------:R-:W-:Y:S02]  /*da10*/  LOP3.LUT R50, R12, R25, R27, 0x96, !PT ;  /* 0x000000190c327212 */ /* 0x000fe400078e961b */
[----:B------:R-:W-:-:S02]  /*da20*/  LOP3.LUT R58, R58, R66, RZ, 0x3c, !PT ;  /* 0x000000423a3a7212 */ /* 0x000fc400078e3cff */
[----:B------:R-:W-:Y:S02]  /*da30*/  LOP3.LUT R59, R46, R59, R5, 0x96, !PT ;  /* 0x0000003b2e3b7212 */ /* 0x000fe400078e9605 */
[----:B------:R-:W-:Y:S02]  /*da40*/  LOP3.LUT R50, R7, R50, R36, 0x96, !PT ;  /* 0x0000003207327212 */ /* 0x000fe400078e9624 */
[----:B------:R-:W-:Y:S02]  /*da50*/  LOP3.LUT R4, R60, R55, RZ, 0x3c, !PT ;  /* 0x000000373c047212 */ /* 0x000fe400078e3cff */
[-C--:B------:R-:W-:Y:S02]  /*da60*/  LOP3.LUT R55, R13, R30.reuse, R9, 0x96, !PT ;  /* 0x0000001e0d377212 */ /* 0x080fe400078e9609 */
        /* <DEDUP_REMOVED lines=48> */
[----:B------:R-:W-:Y:S02]  /*dd70*/  SHF.L.W.U32.HI R0, R52, 0x15, R29 ;  /* 0x0000001534007819 */ /* 0x000fe40000010e1d */
[----:B------:R-:W-:-:S02]  /*dd80*/  LOP3.LUT R13, R13, R46, RZ, 0x3c, !PT ;  /* 0x0000002e0d0d7212 */ /* 0x000fc400078e3cff */
[----:B------:R-:W-:Y:S02]  /*dd90*/  SHF.L.W.U32.HI R29, R29, 0x15, R52 ;  /* 0x000000151d1d7819 */ /* 0x000fe40000010e34 */
        /* <DEDUP_REMOVED lines=69> */
[----:B------:R-:W-:Y:S02]  /*e1f0*/  SHF.L.W.U32.HI R19, R64, 0x17, R19 ;  /* 0x0000001740137819 */ /* 0x000fe40000010e13 */
        /* <DEDUP_REMOVED lines=33> */
[C---:B------:R-:W-:Y:S02]  /*e410*/  LOP3.LUT R3, R38.reuse, R59, R10, 0x90, !PT ;  /* 0x0000003b26037212 */ /* 0x040fe400078e900a */
[----:B------:R-:W-:Y:S02]  /*e420*/  LOP3.LUT R26, R45, R6, RZ, 0x3c, !PT ;  /* 0x000000062d1a7212 */ /* 0x000fe400078e3cff */
[----:B------:R-:W-:Y:S02]  /*e430*/  LOP3.LUT R5, R5, R61, R38, 0xb4, !PT ;  /* 0x0000003d05057212 */ /* 0x000fe400078eb426 */
[----:B------:R-:W-:-:S02]  /*e440*/  LOP3.LUT R57, R38, R29, R61, 0xb4, !PT ;  /* 0x0000001d26397212 */ /* 0x000fc400078eb43d */
[C---:B------:R-:W-:Y:S02]  /*e450*/  LOP3.LUT R10, R56.reuse, R59, R10, 0x6, !PT ;  /* 0x0000003b380a7212 */ /* 0x040fe400078e060a */
[----:B------:R-:W-:Y:S02]  /*e460*/  LOP3.LUT R61, R61, R56, R29, 0xb4, !PT ;  /* 0x000000383d3d7212 */ /* 0x000fe400078eb41d */
[----:B------:R-:W-:Y:S02]  /*e470*/  LOP3.LUT R56, R56, R3, RZ, 0x3c, !PT ;  /* 0x0000000338387212 */ /* 0x000fe400078e3cff */
[C---:B------:R-:W-:Y:S02]  /*e480*/  LOP3.LUT R18, R7.reuse, R45, R6, 0x90, !PT ;  /* 0x0000002d07127212 */ /* 0x040fe400078e9006 */
[----:B------:R-:W-:Y:S02]  /*e490*/  LOP3.LUT R3, R26, R24, R7, 0xb4, !PT ;  /* 0x000000181a037212 */ /* 0x000fe400078eb407 */
[----:B------:R-:W-:-:S02]  /*e4a0*/  LOP3.LUT R7, R7, R0, R24, 0xb4, !PT ;  /* 0x0000000007077212 */ /* 0x000fc400078eb418 */
[----:B------:R-:W-:Y:S02]  /*e4b0*/  LOP3.LUT R24, R24, R33, R0, 0xb4, !PT ;  /* 0x0000002118187212 */ /* 0x000fe400078eb400 */
[C---:B------:R-:W-:Y:S02]  /*e4c0*/  LOP3.LUT R59, R33.reuse, R45, R6, 0x6, !PT ;  /* 0x0000002d213b7212 */ /* 0x040fe400078e0606 */
        /* <DEDUP_REMOVED lines=18> */
[----:B------:R-:W-:Y:S02]  /*e5f0*/  LOP3.LUT R0, R60, R57, RZ, 0x3c, !PT ;  /* 0x000000393c007212 */ /* 0x000fe400078e3cff */
[----:B------:R-:W-:Y:S02]  /*e600*/  LOP3.LUT R63, R4, R39, R56, 0x96, !PT ;  /* 0x00000027043f7212 */ /* 0x000fe400078e9638 */
[----:B------:R-:W-:Y:S02]  /*e610*/  LOP3.LUT R46, R15, R52, R33, 0x96, !PT ;  /* 0x000000340f2e7212 */ /* 0x000fe400078e9621 */
[----:B------:R-:W-:-:S02]  /*e620*/  LOP3.LUT R57, R42, R55, R7, 0x96, !PT ;  /* 0x000000372a397212 */ /* 0x000fc400078e9607 */
        /* <DEDUP_REMOVED lines=10> */
[C---:B------:R-:W-:Y:S02]  /*e6d0*/  LOP3.LUT R2, R60.reuse, R2, RZ, 0x3c, !PT ;  /* 0x000000023c027212 */ /* 0x040fe400078e3cff */
[----:B------:R-:W-:-:S02]  /*e6e0*/  LOP3.LUT R35, R60, R35, RZ, 0x3c, !PT ;  /* 0x000000233c237212 */ /* 0x000fc400078e3cff */
[----:B------:R-:W-:Y:S02]  /*e6f0*/  LOP3.LUT R25, R60, R25, RZ, 0x3c, !PT ;  /* 0x000000193c197212 */ /* 0x000fe400078e3cff */
[----:B------:R-:W-:Y:S02]  /*e700*/  SHF.L.W.U32.HI R60, R63, 0x1, R46 ;  /* 0x000000013f3c7819 */ /* 0x000fe40000010e2e */
[----:B------:R-:W-:Y:S02]  /*e710*/  LOP3.LUT R51, R51, R6, RZ, 0x3c, !PT ;  /* 0x0000000633337212 */ /* 0x000fe400078e3cff */
[----:B------:R-:W-:Y:S02]  /*e720*/  LOP3.LUT R6, R36, R37, R10, 0x96, !PT ;  /* 0x0000002524067212 */ /* 0x000fe400078e960a */
        /* <DEDUP_REMOVED lines=8> */
[C---:B------:R-:W-:Y:S02]  /*e7b0*/  LOP3.LUT R51, R65.reuse, R18, RZ, 0x3c, !PT ;  /* 0x0000001241337212 */ /* 0x040fe400078e3cff */
[----:B------:R-:W-:Y:S02]  /*e7c0*/  LOP3.LUT R29, R50, R29, R13, 0x96, !PT ;  /* 0x0000001d321d7212 */ /* 0x000fe400078e960d */
        /* <DEDUP_REMOVED lines=153> */
[----:B------:R-:W-:-:S02]  /*f160*/  LOP3.LUT R5, R32, 0x80000000, RZ, 0x3c, !PT ;  /* 0x8000000020057812 */ /* 0x000fc400078e3cff */
[----:B------:R-:W-:Y:S02]  /*f170*/  LOP3.LUT R32, R12, R61, RZ, 0x3c, !PT ;  /* 0x0000003d0c207212 */ /* 0x000fe400078e3cff */
[----:B------:R-:W-:Y:S02]  /*f180*/  LOP3.LUT R51, R16, R51, R33, 0x96, !PT ;  /* 0x0000003310337212 */ /* 0x000fe400078e9621 */
[----:B------:R-:W-:Y:S02]  /*f190*/  SHF.L.W.U32.HI R12, R3, 0x1, R18 ;  /* 0x00000001030c7819 */ /* 0x000fe40000010e12 */
[----:B------:R-:W-:Y:S02]  /*f1a0*/  LOP3.LUT R46, R43, R30, R55, 0x96, !PT ;  /* 0x0000001e2b2e7212 */ /* 0x000fe400078e9637 */
[----:B------:R-:W-:Y:S02]  /*f1b0*/  LOP3.LUT R64, R49, R34, R5, 0x96, !PT ;  /* 0x0000002231407212 */ /* 0x000fe400078e9605 */
[----:B------:R-:W-:-:S02]  /*f1c0*/  LOP3.LUT R60, R12, R51, RZ, 0x3c, !PT ;  /* 0x000000330c3c7212 */ /* 0x000fc400078e3cff */
[----:B------:R-:W-:Y:S02]  /*f1d0*/  LOP3.LUT R46, R48, R46, R29, 0x96, !PT ;  /* 0x0000002e302e7212 */ /* 0x000fe400078e961d */
        /* <DEDUP_REMOVED lines=10> */
[----:B------:R-:W-:-:S02]  /*f280*/  LOP3.LUT R48, R24, R48, R13, 0x96, !PT ;  /* 0x0000003018307212 */ /* 0x000fc400078e960d */
[----:B------:R-:W-:Y:S02]  /*f290*/  LOP3.LUT R61, R9, R61, R6, 0x96, !PT ;  /* 0x0000003d093d7212 */ /* 0x000fe400078e9606 */
[-C--:B------:R-:W-:Y:S02]  /*f2a0*/  LOP3.LUT R55, R47, R54.reuse, R21, 0x96, !PT ;  /* 0x000000362f377212 */ /* 0x080fe400078e9615 */
[C---:B------:R-:W-:Y:S02]  /*f2b0*/  LOP3.LUT R63, R58.reuse, R54, RZ, 0x3c, !PT ;  /* 0x000000363a3f7212 */ /* 0x040fe400078e3cff */
[----:B------:R-:W-:Y:S02]  /*f2c0*/  SHF.L.W.U32.HI R50, R51, 0x1, R64 ;  /* 0x0000000133327819 */ /* 0x000fe40000010e40 */
[----:B------:R-:W-:Y:S02]  /*f2d0*/  LOP3.LUT R54, R58, R47, RZ, 0x3c, !PT ;  /* 0x0000002f3a367212 */ /* 0x000fe400078e3cff */
[----:B------:R-:W-:-:S02]  /*f2e0*/  SHF.L.W.U32.HI R51, R64, 0x1, R51 ;  /* 0x0000000140337819 */ /* 0x000fc40000010e33 */
[----:B------:R-:W-:Y:S02]  /*f2f0*/  SHF.L.W.U32.HI R47, R61, 0x1, R48 ;  /* 0x000000013d2f7819 */ /* 0x000fe40000010e30 */
[----:B------:R-:W-:Y:S02]  /*f300*/  LOP3.LUT R55, R4, R55, R45, 0x96, !PT ;  /* 0x0000003704377212 */ /* 0x000fe400078e962d */
[C---:B------:R-:W-:Y:S02]  /*f310*/  LOP3.LUT R64, R58.reuse, R45, RZ, 0x3c, !PT ;  /* 0x0000002d3a407212 */ /* 0x040fe400078e3cff */
[----:B------:R-:W-:Y:S02]  /*f320*/  LOP3.LUT R45, R58, R4, RZ, 0x3c, !PT ;  /* 0x000000043a2d7212 */ /* 0x000fe400078e3cff */
        /* <DEDUP_REMOVED lines=11> */
[----:B------:R-:W-:Y:S02]  /*f3e0*/  LOP3.LUT R3, R22, R17, R32, 0x96, !PT ;  /* 0x0000001116037212 */ /* 0x000fe400078e9620 */
[----:B------:R-:W-:Y:S02]  /*f3f0*/  LOP3.LUT R47, R65, R20, RZ, 0x3c, !PT ;  /* 0x00000014412f7212 */ /* 0x000fe400078e3cff */
[----:B------:R-:W-:-:S02]  /*f400*/  LOP3.LUT R3, R59, R3, R20, 0x96, !PT ;  /* 0x000000033b037212 */ /* 0x000fc400078e9614 */
[----:B------:R-:W-:Y:S02]  /*f410*/  LOP3.LUT R20, R65, R59, RZ, 0x3c, !PT ;  /* 0x0000003b41147212 */ /* 0x000fe400078e3cff */
[----:B------:R-:W-:Y:S02]  /*f420*/  SHF.L.W.U32.HI R59, R55, 0x1, R46 ;  /* 0x00000001373b7819 */ /* 0x000fe40000010e2e */
[C---:B------:R-:W-:Y:S02]  /*f430*/  LOP3.LUT R18, R65.reuse, R17, RZ, 0x3c, !PT ;  /* 0x0000001141127212 */ /* 0x040fe400078e3cff */
[----:B------:R-:W-:Y:S02]  /*f440*/  LOP3.LUT R17, R65, R22, RZ, 0x3c, !PT ;  /* 0x0000001641117212 */ /* 0x000fe400078e3cff */
[----:B------:R-:W-:Y:S02]  /*f450*/  LOP3.LUT R59, R59, R48, RZ, 0x3c, !PT ;  /* 0x000000303b3b7212 */ /* 0x000fe400078e3cff */
[----:B------:R-:W-:-:S02]  /*f460*/  SHF.L.W.U32.HI R22, R46, 0x1, R55 ;  /* 0x000000012e167819 */ /* 0x000fc40000010e37 */
[----:B------:R-:W-:Y:S02]  /*f470*/  SHF.L.W.U32.HI R48, R4, 0x1, R3 ;  /* 0x0000000104307819 */ /* 0x000fe40000010e03 */
        /* <DEDUP_REMOVED lines=42> */
[C---:B------:R-:W-:Y:S02]  /*f720*/  LOP3.LUT R24, R50.reuse, R57, RZ, 0x3c, !PT ;  /* 0x0000003932187212 */ /* 0x040fe400078e3cff */
[----:B------:R-:W-:Y:S02]  /*f730*/  SHF.L.W.U32.HI R29, R7, 0xb, R36 ;  /* 0x0000000b071d7819 */ /* 0x000fe40000010e24 */
        /* <DEDUP_REMOVED lines=96> */
[----:B------:R-:W-:Y:S02]  /*fd40*/  LOP3.LUT R5, R5, 0x80000000, RZ, 0x3c, !PT ;  /* 0x8000000005057812 */ /* 0x000fe400078e3cff */
        /* <DEDUP_REMOVED lines=9> */
[----:B------:R-:W-:Y:S02]  /*fde0*/  LOP3.LUT R61, R3, R61, R20, 0x96, !PT ;  /* 0x0000003d033d7212 */ /* 0x000fe400078e9614 */
[----:B------:R-:W-:Y:S02]  /*fdf0*/  SHF.L.W.U32.HI R59, R0, 0x1, R35 ;  /* 0x00000001003b7819 */ /* 0x000fe40000010e23 */
[----:B------:R-:W-:Y:S02]  /*fe00*/  LOP3.LUT R58, R9, R60, RZ, 0x3c, !PT ;  /* 0x0000003c093a7212 */ /* 0x000fe400078e3cff */
[----:B------:R-:W-:Y:S02]  /*fe10*/  LOP3.LUT R22, R37, R22, R38, 0x96, !PT ;  /* 0x0000001625167212 */ /* 0x000fe400078e9626 */
        /* <DEDUP_REMOVED lines=164> */
[-CC-:B------:R-:W-:Y:S02]  /*10860*/  LOP3.LUT R18, R45, R61.reuse, R10.reuse, 0x90, !PT ;  /* 0x0000003d2d127212 */ /* 0x180fe400078e900a */
[----:B------:R-:W-:Y:S02]  /*10870*/  LOP3.LUT R61, R55, R61, R10, 0x6, !PT ;  /* 0x0000003d373d7212 */ /* 0x000fe400078e060a */
        /* <DEDUP_REMOVED lines=47> */
[----:B------:R-:W-:Y:S02]  /*10b70*/  SHF.L.W.U32.HI R4, R58, 0x1, R63 ;  /* 0x000000013a047819 */ /* 0x000fe40000010e3f */
[----:B------:R-:W-:Y:S02]  /*10b80*/  SHF.L.W.U32.HI R7, R50, 0x1, R61 ;  /* 0x0000000132077819 */ /* 0x000fe40000010e3d */
        /* <DEDUP_REMOVED lines=11> */
[----:B------:R-:W-:Y:S02]  /*10c40*/  LOP3.LUT R10, R64, R45, RZ, 0x3c, !PT ;  /* 0x0000002d400a7212 */ /* 0x000fe400078e3cff */
[----:B------:R-:W-:Y:S02]  /*10c50*/  LOP3.LUT R5, R48, R5, R21, 0x96, !PT ;  /* 0x0000000530057212 */ /* 0x000fe400078e9615 */
        /* <DEDUP_REMOVED lines=13> */
[C---:B------:R-:W-:Y:S02]  /*10d30*/  LOP3.LUT R38, R5.reuse, R38, RZ, 0x3c, !PT ;  /* 0x0000002605267212 */ /* 0x040fe400078e3cff */
[C---:B------:R-:W-:Y:S02]  /*10d40*/  LOP3.LUT R49, R5.reuse, R24, RZ, 0x3c, !PT ;  /* 0x0000001805317212 */ /* 0x040fe400078e3cff */
[----:B------:R-:W-:Y:S02]  /*10d50*/  LOP3.LUT R5, R5, R17, RZ, 0x3c, !PT ;  /* 0x0000001105057212 */ /* 0x000fe400078e3cff */
        /* <DEDUP_REMOVED lines=42> */
[C---:B------:R-:W-:Y:S02]  /*11000*/  LOP3.LUT R16, R58.reuse, R16, RZ, 0x3c, !PT ;  /* 0x000000103a107212 */ /* 0x040fe400078e3cff */
        /* <DEDUP_REMOVED lines=38> */
[----:B------:R-:W-:Y:S02]  /*11270*/  LOP3.LUT R6, R63, R14, RZ, 0x3c, !PT ;  /* 0x0000000e3f067212 */ /* 0x000fe400078e3cff */
[-CC-:B------:R-:W-:Y:S02]  /*11280*/  LOP3.LUT R54, R29, R63.reuse, R14.reuse, 0x90, !PT ;  /* 0x0000003f1d367212 */ /* 0x180fe400078e900e */
[----:B------:R-:W-:Y:S02]  /*11290*/  LOP3.LUT R42, R4, R63, R14, 0x6, !PT ;  /* 0x0000003f042a7212 */ /* 0x000fe400078e060e */
[C---:B------:R-:W-:Y:S02]  /*112a0*/  LOP3.LUT R56, R36.reuse, R21, RZ, 0x30, !PT ;  /* 0x0000001524387212 */ /* 0x040fe400078e30ff */
[----:B------:R-:W-:Y:S02]  /*112b0*/  LOP3.LUT R14, R21, R53, R36, 0xb4, !PT ;  /* 0x00000035150e7212 */ /* 0x000fe400078eb424 */
[----:B------:R-:W-:-:S02]  /*112c0*/  LOP3.LUT R59, R36, R48, R53, 0xb4, !PT ;  /* 0x00000030243b7212 */ /* 0x000fc400078eb435 */
[----:B------:R-:W-:Y:S02]  /*112d0*/  LOP3.LUT R61, R48, R21, R38, 0xb4, !PT ;  /* 0x00000015303d7212 */ /* 0x000fe400078eb426 */
[C---:B------:R-:W-:Y:S02]  /*112e0*/  LOP3.LUT R58, R17.reuse, R30, RZ, 0x30, !PT ;  /* 0x0000001e113a7212 */ /* 0x040fe400078e30ff */
[----:B------:R-:W-:Y:S02]  /*112f0*/  LOP3.LUT R21, R30, R8, R17, 0xb4, !PT ;  /* 0x000000081e157212 */ /* 0x000fe400078eb411 */
[----:B------:R-:W-:Y:S02]  /*11300*/  LOP3.LUT R36, R17, R43, R8, 0xb4, !PT ;  /* 0x0000002b11247212 */ /* 0x000fe400078eb408 */
[----:B------:R-:W-:Y:S02]  /*11310*/  LOP3.LUT R8, R8, R15, R43, 0xb4, !PT ;  /* 0x0000000f08087212 */ /* 0x000fe400078eb42b */
[----:B------:R-:W-:-:S02]  /*11320*/  LOP3.LUT R30, R43, R30, R15, 0xb4, !PT ;  /* 0x0000001e2b1e7212 */ /* 0x000fc400078eb40f */
[----:B------:R-:W-:Y:S02]  /*11330*/  LOP3.LUT R17, R7, R18, RZ, 0x3c, !PT ;  /* 0x0000001207117212 */ /* 0x000fe400078e3cff */
[-C--:B------:R-:W-:Y:S02]  /*11340*/  LOP3.LUT R43, R34, R7.reuse, R18, 0x90, !PT ;  /* 0x00000007222b7212 */ /* 0x080fe400078e9012 */
[----:B------:R-:W-:Y:S02]  /*11350*/  LOP3.LUT R53, R53, R38, R48, 0xb4, !PT ;  /* 0x0000002635357212 */ /* 0x000fe400078eb430 */
[----:B------:R-:W-:Y:S02]  /*11360*/  LOP3.LUT R7, R23, R7, R18, 0x6, !PT ;  /* 0x0000000717077212 */ /* 0x000fe400078e0612 */
[----:B------:R-:W-:Y:S02]  /*11370*/  LOP3.LUT R48, R56, R32, R51, 0xb4, !PT ;  /* 0x0000002038307212 */ /* 0x000fe400078eb433 */
[----:B------:R-:W-:-:S02]  /*11380*/  LOP3.LUT R18, R27, R44, RZ, 0x30, !PT ;  /* 0x0000002c1b127212 */ /* 0x000fc400078e30ff */
[----:B------:R-:W-:Y:S02]  /*11390*/  LOP3.LUT R47, R38, R48, R47, 0x96, !PT ;  /* 0x00000030262f7212 */ /* 0x000fe400078e962f */
[----:B------:R-:W-:Y:S02]  /*113a0*/  LOP3.LUT R18, R18, R10, R45, 0xb4, !PT ;  /* 0x0000000a12127212 */ /* 0x000fe400078eb42d */
[----:B------:R-:W-:Y:S02]  /*113b0*/  LOP3.LUT R38, R12, R11, RZ, 0x30, !PT ;  /* 0x0000000b0c267212 */ /* 0x000fe400078e30ff */
[----:B------:R-:W-:Y:S02]  /*113c0*/  LOP3.LUT R55, R52, R18, R55, 0x96, !PT ;  /* 0x0000001234377212 */ /* 0x000fe400078e9637 */
[----:B------:R-:W-:Y:S02]  /*113d0*/  LOP3.LUT R18, R38, R3, R16, 0xb4, !PT ;  /* 0x0000000326127212 */ /* 0x000fe400078eb410 */
[----:B------:R-:W-:-:S02]  /*113e0*/  LOP3.LUT R43, R43, R49, R12, 0xb4, !PT ;  /* 0x000000312b2b7212 */ /* 0x000fc400078eb40c */
[-C--:B------:R-:W-:Y:S02]  /*113f0*/  LOP3.LUT R12, R12, R39.reuse, R49, 0xb4, !PT ;  /* 0x000000270c0c7212 */ /* 0x080fe400078eb431 */
[----:B------:R-:W-:Y:S02]  /*11400*/  LOP3.LUT R38, R2, R39, RZ, 0x30, !PT ;  /* 0x0000002702267212 */ /* 0x000fe400078e30ff */
[----:B------:R-:W-:Y:S02]  /*11410*/  SHF.L.W.U32.HI R25, R60, 0xd, R13 ;  /* 0x0000000d3c197819 */ /* 0x000fe40000010e0d */
[----:B------:R-:W-:Y:S02]  /*11420*/  LOP3.LUT R39, R39, R11, R2, 0xb4, !PT ;  /* 0x0000000b27277212 */ /* 0x000fe400078eb402 */
[----:B------:R-:W-:Y:S02]  /*11430*/  LOP3.LUT R57, R2, R18, R57, 0x96, !PT ;  /* 0x0000001202397212 */ /* 0x000fe400078e9639 */
[----:B------:R-:W-:-:S02]  /*11440*/  SHF.L.W.U32.HI R13, R13, 0xd, R60 ;  /* 0x0000000d0d0d7819 */ /* 0x000fc40000010e3c */
[----:B------:R-:W-:Y:S02]  /*11450*/  LOP3.LUT R56, R58, R28, R9, 0xb4, !PT ;  /* 0x0000001c3a387212 */ /* 0x000fe400078eb409 */
[----:B------:R-:W-:Y:S02]  /*11460*/  LOP3.LUT R2, R4, R33, RZ, 0x30, !PT ;  /* 0x0000002104027212 */ /* 0x000fe400078e30ff */
[----:B------:R-:W-:Y:S02]  /*11470*/  LOP3.LUT R18, R24, R7, RZ, 0x3c, !PT ;  /* 0x0000000718127212 */ /* 0x000fe400078e3cff */
        /* <DEDUP_REMOVED lines=10> */
[----:B------:R-:W-:Y:S02]  /*11520*/  LOP3.LUT R2, R11, 0x80000001, RZ, 0x3c, !PT ;  /* 0x800000010b027812 */ /* 0x000fe400078e3cff */
[----:B------:R-:W-:Y:S02]  /*11530*/  LOP3.LUT R42, R33, R42, RZ, 0x3c, !PT ;  /* 0x0000002a212a7212 */ /* 0x000fe400078e3cff */
[----:B------:R-:W-:Y:S02]  /*11540*/  LOP3.LUT R17, R17, R5, R34, 0xb4, !PT ;  /* 0x0000000511117212 */ /* 0x000fe400078eb422 */
[----:B------:R-:W-:Y:S02]  /*11550*/  LOP3.LUT R54, R54, R20, R27, 0xb4, !PT ;  /* 0x0000001436367212 */ /* 0x000fe400078eb41b */
[----:B------:R-:W-:-:S02]  /*11560*/  LOP3.LUT R5, R5, R6, R36, 0x96, !PT ;  /* 0x0000000605057212 */ /* 0x000fc400078e9624 */
[----:B------:R-:W-:Y:S02]  /*11570*/  LOP3.LUT R27, R27, R35, R20, 0xb4, !PT ;  /* 0x000000231b1b7212 */ /* 0x000fe400078eb414 */
[----:B------:R-:W-:Y:S02]  /*11580*/  LOP3.LUT R37, R20, R15, R37, 0x96, !PT ;  /* 0x0000000f14257212 */ /* 0x000fe400078e9625 */
[--C-:B------:R-:W-:Y:S02]  /*11590*/  LOP3.LUT R45, R45, R51, R10.reuse, 0xb4, !PT ;  /* 0x000000332d2d7212 */ /* 0x100fe400078eb40a */
        /* <DEDUP_REMOVED lines=16> */
[----:B------:R-:W-:Y:S02]  /*116a0*/  LOP3.LUT R16, R29, R14, RZ, 0x3c, !PT ;  /* 0x0000000e1d107212 */ /* 0x000fe400078e3cff */
[----:B------:R-:W-:Y:S02]  /*116b0*/  SHF.L.W.U32.HI R3, R33, 0x1, R20 ;  /* 0x0000000121037819 */ /* 0x000fe40000010e14 */
[----:B------:R-:W-:Y:S02]  /*116c0*/  LOP3.LUT R25, R34, R21, RZ, 0x3c, !PT ;  /* 0x0000001522197212 */ /* 0x000fe400078e3cff */
[----:B------:R-:W-:Y:S02]  /*116d0*/  SHF.L.W.U32.HI R4, R20, 0x1, R33 ;  /* 0x0000000114047819 */ /* 0x000fe40000010e21 */
[----:B------:R-:W-:-:S02]  /*116e0*/  LOP3.LUT R23, R35, R59, R32, 0x96, !PT ;  /* 0x0000003b23177212 */ /* 0x000fc400078e9620 */
[----:B------:R-:W-:Y:S02]  /*116f0*/  LOP3.LUT R24, R3, R16, RZ, 0x3c, !PT ;  /* 0x0000001003187212 */ /* 0x000fe400078e3cff */
[----:B------:R-:W-:Y:S02]  /*11700*/  LOP3.LUT R26, R26, R19, RZ, 0x3c, !PT ;  /* 0x000000131a1a7212 */ /* 0x000fe400078e3cff */
[----:B------:R-:W-:Y:S02]  /*11710*/  LOP3.LUT R29, R30, R31, RZ, 0x3c, !PT ;  /* 0x0000001f1e1d7212 */ /* 0x000fe400078e3cff */
[----:B------:R-:W-:Y:S02]  /*11720*/  LOP3.LUT R5, R39, R5, R28, 0x96, !PT ;  /* 0x0000000527057212 */ /* 0x000fe400078e961c */
[----:B------:R-:W-:Y:S02]  /*11730*/  SHF.L.W.U32.HI R3, R25, 0x1, R16 ;  /* 0x0000000119037819 */ /* 0x000fe40000010e10 */
[----:B------:R-:W-:-:S02]  /*11740*/  SHF.L.W.U32.HI R16, R16, 0x1, R25 ;  /* 0x0000000110107819 */ /* 0x000fc40000010e19 */
[----:B------:R-:W-:Y:S02]  /*11750*/  LOP3.LUT R32, R36, R27, RZ, 0x3c, !PT ;  /* 0x0000001b24207212 */ /* 0x000fe400078e3cff */
[----:B------:R-:W-:Y:S02]  /*11760*/  LOP3.LUT R37, R7, R12, RZ, 0x3c, !PT ;  /* 0x0000000c07257212 */ /* 0x000fe400078e3cff */
        /* <DEDUP_REMOVED lines=12> */
[C---:B------:R-:W-:Y:S01]  /*11830*/  LOP3.LUT R13, R24.reuse, R35, RZ, 0x3c, !PT ;  /* 0x00000023180d7212 */ /* 0x040fe200078e3cff */
[----:B------:R-:W-:Y:S01]  /*11840*/  IMAD.MOV.U32 R35, RZ, RZ, 0x1 ;  /* 0x00000001ff237424 */ /* 0x000fe200078e00ff */
        /* <DEDUP_REMOVED lines=41> */
[----:B------:R-:W-:Y:S02]  /*11ae0*/  LOP3.LUT R4, R7, R8, R6, 0xb4, !PT ;  /* 0x0000000807047212 */ /* 0x000fe400078eb406 */
[----:B------:R-:W-:Y:S02]  /*11af0*/  LOP3.LUT R39, R39, R13, R22, 0xb4, !PT ;  /* 0x0000000d27277212 */ /* 0x000fe400078eb416 */
[----:B------:R-:W-:Y:S01]  /*11b00*/  LOP3.LUT R6, R6, R11, R8, 0xb4, !PT ;  /* 0x0000000b06067212 */ /* 0x000fe200078eb408 */
[----:B------:R-:W-:Y:S01]  /*11b10*/  IMAD.MOV.U32 R32, RZ, RZ, R4 ;  /* 0x000000ffff207224 */ /* 0x000fe200078e0004 */
[----:B------:R-:W-:-:S02]  /*11b20*/  LOP3.LUT R8, R8, R21, R11, 0xb4, !PT ;  /* 0x0000001508087212 */ /* 0x000fc400078eb40b */
[----:B------:R-:W-:Y:S01]  /*11b30*/  LOP3.LUT R7, R12, R9, R0, 0xb4, !PT ;  /* 0x000000090c077212 */ /* 0x000fe200078eb400 */
[----:B------:R-:W-:Y:S01]  /*11b40*/  IMAD.MOV.U32 R30, RZ, RZ, R6 ;  /* 0x000000ffff1e7224 */ /* 0x000fe200078e0006 */
[----:B------:R-:W-:Y:S01]  /*11b50*/  LOP3.LUT R11, R19, R3, R2, 0x6, !PT ;  /* 0x00000003130b7212 */ /* 0x000fe200078e0602 */
[----:B------:R-:W-:Y:S01]  /*11b60*/  IMAD.MOV.U32 R24, RZ, RZ, R8 ;  /* 0x000000ffff187224 */ /* 0x000fe200078e0008 */
[----:B------:R-:W-:Y:S01]  /*11b70*/  LOP3.LUT R5, R5, R0, R12, 0xb4, !PT ;  /* 0x0000000005057212 */ /* 0x000fe200078eb40c */
[----:B------:R2:W-:Y:S01]  /*11b80*/  STL.64 [R1+0x30], R6 ;  /* 0x0000300601007387 */ /* 0x0005e20000100a00 */
[----:B------:R-:W-:Y:S01]  /*11b90*/  LOP3.LUT R9, R0, R10, R9, 0xb4, !PT ;  /* 0x0000000a00097212 */ /* 0x000fe200078eb409 */
[----:B------:R-:W-:Y:S01]  /*11ba0*/  IMAD.MOV.U32 R31, RZ, RZ, R7 ;  /* 0x000000ffff1f7224 */ /* 0x000fe200078e0007 */
[C---:B------:R-:W-:Y:S01]  /*11bb0*/  LOP3.LUT R36, R39.reuse, 0x80008008, RZ, 0x3c, !PT ;  /* 0x8000800827247812 */ /* 0x040fe200078e3cff */
[----:B------:R2:W-:Y:S01]  /*11bc0*/  STL.64 [R1+0x28], R4 ;  /* 0x0000280401007387 */ /* 0x0005e20000100a00 */
[----:B------:R-:W-:Y:S01]  /*11bd0*/  LOP3.LUT R0, R18, R16, R17, 0x6, !PT ;  /* 0x0000001012007212 */ /* 0x000fe200078e0611 */
[----:B------:R-:W-:Y:S01]  /*11be0*/  IMAD.MOV.U32 R33, RZ, RZ, R5 ;  /* 0x000000ffff217224 */ /* 0x000fe200078e0005 */
[----:B------:R-:W-:Y:S01]  /*11bf0*/  PRMT R39, R39, 0x7772, RZ ;  /* 0x0000777227277816 */ /* 0x000fe200000000ff */
[----:B------:R2:W-:Y:S01]  /*11c00*/  STL.64 [R1+0x68], R4 ;  /* 0x0000680401007387 */ /* 0x0005e20000100a00 */
[----:B------:R-:W-:Y:S01]  /*11c10*/  LOP3.LUT R10, R22, R14, R13, 0xb4, !PT ;  /* 0x0000000e160a7212 */ /* 0x000fe200078eb40d */
[----:B------:R-:W-:Y:S01]  /*11c20*/  IMAD.MOV.U32 R25, RZ, RZ, R9 ;  /* 0x000000ffff197224 */ /* 0x000fe200078e0009 */
[----:B------:R-:W-:Y:S01]  /*11c30*/  LOP3.LUT R12, R13, R19, R14, 0xb4, !PT ;  /* 0x000000130d0c7212 */ /* 0x000fe200078eb40e */
[----:B------:R2:W-:Y:S01]  /*11c40*/  STL.64 [R1+0x70], R6 ;  /* 0x0000700601007387 */ /* 0x0005e20000100a00 */
[----:B------:R-:W-:Y:S01]  /*11c50*/  LOP3.LUT R14, R14, R11, RZ, 0x3c, !PT ;  /* 0x0000000b0e0e7212 */ /* 0x000fe200078e3cff */
[----:B------:R-:W-:Y:S01]  /*11c60*/  IMAD.MOV.U32 R46, RZ, RZ, R10 ;  /* 0x000000ffff2e7224 */ /* 0x000fe200078e000a */
[----:B------:R-:W-:Y:S01]  /*11c70*/  LOP3.LUT R13, R20, R18, R15, 0xb4, !PT ;  /* 0x00000012140d7212 */ /* 0x000fe200078eb40f */
[----:B------:R2:W-:Y:S01]  /*11c80*/  STL.64 [R1+0x38], R8 ;  /* 0x0000380801007387 */ /* 0x0005e20000100a00 */
[----:B------:R-:W-:Y:S01]  /*11c90*/  LOP3.LUT R11, R23, R15, R20, 0xb4, !PT ;  /* 0x0000000f170b7212 */ /* 0x000fe200078eb414 */
[----:B------:R-:W-:Y:S01]  /*11ca0*/  IMAD.MOV.U32 R48, RZ, RZ, R12 ;  /* 0x000000ffff307224 */ /* 0x000fe200078e000c */
[----:B------:R-:W-:Y:S01]  /*11cb0*/  LOP3.LUT R61, R16, R17, RZ, 0x3c, !PT ;  /* 0x00000011103d7212 */ /* 0x000fe200078e3cff */
[----:B------:R2:W-:Y:S01]  /*11cc0*/  STL.64 [R1+0x10], R12 ;  /* 0x0000100c01007387 */ /* 0x0005e20000100a00 */
[----:B------:R-:W-:Y:S01]  /*11cd0*/  LOP3.LUT R15, R15, R0, RZ, 0x3c, !PT ;  /* 0x000000000f0f7212 */ /* 0x000fe200078e3cff */
[----:B------:R-:W-:Y:S01]  /*11ce0*/  IMAD.U32 R0, R39, 0x10000, RZ ;  /* 0x0001000027007824 */ /* 0x000fe200078e00ff */
[----:B------:R-:W-:Y:S01]  /*11cf0*/  LOP3.LUT R61, R61, R20, R23, 0xb4, !PT ;  /* 0x000000143d3d7212 */ /* 0x000fe200078eb417 */
[----:B------:R2:W-:Y:S01]  /*11d00*/  STL.64 [R1+0x50], R12 ;  /* 0x0000500c01007387 */ /* 0x0005e20000100a00 */
[----:B------:R-:W-:Y:S01]  /*11d10*/  LOP3.LUT R17, R23, R16, R17, 0x90, !PT ;  /* 0x0000001017117212 */ /* 0x000fe200078e9011 */
[----:B------:R-:W-:Y:S01]  /*11d20*/  IMAD.MOV.U32 R49, RZ, RZ, R13 ;  /* 0x000000ffff317224 */ /* 0x000fe200078e000d */
[C---:B------:R-:W-:Y:S01]  /*11d30*/  PRMT R38, R36.reuse, 0x7771, RZ ;  /* 0x0000777124267816 */ /* 0x040fe200000000ff */
[----:B------:R2:W-:Y:S01]  /*11d40*/  STL.64 [R1+0x8], R10 ;  /* 0x0000080a01007387 */ /* 0x0005e20000100a00 */
[----:B------:R-:W-:Y:S01]  /*11d50*/  PRMT R37, R36, 0x7773, RZ ;  /* 0x0000777324257816 */ /* 0x000fe200000000ff */
[----:B------:R-:W-:Y:S01]  /*11d60*/  IMAD.MOV.U32 R47, RZ, RZ, R11 ;  /* 0x000000ffff2f7224 */ /* 0x000fe200078e000b */
[----:B------:R-:W-:Y:S01]  /*11d70*/  LOP3.LUT R0, R0, 0xff0000, RZ, 0xc0, !PT ;  /* 0x00ff000000007812 */ /* 0x000fe200078ec0ff */
[----:B------:R2:W-:Y:S01]  /*11d80*/  STL.64 [R1+0x48], R10 ;  /* 0x0000480a01007387 */ /* 0x0005e20000100a00 */
[----:B------:R-:W-:Y:S01]  /*11d90*/  LOP3.LUT R34, R61, 0x80000000, RZ, 0x3c, !PT ;  /* 0x800000003d227812 */ /* 0x000fe200078e3cff */
[----:B------:R-:W-:Y:S01]  /*11da0*/  IMAD.MOV.U32 R50, RZ, RZ, R14 ;  /* 0x000000ffff327224 */ /* 0x000fe200078e000e */
[----:B------:R-:W-:Y:S01]  /*11db0*/  LOP3.LUT R2, R22, R3, R2, 0x90, !PT ;  /* 0x0000000316027212 */ /* 0x000fe200078e9002 */
[----:B------:R-:W-:Y:S01]  /*11dc0*/  IMAD R3, R37, 0x1000000, R0 ;  /* 0x0100000025037824 */ /* 0x000fe200078e0200 */
[----:B------:R-:W-:Y:S01]  /*11dd0*/  LOP3.LUT R17, R18, R17, RZ, 0x3c, !PT ;  /* 0x0000001112117212 */ /* 0x000fe200078e3cff */
[----:B------:R-:W-:Y:S01]  /*11de0*/  IMAD.SHL.U32 R18, R38, 0x100, RZ ;  /* 0x0000010026127824 */ /* 0x000fe200078e00ff */
[----:B------:R-:W-:Y:S01]  /*11df0*/  PRMT R36, R36, 0x7770, RZ ;  /* 0x0000777024247816 */ /* 0x000fe200000000ff */
[----:B------:R2:W-:Y:S01]  /*11e00*/  STL.64 [R1+0x18], R14 ;  /* 0x0000180e01007387 */ /* 0x0005e20000100a00 */
[----:B------:R-:W-:Y:S01]  /*11e10*/  LOP3.LUT R34, R34, 0xff000000, RZ, 0xc0, !PT ;  /* 0xff00000022227812 */ /* 0x000fe200078ec0ff */
[----:B------:R-:W-:Y:S01]  /*11e20*/  IMAD.MOV.U32 R51, RZ, RZ, R15 ;  /* 0x000000ffff337224 */ /* 0x000fe200078e000f */
[----:B------:R-:W-:Y:S01]  /*11e30*/  LOP3.LUT R16, R19, R2, RZ, 0x3c, !PT ;  /* 0x0000000213107212 */ /* 0x000fe200078e3cff */
[----:B------:R2:W-:Y:S01]  /*11e40*/  STL.64 [R1+0x58], R14 ;  /* 0x0000580e01007387 */ /* 0x0005e20000100a00 */
[----:B------:R-:W-:Y:S01]  /*11e50*/  LOP3.LUT R18, R36, R3, R18, 0xfe, !PT ;  /* 0x0000000324127212 */ /* 0x000fe200078efe12 */
[----:B------:R-:W-:Y:S01]  /*11e60*/  IMAD.MOV.U32 R21, RZ, RZ, R17 ;  /* 0x000000ffff157224 */ /* 0x000fe200078e0011 */
[----:B------:R-:W-:Y:S01]  /*11e70*/  LOP3.LUT R19, R34, 0xffffff, R61, 0xf8, !PT ;  /* 0x00ffffff22137812 */ /* 0x000fe200078ef83d */
[----:B------:R2:W-:Y:S01]  /*11e80*/  STL.64 [R1+0x78], R8 ;  /* 0x0000780801007387 */ /* 0x0005e20000100a00 */
[----:B------:R-:W-:Y:S01]  /*11e90*/  LOP3.LUT R0, RZ, UR4, RZ, 0x33, !PT ;  /* 0x00000004ff007c12 */ /* 0x000fe2000f8e33ff */
[----:B------:R-:W-:-:S02]  /*11ea0*/  IMAD.MOV.U32 R20, RZ, RZ, R16 ;  /* 0x000000ffff147224 */ /* 0x000fc400078e0010 */
[----:B------:R2:W-:Y:S01]  /*11eb0*/  STL.64 [R1+0x20], R16 ;  /* 0x0000201001007387 */ /* 0x0005e20000100a00 */
[----:B------:R-:W-:Y:S02]  /*11ec0*/  IMAD.MOV.U32 R3, RZ, RZ, R19 ;  /* 0x000000ffff037224 */ /* 0x000fe400078e0013 */
[----:B------:R-:W-:Y:S01]  /*11ed0*/  IMAD.MOV.U32 R2, RZ, RZ, R18 ;  /* 0x000000ffff027224 */ /* 0x000fe200078e0012 */
[----:B------:R2:W-:Y:S04]  /*11ee0*/  STL.64 [R1+0x60], R16 ;  /* 0x0000601001007387 */ /* 0x0005e80000100a00 */
[----:B------:R2:W-:Y:S04]  /*11ef0*/  STL.64 [R1], R18 ;  /* 0x0000001201007387 */ /* 0x0005e80000100a00 */
[----:B------:R2:W-:Y:S02]  /*11f00*/  STL.64 [R1+0x40], R18 ;  /* 0x0000401201007387 */ /* 0x0005e40000100a00 */
.L_x_6:
[----:B------:R-:W-:Y:S01]  /*11f10*/  VIADD R23, R35, 0xffffffff ;  /* 0xffffffff23177836 */ /* 0x000fe20000000000 */
[----:B0-----:R-:W0:Y:S03]  /*11f20*/  LDC.64 R52, c[0x0][0x380] ;  /* 0x0000e000ff347b82 */ /* 0x001e260000000a00 */
[----:B------:R-:W-:-:S05]  /*11f30*/  IMAD.SHL.U32 R22, R23, 0x4, RZ ;  /* 0x0000000417167824 */ /* 0x000fca00078e00ff */
[----:B------:R-:W-:-:S05]  /*11f40*/  LOP3.LUT R22, R22, 0x70, RZ, 0xc0, !PT ;  /* 0x0000007016167812 */ /* 0x000fca00078ec0ff */
[----:B------:R-:W-:-:S05]  /*11f50*/  IMAD.IADD R26, R1, 0x1, R22 ;  /* 0x00000001011a7824 */ /* 0x000fca00078e0216 */
[----:B------:R-:W3:Y:S01]  /*11f60*/  LDL R22, [R26] ;  /* 0x000000001a167983 */ /* 0x000ee20000100800 */
[----:B------:R-:W-:-:S05]  /*11f70*/  LOP3.LUT R23, R18, R23, RZ, 0x3c, !PT ;  /* 0x0000001712177212 */ /* 0x000fca00078e3cff */
[----:B------:R-:W-:-:S05]  /*11f80*/  IMAD R23, R23, 0x1000193, RZ ;  /* 0x0100019317177824 */ /* 0x000fca00078e02ff */
[----:B---3--:R-:W-:-:S05]  /*11f90*/  LOP3.LUT R23, R23, R22, RZ, 0x3c, !PT ;  /* 0x0000001617177212 */ /* 0x008fca00078e3cff */
[----:B------:R-:W-:-:S04]  /*11fa0*/  IMAD.HI.U32 R22, R62, R23, RZ ;  /* 0x000000173e167227 */ /* 0x000fc800078e00ff */
[----:B------:R-:W-:-:S04]  /*11fb0*/  IMAD.MOV R22, RZ, RZ, -R22 ;  /* 0x000000ffff167224 */ /* 0x000fc800078e0a16 */
[----:B------:R-:W-:-:S05]  /*11fc0*/  IMAD R23, R22, UR4, R23 ;  /* 0x0000000416177c24 */ /* 0x000fca000f8e0217 */
[----:B------:R-:W-:-:S13]  /*11fd0*/  ISETP.GE.U32.AND P1, PT, R23, UR4, PT ;  /* 0x0000000417007c0c */ /* 0x000fda000bf26070 */
[----:B------:R-:W-:-:S05]  /*11fe0*/  @P1 VIADD R23, R23, -UR4 ;  /* 0x8000000417171c36 */ /* 0x000fca0008000000 */
[----:B------:R-:W-:-:S13]  /*11ff0*/  ISETP.GE.U32.AND P1, PT, R23, UR4, PT ;  /* 0x0000000417007c0c */ /* 0x000fda000bf26070 */
[----:B------:R-:W-:-:S05]  /*12000*/  @P1 VIADD R23, R23, -UR4 ;  /* 0x8000000417171c36 */ /* 0x000fca0008000000 */
[----:B------:R-:W-:-:S05]  /*12010*/  SEL R23, R0, R23, !P0 ;  /* 0x0000001700177207 */ /* 0x000fca0004000000 */
[----:B------:R-:W-:-:S04]  /*12020*/  IMAD.SHL.U32 R23, R23, 0x8, RZ ;  /* 0x0000000817177824 */ /* 0x000fc800078e00ff */
[----:B0-----:R-:W-:-:S05]  /*12030*/  IMAD.WIDE.U32 R64, R23, 0x8, R52 ;  /* 0x0000000817407825 */ /* 0x001fca00078e0034 */
[----:B------:R-:W3:Y:S04]  /*12040*/  LDG.E.64.CONSTANT R58, desc[UR6][R64.64+0x8] ;  /* 0x00000806403a7981 */ /* 0x000ee8000c1e9b00 */
[----:B------:R-:W4:Y:S04]  /*12050*/  LDG.E.64.CONSTANT R56, desc[UR6][R64.64+0x30] ;  /* 0x0000300640387981 */ /* 0x000f28000c1e9b00 */
[----:B------:R-:W5:Y:S04]  /*12060*/  LDG.E.64.CONSTANT R42, desc[UR6][R64.64+0x10] ;  /* 0x00001006402a7981 */ /* 0x000f68000c1e9b00 */
[----:B------:R-:W2:Y:S04]  /*12070*/  LDG.E.64.CONSTANT R44, desc[UR6][R64.64+0x18] ;  /* 0x00001806402c7981 */ /* 0x000ea8000c1e9b00 */
[----:B------:R-:W2:Y:S04]  /*12080*/  LDG.E.64.CONSTANT R26, desc[UR6][R64.64+0x20] ;  /* 0x00002006401a7981 */ /* 0x000ea8000c1e9b00 */
[----:B------:R-:W2:Y:S04]  /*12090*/  LDG.E.64.CONSTANT R22, desc[UR6][R64.64+0x28] ;  /* 0x0000280640167981 */ /* 0x000ea8000c1e9b00 */
[----:B------:R-:W2:Y:S04]  /*120a0*/  LDG.E.64.CONSTANT R54, desc[UR6][R64.64] ;  /* 0x0000000640367981 */ /* 0x000ea8000c1e9b00 */
[----:B------:R0:W2:Y:S01]  /*120b0*/  LDG.E.64.CONSTANT R28, desc[UR6][R64.64+0x38] ;  /* 0x00003806401c7981 */ /* 0x0000a2000c1e9b00 */
[----:B------:R-:W-:-:S02]  /*120c0*/  IMAD R47, R47, 0x1000193, RZ ;  /* 0x010001932f2f7824 */ /* 0x000fc400078e02ff */
[----:B------:R-:W-:Y:S02]  /*120d0*/  IMAD R63, R46, 0x1000193, RZ ;  /* 0x010001932e3f7824 */ /* 0x000fe400078e02ff */
[----:B------:R-:W-:Y:S02]  /*120e0*/  IMAD R67, R49, 0x1000193, RZ ;  /* 0x0100019331437824 */ /* 0x000fe400078e02ff */
[----:B------:R-:W-:Y:S02]  /*120f0*/  IMAD R69, R48, 0x1000193, RZ ;  /* 0x0100019330457824 */ /* 0x000fe400078e02ff */
[----:B------:R-:W-:Y:S02]  /*12100*/  IMAD R49, R50, 0x1000193, RZ ;  /* 0x0100019332317824 */ /* 0x000fe400078e02ff */
[----:B0-----:R-:W-:Y:S02]  /*12110*/  IMAD R65, R51, 0x1000193, RZ ;  /* 0x0100019333417824 */ /* 0x001fe400078e02ff */
[----:B------:R-:W-:-:S02]  /*12120*/  IMAD R51, R32, 0x1000193, RZ ;  /* 0x0100019320337824 */ /* 0x000fc400078e02ff */
[----:B------:R-:W-:Y:S02]  /*12130*/  IMAD R33, R33, 0x1000193, RZ ;  /* 0x0100019321217824 */ /* 0x000fe400078e02ff */
[----:B------:R-:W-:Y:S02]  /*12140*/  IMAD R31, R31, 0x1000193, RZ ;  /* 0x010001931f1f7824 */ /* 0x000fe400078e02ff */
[----:B------:R-:W-:Y:S02]  /*12150*/  IMAD R25, R25, 0x1000193, RZ ;  /* 0x0100019319197824 */ /* 0x000fe400078e02ff */
[----:B------:R-:W-:Y:S01]  /*12160*/  IMAD R3, R3, 0x1000193, RZ ;  /* 0x0100019303037824 */ /* 0x000fe200078e02ff */
[----:B---3--:R-:W-:Y:S01]  /*12170*/  LOP3.LUT R47, R47, R59, RZ, 0x3c, !PT ;  /* 0x0000003b2f2f7212 */ /* 0x008fe200078e3cff */
[----:B------:R-:W-:Y:S02]  /*12180*/  IMAD R59, R20, 0x1000193, RZ ;  /* 0x01000193143b7824 */ /* 0x000fe400078e02ff */
[----:B------:R-:W-:Y:S01]  /*12190*/  IMAD R20, R24, 0x1000193, RZ ;  /* 0x0100019318147824 */ /* 0x000fe200078e02ff */
[----:B------:R-:W-:Y:S01]  /*121a0*/  LOP3.LUT R46, R63, R58, RZ, 0x3c, !PT ;  /* 0x0000003a3f2e7212 */ /* 0x000fe200078e3cff */
[----:B------:R-:W-:-:S02]  /*121b0*/  IMAD.SHL.U32 R24, R35, 0x4, RZ ;  /* 0x0000000423187824 */ /* 0x000fc400078e00ff */
[----:B------:R-:W-:Y:S02]  /*121c0*/  IMAD R63, R21, 0x1000193, RZ ;  /* 0x01000193153f7824 */ /* 0x000fe400078e02ff */
[----:B------:R-:W-:Y:S01]  /*121d0*/  IMAD R21, R30, 0x1000193, RZ ;  /* 0x010001931e157824 */ /* 0x000fe200078e02ff */
[----:B------:R-:W-:Y:S02]  /*121e0*/  LOP3.LUT R24, R24, 0x74, RZ, 0xc0, !PT ;  /* 0x0000007418187812 */ /* 0x000fe400078ec0ff */
[----:B-----5:R-:W-:Y:S02]  /*121f0*/  LOP3.LUT R42, R69, R42, RZ, 0x3c, !PT ;  /* 0x0000002a452a7212 */ /* 0x020fe400078e3cff */
[----:B----4-:R-:W-:Y:S02]  /*12200*/  LOP3.LUT R30, R21, R56, RZ, 0x3c, !PT ;  /* 0x00000038151e7212 */ /* 0x010fe400078e3cff */
[----:B------:R-:W-:Y:S02]  /*12210*/  LOP3.LUT R43, R67, R43, RZ, 0x3c, !PT ;  /* 0x0000002b432b7212 */ /* 0x000fe400078e3cff */
[----:B--2---:R-:W-:-:S02]  /*12220*/  LOP3.LUT R44, R49, R44, RZ, 0x3c, !PT ;  /* 0x0000002c312c7212 */ /* 0x004fc400078e3cff */
[----:B------:R-:W-:Y:S02]  /*12230*/  LOP3.LUT R45, R65, R45, RZ, 0x3c, !PT ;  /* 0x0000002d412d7212 */ /* 0x000fe400078e3cff */
[----:B------:R-:W-:Y:S02]  /*12240*/  LOP3.LUT R26, R59, R26, RZ, 0x3c, !PT ;  /* 0x0000001a3b1a7212 */ /* 0x000fe400078e3cff */
[----:B------:R-:W-:Y:S02]  /*12250*/  LOP3.LUT R27, R63, R27, RZ, 0x3c, !PT ;  /* 0x0000001b3f1b7212 */ /* 0x000fe400078e3cff */
[----:B------:R-:W-:Y:S02]  /*12260*/  LOP3.LUT R22, R51, R22, RZ, 0x3c, !PT ;  /* 0x0000001633167212 */ /* 0x000fe400078e3cff */
[----:B------:R-:W-:Y:S02]  /*12270*/  LOP3.LUT R23, R33, R23, RZ, 0x3c, !PT ;  /* 0x0000001721177212 */ /* 0x000fe400078e3cff */
[----:B------:R-:W-:Y:S01]  /*12280*/  LOP3.LUT R48, R3, R55, RZ, 0x3c, !PT ;  /* 0x0000003703307212 */ /* 0x000fe200078e3cff */
[----:B------:R-:W-:Y:S01]  /*12290*/  IMAD.IADD R3, R1, 0x1, R24 ;  /* 0x0000000101037824 */ /* 0x000fe200078e0218 */
[----:B------:R-:W-:-:S02]  /*122a0*/  LOP3.LUT R31, R31, R57, RZ, 0x3c, !PT ;  /* 0x000000391f1f7212 */ /* 0x000fc400078e3cff */
[----:B------:R-:W-:Y:S02]  /*122b0*/  LOP3.LUT R20, R20, R28, RZ, 0x3c, !PT ;  /* 0x0000001c14147212 */ /* 0x000fe400078e3cff */
[----:B------:R-:W-:Y:S01]  /*122c0*/  LOP3.LUT R21, R25, R29, RZ, 0x3c, !PT ;  /* 0x0000001d19157212 */ /* 0x000fe200078e3cff */
[----:B------:R-:W-:Y:S04]  /*122d0*/  STL [R1+0x4], R48 ;  /* 0x0000043001007387 */ /* 0x000fe80000100800 */
[----:B------:R-:W-:Y:S04]  /*122e0*/  STL.64 [R1+0x8], R46 ;  /* 0x0000082e01007387 */ /* 0x000fe80000100a00 */
[----:B------:R0:W-:Y:S04]  /*122f0*/  STL.64 [R1+0x10], R42 ;  /* 0x0000102a01007387 */ /* 0x0001e80000100a00 */
[----:B------:R1:W-:Y:S04]  /*12300*/  STL.64 [R1+0x18], R44 ;  /* 0x0000182c01007387 */ /* 0x0003e80000100a00 */
[----:B------:R-:W-:Y:S04]  /*12310*/  STL.64 [R1+0x20], R26 ;  /* 0x0000201a01007387 */ /* 0x000fe80000100a00 */
[----:B------:R2:W-:Y:S04]  /*12320*/  STL.64 [R1+0x28], R22 ;  /* 0x0000281601007387 */ /* 0x0005e80000100a00 */
[----:B------:R-:W-:Y:S04]  /*12330*/  STL.64 [R1+0x30], R30 ;  /* 0x0000301e01007387 */ /* 0x000fe80000100a00 */
[----:B------:R3:W-:Y:S04]  /*12340*/  STL.64 [R1+0x38], R20 ;  /* 0x0000381401007387 */ /* 0x0007e80000100a00 */
[----:B------:R-:W4:Y:S01]  /*12350*/  LDL R25, [R3] ;  /* 0x0000000003197983 */ /* 0x000f220000100800 */
[----:B------:R-:W-:-:S05]  /*12360*/  LOP3.LUT R24, R18, R35, RZ, 0x3c, !PT ;  /* 0x0000002312187212 */ /* 0x000fca00078e3cff */
[----:B------:R-:W-:-:S05]  /*12370*/  IMAD R24, R24, 0x1000193, RZ ;  /* 0x0100019318187824 */ /* 0x000fca00078e02ff */
[----:B----4-:R-:W-:-:S05]  /*12380*/  LOP3.LUT R25, R24, R25, RZ, 0x3c, !PT ;  /* 0x0000001918197212 */ /* 0x010fca00078e3cff */
        /* <DEDUP_REMOVED lines=9> */
[----:B------:R-:W-:-:S05]  /*12420*/  IMAD.WIDE.U32 R50, R25, 0x8, R52 ;  /* 0x0000000819327825 */ /* 0x000fca00078e0034 */
[----:B------:R-:W4:Y:S04]  /*12430*/  LDG.E.64.CONSTANT R24, desc[UR6][R50.64+0x10] ;  /* 0x0000100632187981 */ /* 0x000f28000c1e9b00 */
[----:B------:R-:W5:Y:S04]  /*12440*/  LDG.E.64.CONSTANT R28, desc[UR6][R50.64+0x8] ;  /* 0x00000806321c7981 */ /* 0x000f68000c1e9b00 */
[----:B------:R-:W3:Y:S04]  /*12450*/  LDG.E.64.CONSTANT R66, desc[UR6][R50.64+0x18] ;  /* 0x0000180632427981 */ /* 0x000ee8000c1e9b00 */
[----:B------:R-:W3:Y:S04]  /*12460*/  LDG.E.64.CONSTANT R64, desc[UR6][R50.64+0x20] ;  /* 0x0000200632407981 */ /* 0x000ee8000c1e9b00 */
[----:B------:R-:W3:Y:S04]  /*12470*/  LDG.E.64.CONSTANT R58, desc[UR6][R50.64+0x28] ;  /* 0x00002806323a7981 */ /* 0x000ee8000c1e9b00 */
[----:B------:R-:W3:Y:S04]  /*12480*/  LDG.E.64.CONSTANT R32, desc[UR6][R50.64+0x30] ;  /* 0x0000300632207981 */ /* 0x000ee8000c1e9b00 */
[----:B------:R-:W3:Y:S01]  /*12490*/  LDG.E.64.CONSTANT R56, desc[UR6][R50.64+0x38] ;  /* 0x0000380632387981 */ /* 0x000ee2000c1e9b00 */
[----:B0-----:R-:W-:-:S02]  /*124a0*/  IMAD R43, R43, 0x1000193, RZ ;  /* 0x010001932b2b7824 */ /* 0x001fc400078e02ff */
[----:B------:R-:W-:Y:S02]  /*124b0*/  IMAD R47, R47, 0x1000193, RZ ;  /* 0x010001932f2f7824 */ /* 0x000fe400078e02ff */
[----:B------:R-:W-:Y:S02]  /*124c0*/  IMAD R55, R45, 0x1000193, RZ ;  /* 0x010001932d377824 */ /* 0x000fe400078e02ff */
[----:B-1----:R-:W-:Y:S02]  /*124d0*/  IMAD R45, R26, 0x1000193, RZ ;  /* 0x010001931a2d7824 */ /* 0x002fe400078e02ff */
[----:B------:R-:W-:Y:S02]  /*124e0*/  IMAD R49, R46, 0x1000193, RZ ;  /* 0x010001932e317824 */ /* 0x000fe400078e02ff */
[----:B--2---:R-:W-:Y:S02]  /*124f0*/  IMAD R23, R23, 0x1000193, RZ ;  /* 0x0100019317177824 */ /* 0x004fe400078e02ff */
[----:B------:R-:W-:-:S02]  /*12500*/  IMAD R63, R31, 0x1000193, RZ ;  /* 0x010001931f3f7824 */ /* 0x000fc400078e02ff */
[----:B------:R-:W-:Y:S01]  /*12510*/  IMAD R69, R21, 0x1000193, RZ ;  /* 0x0100019315457824 */ /* 0x000fe200078e02ff */
[----:B----4-:R-:W-:Y:S01]  /*12520*/  LOP3.LUT R25, R43, R25, RZ, 0x3c, !PT ;  /* 0x000000192b197212 */ /* 0x010fe200078e3cff */
[----:B------:R-:W-:Y:S01]  /*12530*/  IMAD R43, R44, 0x1000193, RZ ;  /* 0x010001932c2b7824 */ /* 0x000fe200078e02ff */
[----:B-----5:R-:W-:Y:S01]  /*12540*/  LOP3.LUT R29, R47, R29, RZ, 0x3c, !PT ;  /* 0x0000001d2f1d7212 */ /* 0x020fe200078e3cff */
[----:B------:R-:W-:-:S03]  /*12550*/  IMAD R47, R42, 0x1000193, RZ ;  /* 0x010001932a2f7824 */ /* 0x000fc600078e02ff */
[----:B---3--:R-:W-:Y:S01]  /*12560*/  LOP3.LUT R26, R43, R66, RZ, 0x3c, !PT ;  /* 0x000000422b1a7212 */ /* 0x008fe200078e3cff */
[----:B------:R-:W-:Y:S01]  /*12570*/  VIADD R43, R35, 0x1 ;  /* 0x00000001232b7836 */ /* 0x000fe20000000000 */
[----:B------:R-:W-:Y:S01]  /*12580*/  LOP3.LUT R24, R47, R24, RZ, 0x3c, !PT ;  /* 0x000000182f187212 */ /* 0x000fe200078e3cff */
[----:B------:R-:W-:Y:S01]  /*12590*/  IMAD R47, R22, 0x1000193, RZ ;  /* 0x01000193162f7824 */ /* 0x000fe200078e02ff */
[----:B------:R-:W-:Y:S01]  /*125a0*/  LOP3.LUT R28, R49, R28, RZ, 0x3c, !PT ;  /* 0x0000001c311c7212 */ /* 0x000fe200078e3cff */
[----:B------:R-:W-:Y:S02]  /*125b0*/  IMAD.SHL.U32 R22, R43, 0x4, RZ ;  /* 0x000000042b167824 */ /* 0x000fe400078e00ff */
[----:B------:R-:W-:Y:S01]  /*125c0*/  IMAD R49, R27, 0x1000193, RZ ;  /* 0x010001931b317824 */ /* 0x000fe200078e02ff */
[----:B------:R-:W-:Y:S01]  /*125d0*/  LOP3.LUT R27, R55, R67, RZ, 0x3c, !PT ;  /* 0x00000043371b7212 */ /* 0x000fe200078e3cff */
[----:B------:R-:W-:Y:S01]  /*125e0*/  IMAD R55, R30, 0x1000193, RZ ;  /* 0x010001931e377824 */ /* 0x000fe200078e02ff */
[----:B------:R-:W-:Y:S01]  /*125f0*/  LOP3.LUT R22, R22, 0x78, RZ, 0xc0, !PT ;  /* 0x0000007816167812 */ /* 0x000fe200078ec0ff */
[----:B------:R-:W-:Y:S01]  /*12600*/  IMAD R67, R20, 0x1000193, RZ ;  /* 0x0100019314437824 */ /* 0x000fe200078e02ff */
[----:B------:R-:W-:-:S02]  /*12610*/  LOP3.LUT R20, R45, R64, RZ, 0x3c, !PT ;  /* 0x000000402d147212 */ /* 0x000fc400078e3cff */
[----:B------:R-:W-:Y:S01]  /*12620*/  LOP3.LUT R21, R49, R65, RZ, 0x3c, !PT ;  /* 0x0000004131157212 */ /* 0x000fe200078e3cff */
[----:B------:R-:W-:Y:S01]  /*12630*/  IMAD.IADD R42, R1, 0x1, R22 ;  /* 0x00000001012a7824 */ /* 0x000fe200078e0216 */
[----:B------:R-:W-:Y:S02]  /*12640*/  LOP3.LUT R30, R47, R58, RZ, 0x3c, !PT ;  /* 0x0000003a2f1e7212 */ /* 0x000fe400078e3cff */
[----:B------:R-:W-:Y:S02]  /*12650*/  LOP3.LUT R31, R23, R59, RZ, 0x3c, !PT ;  /* 0x0000003b171f7212 */ /* 0x000fe400078e3cff */
[----:B------:R-:W-:Y:S02]  /*12660*/  LOP3.LUT R32, R55, R32, RZ, 0x3c, !PT ;  /* 0x0000002037207212 */ /* 0x000fe400078e3cff */
[----:B------:R-:W-:Y:S02]  /*12670*/  LOP3.LUT R33, R63, R33, RZ, 0x3c, !PT ;  /* 0x000000213f217212 */ /* 0x000fe400078e3cff */
[----:B------:R-:W-:-:S02]  /*12680*/  LOP3.LUT R44, R67, R56, RZ, 0x3c, !PT ;  /* 0x00000038432c7212 */ /* 0x000fc400078e3cff */
[----:B------:R-:W-:Y:S01]  /*12690*/  LOP3.LUT R45, R69, R57, RZ, 0x3c, !PT ;  /* 0x00000039452d7212 */ /* 0x000fe200078e3cff */
[----:B------:R-:W-:Y:S04]  /*126a0*/  STL.64 [R1+0x8], R28 ;  /* 0x0000081c01007387 */ /* 0x000fe80000100a00 */
[----:B------:R0:W-:Y:S04]  /*126b0*/  STL.64 [R1+0x10], R24 ;  /* 0x0000101801007387 */ /* 0x0001e80000100a00 */
[----:B------:R-:W-:Y:S04]  /*126c0*/  STL.64 [R1+0x18], R26 ;  /* 0x0000181a01007387 */ /* 0x000fe80000100a00 */
[----:B------:R1:W-:Y:S04]  /*126d0*/  STL.64 [R1+0x20], R20 ;  /* 0x0000201401007387 */ /* 0x0003e80000100a00 */
        /* <DEDUP_REMOVED lines=18> */
[----:B------:R-:W5:Y:S01]  /*12800*/  LDG.E.64.CONSTANT R66, desc[UR6][R56.64+0x18] ;  /* 0x0000180638427981 */ /* 0x000f62000c1e9b00 */
[----:B------:R-:W-:Y:S02]  /*12810*/  IMAD R43, R24, 0x1000193, RZ ;  /* 0x01000193182b7824 */ /* 0x000fe400078e02ff */
[----:B0-----:R-:W-:Y:S01]  /*12820*/  IMAD R25, R25, 0x1000193, RZ ;  /* 0x0100019319197824 */ /* 0x001fe200078e02ff */
[----:B------:R-:W2:Y:S04]  /*12830*/  LDG.E.64.CONSTANT R64, desc[UR6][R56.64+0x20] ;  /* 0x0000200638407981 */ /* 0x000ea8000c1e9b00 */
[----:B------:R-:W3:Y:S04]  /*12840*/  LDG.E.64.CONSTANT R58, desc[UR6][R56.64+0x28] ;  /* 0x00002806383a7981 */ /* 0x000ee8000c1e9b00 */
[----:B------:R-:W3:Y:S01]  /*12850*/  LDG.E.64.CONSTANT R46, desc[UR6][R56.64+0x30] ;  /* 0x00003006382e7981 */ /* 0x000ee2000c1e9b00 */
[----:B----4-:R-:W-:-:S02]  /*12860*/  LOP3.LUT R22, R43, R22, RZ, 0x3c, !PT ;  /* 0x000000162b167212 */ /* 0x010fc400078e3cff */
[----:B------:R-:W-:Y:S01]  /*12870*/  LOP3.LUT R23, R25, R23, RZ, 0x3c, !PT ;  /* 0x0000001719177212 */ /* 0x000fe200078e3cff */
[----:B------:R-:W4:Y:S04]  /*12880*/  LDG.E.64.CONSTANT R42, desc[UR6][R56.64+0x8] ;  /* 0x00000806382a7981 */ /* 0x000f28000c1e9b00 */
[----:B------:R-:W4:Y:S01]  /*12890*/  LDG.E.64.CONSTANT R24, desc[UR6][R56.64+0x38] ;  /* 0x0000380638187981 */ /* 0x000f22000c1e9b00 */
[----:B------:R-:W-:Y:S02]  /*128a0*/  IMAD R49, R26, 0x1000193, RZ ;  /* 0x010001931a317824 */ /* 0x000fe400078e02ff */
[----:B-1----:R-:W-:-:S03]  /*128b0*/  IMAD R21, R21, 0x1000193, RZ ;  /* 0x0100019315157824 */ /* 0x002fc600078e02ff */
[----:B-----5:R-:W-:Y:S01]  /*128c0*/  LOP3.LUT R26, R49, R66, RZ, 0x3c, !PT ;  /* 0x00000042311a7212 */ /* 0x020fe200078e3cff */
[----:B------:R-:W-:Y:S01]  /*128d0*/  IMAD R49, R20, 0x1000193, RZ ;  /* 0x0100019314317824 */ /* 0x000fe200078e02ff */
[----:B--2---:R-:W-:Y:S01]  /*128e0*/  LOP3.LUT R21, R21, R65, RZ, 0x3c, !PT ;  /* 0x0000004115157212 */ /* 0x004fe200078e3cff */
[----:B------:R-:W-:Y:S02]  /*128f0*/  IMAD R31, R31, 0x1000193, RZ ;  /* 0x010001931f1f7824 */ /* 0x000fe400078e02ff */
[----:B------:R-:W-:Y:S01]  /*12900*/  IMAD R27, R27, 0x1000193, RZ ;  /* 0x010001931b1b7824 */ /* 0x000fe200078e02ff */
[----:B------:R-:W-:Y:S01]  /*12910*/  LOP3.LUT R20, R49, R64, RZ, 0x3c, !PT ;  /* 0x0000004031147212 */ /* 0x000fe200078e3cff */
[----:B------:R-:W-:Y:S02]  /*12920*/  IMAD R49, R30, 0x1000193, RZ ;  /* 0x010001931e317824 */ /* 0x000fe400078e02ff */
[----:B------:R-:W-:Y:S02]  /*12930*/  IMAD R55, R32, 0x1000193, RZ ;  /* 0x0100019320377824 */ /* 0x000fe400078e02ff */
[----:B------:R-:W-:-:S02]  /*12940*/  IMAD R63, R33, 0x1000193, RZ ;  /* 0x01000193213f7824 */ /* 0x000fc400078e02ff */
[----:B------:R-:W-:Y:S02]  /*12950*/  IMAD R29, R29, 0x1000193, RZ ;  /* 0x010001931d1d7824 */ /* 0x000fe400078e02ff */
[----:B------:R-:W-:Y:S02]  /*12960*/  IMAD R65, R44, 0x1000193, RZ ;  /* 0x010001932c417824 */ /* 0x000fe400078e02ff */
[----:B---3--:R-:W-:Y:S01]  /*12970*/  IMAD R45, R45, 0x1000193, RZ ;  /* 0x010001932d2d7824 */ /* 0x008fe200078e02ff */
[----:B------:R-:W-:Y:S02]  /*12980*/  LOP3.LUT R33, R31, R59, RZ, 0x3c, !PT ;  /* 0x0000003b1f217212 */ /* 0x000fe400078e3cff */
[----:B------:R-:W-:Y:S02]  /*12990*/  LOP3.LUT R27, R27, R67, RZ, 0x3c, !PT ;  /* 0x000000431b1b7212 */ /* 0x000fe400078e3cff */
[----:B------:R-:W-:Y:S02]  /*129a0*/  LOP3.LUT R32, R49, R58, RZ, 0x3c, !PT ;  /* 0x0000003a31207212 */ /* 0x000fe400078e3cff */
[----:B------:R-:W-:-:S02]  /*129b0*/  LOP3.LUT R30, R55, R46, RZ, 0x3c, !PT ;  /* 0x0000002e371e7212 */ /* 0x000fc400078e3cff */
[----:B------:R-:W-:Y:S01]  /*129c0*/  LOP3.LUT R31, R63, R47, RZ, 0x3c, !PT ;  /* 0x0000002f3f1f7212 */ /* 0x000fe200078e3cff */
[----:B------:R0:W-:Y:S04]  /*129d0*/  STL.64 [R1+0x10], R22 ;  /* 0x0000101601007387 */ /* 0x0001e80000100a00 */
[----:B------:R-:W-:Y:S04]  /*129e0*/  STL.64 [R1+0x18], R26 ;  /* 0x0000181a01007387 */ /* 0x000fe80000100a00 */
[----:B------:R1:W-:Y:S04]  /*129f0*/  STL.64 [R1+0x20], R20 ;  /* 0x0000201401007387 */ /* 0x0003e80000100a00 */
[----:B------:R2:W-:Y:S04]  /*12a00*/  STL.64 [R1+0x28], R32 ;  /* 0x0000282001007387 */ /* 0x0005e80000100a00 */
[----:B------:R3:W-:Y:S04]  /*12a10*/  STL.64 [R1+0x30], R30 ;  /* 0x0000301e01007387 */ /* 0x0007e80000100a00 */
[----:B------:R-:W5:Y:S01]  /*12a20*/  LDG.E.64.CONSTANT R58, desc[UR6][R50.64] ;  /* 0x00000006323a7981 */ /* 0x000f62000c1e9b00 */
[----:B----4-:R-:W-:-:S02]  /*12a30*/  LOP3.LUT R60, R29, R43, RZ, 0x3c, !PT ;  /* 0x0000002b1d3c7212 */ /* 0x010fc400078e3cff */
[----:B------:R-:W-:Y:S02]  /*12a40*/  LOP3.LUT R24, R65, R24, RZ, 0x3c, !PT ;  /* 0x0000001841187212 */ /* 0x000fe400078e3cff */
[----:B------:R-:W-:Y:S01]  /*12a50*/  LOP3.LUT R25, R45, R25, RZ, 0x3c, !PT ;  /* 0x000000192d197212 */ /* 0x000fe200078e3cff */
[----:B------:R4:W-:Y:S04]  /*12a60*/  STL [R1+0xc], R60 ;  /* 0x00000c3c01007387 */ /* 0x0009e80000100800 */
[----:B------:R4:W-:Y:S04]  /*12a70*/  STL.64 [R1+0x38], R24 ;  /* 0x0000381801007387 */ /* 0x0009e80000100a00 */
[----:B------:R-:W2:Y:S01]  /*12a80*/  LDL R3, [R3+0x8] ;  /* 0x0000080003037983 */ /* 0x000ea20000100800 */
[----:B------:R-:W-:-:S05]  /*12a90*/  VIADD R29, R35, 0x2 ;  /* 0x00000002231d7836 */ /* 0x000fca0000000000 */
[----:B------:R-:W-:-:S05]  /*12aa0*/  LOP3.LUT R43, R18, R29, RZ, 0x3c, !PT ;  /* 0x0000001d122b7212 */ /* 0x000fca00078e3cff */
[----:B------:R-:W-:-:S05]  /*12ab0*/  IMAD R44, R43, 0x1000193, RZ ;  /* 0x010001932b2c7824 */ /* 0x000fca00078e02ff */
[----:B--2---:R-:W-:-:S05]  /*12ac0*/  LOP3.LUT R43, R44, R3, RZ, 0x3c, !PT ;  /* 0x000000032c2b7212 */ /* 0x004fca00078e3cff */
[----:B------:R-:W-:-:S04]  /*12ad0*/  IMAD.HI.U32 R44, R62, R43, RZ ;  /* 0x0000002b3e2c7227 */ /* 0x000fc800078e00ff */
[----:B------:R-:W-:-:S04]  /*12ae0*/  IMAD.MOV R44, RZ, RZ, -R44 ;  /* 0x000000ffff2c7224 */ /* 0x000fc800078e0a2c */
[----:B------:R-:W-:Y:S02]  /*12af0*/  IMAD R43, R44, UR4, R43 ;  /* 0x000000042c2b7c24 */ /* 0x000fe4000f8e022b */
[----:B------:R-:W2:Y:S03]  /*12b00*/  LDG.E.64.CONSTANT R44, desc[UR6][R56.64] ;  /* 0x00000006382c7981 */ /* 0x000ea6000c1e9b00 */
[----:B------:R-:W-:-:S13]  /*12b10*/  ISETP.GE.U32.AND P1, PT, R43, UR4, PT ;  /* 0x000000042b007c0c */ /* 0x000fda000bf26070 */
[----:B------:R-:W-:-:S05]  /*12b20*/  @P1 VIADD R43, R43, -UR4 ;  /* 0x800000042b2b1c36 */ /* 0x000fca0008000000 */
[----:B------:R-:W-:Y:S01]  /*12b30*/  ISETP.GE.U32.AND P1, PT, R43, UR4, PT ;  /* 0x000000042b007c0c */ /* 0x000fe2000bf26070 */
[----:B------:R-:W-:-:S12]  /*12b40*/  IMAD R3, R2, 0x1000193, RZ ;  /* 0x0100019302037824 */ /* 0x000fd800078e02ff */
[----:B------:R-:W-:-:S05]  /*12b50*/  @P1 VIADD R43, R43, -UR4 ;  /* 0x800000042b2b1c36 */ /* 0x000fca0008000000 */
[----:B------:R-:W-:Y:S02]  /*12b60*/  SEL R43, R0, R43, !P0 ;  /* 0x0000002b002b7207 */ /* 0x000fe40004000000 */
[----:B------:R-:W-:-:S03]  /*12b70*/  LOP3.LUT R3, R3, R54, RZ, 0x3c, !PT ;  /* 0x0000003603037212 */ /* 0x000fc600078e3cff */
[----:B------:R-:W-:-:S04]  /*12b80*/  IMAD.SHL.U32 R43, R43, 0x8, RZ ;  /* 0x000000082b2b7824 */ /* 0x000fc800078e00ff */
[----:B------:R-:W-:-:S04]  /*12b90*/  IMAD.WIDE.U32 R66, R43, 0x8, R52 ;  /* 0x000000082b427825 */ /* 0x000fc800078e0034 */
[----:B------:R-:W-:Y:S01]  /*12ba0*/  IMAD R43, R3, 0x1000193, RZ ;  /* 0x01000193032b7824 */ /* 0x000fe200078e02ff */
[----:B------:R-:W2:Y:S01]  /*12bb0*/  LDG.E.64.CONSTANT R46, desc[UR6][R66.64+0x8] ;  /* 0x00000806422e7981 */ /* 0x000ea2000c1e9b00 */
[----:B------:R-:W-:-:S03]  /*12bc0*/  IMAD R53, R48, 0x1000193, RZ ;  /* 0x0100019330357824 */ /* 0x000fc600078e02ff */
[----:B------:R-:W2:Y:S01]  /*12bd0*/  LDG.E.64.CONSTANT R2, desc[UR6][R66.64] ;  /* 0x0000000642027981 */ /* 0x000ea2000c1e9b00 */
[----:B-----5:R-:W-:Y:S02]  /*12be0*/  LOP3.LUT R43, R43, R58, RZ, 0x3c, !PT ;  /* 0x0000003a2b2b7212 */ /* 0x020fe400078e3cff */
[----:B------:R-:W-:Y:S01]  /*12bf0*/  LOP3.LUT R63, R53, R59, RZ, 0x3c, !PT ;  /* 0x0000003b353f7212 */ /* 0x000fe200078e3cff */
[----:B------:R-:W5:Y:S04]  /*12c00*/  LDG.E.64.CONSTANT R48, desc[UR6][R66.64+0x10] ;  /* 0x0000100642307981 */ /* 0x000f68000c1e9b00 */
[----:B------:R-:W5:Y:S04]  /*12c10*/  LDG.E.64.CONSTANT R50, desc[UR6][R66.64+0x18] ;  /* 0x0000180642327981 */ /* 0x000f68000c1e9b00 */
[----:B------:R-:W5:Y:S04]  /*12c20*/  LDG.E.64.CONSTANT R52, desc[UR6][R66.64+0x20] ;  /* 0x0000200642347981 */ /* 0x000f68000c1e9b00 */
[----:B------:R-:W5:Y:S04]  /*12c30*/  LDG.E.64.CONSTANT R54, desc[UR6][R66.64+0x28] ;  /* 0x0000280642367981 */ /* 0x000f68000c1e9b00 */
[----:B------:R-:W5:Y:S04]  /*12c40*/  LDG.E.64.CONSTANT R56, desc[UR6][R66.64+0x30] ;  /* 0x0000300642387981 */ /* 0x000f68000c1e9b00 */
[----:B------:R3:W5:Y:S01]  /*12c50*/  LDG.E.64.CONSTANT R58, desc[UR6][R66.64+0x38] ;  /* 0x00003806423a7981 */ /* 0x000762000c1e9b00 */
[----:B------:R-:W-:-:S02]  /*12c60*/  IMAD R43, R43, 0x1000193, RZ ;  /* 0x010001932b2b7824 */ /* 0x000fc400078e02ff */
[----:B------:R-:W-:Y:S02]  /*12c70*/  IMAD R63, R63, 0x1000193, RZ ;  /* 0x010001933f3f7824 */ /* 0x000fe400078e02ff */
[----:B------:R-:W-:Y:S02]  /*12c80*/  IMAD R65, R23, 0x1000193, RZ ;  /* 0x0100019317417824 */ /* 0x000fe400078e02ff */
[----:B0-----:R-:W-:Y:S02]  /*12c90*/  IMAD R23, R26, 0x1000193, RZ ;  /* 0x010001931a177824 */ /* 0x001fe400078e02ff */
[----:B-1----:R-:W-:Y:S02]  /*12ca0*/  IMAD R21, R21, 0x1000193, RZ ;  /* 0x0100019315157824 */ /* 0x002fe400078e02ff */
[----:B---3--:R-:W-:Y:S02]  /*12cb0*/  IMAD R67, R32, 0x1000193, RZ ;  /* 0x0100019320437824 */ /* 0x008fe400078e02ff */
[----:B------:R-:W-:-:S02]  /*12cc0*/  IMAD R33, R33, 0x1000193, RZ ;  /* 0x0100019321217824 */ /* 0x000fc400078e02ff */
[----:B------:R-:W-:Y:S02]  /*12cd0*/  IMAD R69, R30, 0x1000193, RZ ;  /* 0x010001931e457824 */ /* 0x000fe400078e02ff */
[----:B------:R-:W-:Y:S02]  /*12ce0*/  IMAD R31, R31, 0x1000193, RZ ;  /* 0x010001931f1f7824 */ /* 0x000fe400078e02ff */
[----:B----4-:R-:W-:Y:S02]  /*12cf0*/  IMAD R60, R60, 0x1000193, RZ ;  /* 0x010001933c3c7824 */ /* 0x010fe400078e02ff */
[----:B------:R-:W-:Y:S01]  /*12d00*/  IMAD R25, R25, 0x1000193, RZ ;  /* 0x0100019319197824 */ /* 0x000fe200078e02ff */
[----:B------:R-:W-:Y:S01]  /*12d10*/  ISETP.NE.AND P1, PT, R29, 0x3f, PT ;  /* 0x0000003f1d00780c */ /* 0x000fe20003f25270 */
[----:B------:R-:W-:Y:S01]  /*12d20*/  VIADD R35, R35, 0x4 ;  /* 0x0000000423237836 */ /* 0x000fe20000000000 */
[----:B--2---:R-:W-:Y:S02]  /*12d30*/  LOP3.LUT R43, R43, R44, RZ, 0x3c, !PT ;  /* 0x0000002c2b2b7212 */ /* 0x004fe400078e3cff */
[----:B------:R-:W-:Y:S01]  /*12d40*/  LOP3.LUT R44, R63, R45, RZ, 0x3c, !PT ;  /* 0x0000002d3f2c7212 */ /* 0x000fe200078e3cff */
[----:B------:R-:W-:-:S02]  /*12d50*/  IMAD R45, R28, 0x1000193, RZ ;  /* 0x010001931c2d7824 */ /* 0x000fc400078e02ff */
[----:B------:R-:W-:-:S03]  /*12d60*/  IMAD R63, R27, 0x1000193, RZ ;  /* 0x010001931b3f7824 */ /* 0x000fc600078e02ff */
[----:B------:R-:W-:Y:S01]  /*12d70*/  LOP3.LUT R42, R45, R42, RZ, 0x3c, !PT ;  /* 0x0000002a2d2a7212 */ /* 0x000fe200078e3cff */
[----:B------:R-:W-:Y:S02]  /*12d80*/  IMAD R27, R20, 0x1000193, RZ ;  /* 0x01000193141b7824 */ /* 0x000fe400078e02ff */
[----:B------:R-:W-:Y:S02]  /*12d90*/  IMAD R20, R43, 0x1000193, RZ ;  /* 0x010001932b147824 */ /* 0x000fe400078e02ff */
[----:B------:R-:W-:Y:S02]  /*12da0*/  IMAD R45, R22, 0x1000193, RZ ;  /* 0x01000193162d7824 */ /* 0x000fe400078e02ff */
[----:B------:R-:W-:Y:S02]  /*12db0*/  IMAD R44, R44, 0x1000193, RZ ;  /* 0x010001932c2c7824 */ /* 0x000fe400078e02ff */
[----:B------:R-:W-:Y:S02]  /*12dc0*/  IMAD R42, R42, 0x1000193, RZ ;  /* 0x010001932a2a7824 */ /* 0x000fe400078e02ff */
[----:B------:R-:W-:-:S03]  /*12dd0*/  IMAD R43, R24, 0x1000193, RZ ;  /* 0x01000193182b7824 */ /* 0x000fc600078e02ff */
[----:B------:R-:W-:Y:S02]  /*12de0*/  LOP3.LUT R46, R42, R46, RZ, 0x3c, !PT ;  /* 0x0000002e2a2e7212 */ /* 0x000fe400078e3cff */
[----:B------:R-:W-:Y:S02]  /*12df0*/  LOP3.LUT R47, R60, R47, RZ, 0x3c, !PT ;  /* 0x0000002f3c2f7212 */ /* 0x000fe400078e3cff */
[----:B------:R-:W-:Y:S02]  /*12e00*/  LOP3.LUT R2, R20, R2, RZ, 0x3c, !PT ;  /* 0x0000000214027212 */ /* 0x000fe400078e3cff */
[----:B------:R-:W-:Y:S02]  /*12e10*/  LOP3.LUT R3, R44, R3, RZ, 0x3c, !PT ;  /* 0x000000032c037212 */ /* 0x000fe400078e3cff */
[----:B-----5:R-:W-:Y:S02]  /*12e20*/  LOP3.LUT R48, R45, R48, RZ, 0x3c, !PT ;  /* 0x000000302d307212 */ /* 0x020fe400078e3cff */
        /* <DEDUP_REMOVED lines=10> */
[----:B------:R-:W-:Y:S01]  /*12ed0*/  LOP3.LUT R25, R25, R59, RZ, 0x3c, !PT ;  /* 0x0000003b19197212 */ /* 0x000fe200078e3cff */
[----:B------:R0:W-:Y:S04]  /*12ee0*/  STL.64 [R1], R2 ;  /* 0x0000000201007387 */ /* 0x0001e80000100a00 */
[----:B------:R0:W-:Y:S04]  /*12ef0*/  STL.64 [R1+0x8], R46 ;  /* 0x0000082e01007387 */ /* 0x0001e80000100a00 */
[----:B------:R0:W-:Y:S04]  /*12f00*/  STL.64 [R1+0x10], R48 ;  /* 0x0000103001007387 */ /* 0x0001e80000100a00 */
[----:B------:R0:W-:Y:S04]  /*12f10*/  STL.64 [R1+0x18], R50 ;  /* 0x0000183201007387 */ /* 0x0001e80000100a00 */
[----:B------:R0:W-:Y:S04]  /*12f20*/  STL.64 [R1+0x20], R20 ;  /* 0x0000201401007387 */ /* 0x0001e80000100a00 */
[----:B------:R0:W-:Y:S04]  /*12f30*/  STL.64 [R1+0x28], R32 ;  /* 0x0000282001007387 */ /* 0x0001e80000100a00 */
[----:B------:R0:W-:Y:S04]  /*12f40*/  STL.64 [R1+0x30], R30 ;  /* 0x0000301e01007387 */ /* 0x0001e80000100a00 */
[----:B------:R0:W-:Y:S01]  /*12f50*/  STL.64 [R1+0x38], R24 ;  /* 0x0000381801007387 */ /* 0x0001e20000100a00 */
[----:B------:R-:W-:Y:S05]  /*12f60*/  @P1 BRA `(.L_x_6) ;  /* 0xffffffec00e81947 */ /* 0x000fea000383ffff */
[----:B0-----:R-:W-:Y:S01]  /*12f70*/  IMAD R30, R30, 0x1000193, RZ ;  /* 0x010001931e1e7824 */ /* 0x001fe200078e02ff */
[----:B------:R-:W0:Y:S01]  /*12f80*/  LDCU.64 UR4, c[0x0][0x390] ;  /* 0x00007200ff0477ac */ /* 0x000e220008000a00 */
[----:B------:R-:W-:Y:S02]  /*12f90*/  IMAD R0, R2, 0x1000193, RZ ;  /* 0x0100019302007824 */ /* 0x000fe400078e02ff */
[----:B------:R-:W-:Y:S01]  /*12fa0*/  IMAD R2, R48, 0x1000193, RZ ;  /* 0x0100019330027824 */ /* 0x000fe200078e02ff */
[----:B------:R-:W-:Y:S01]  /*12fb0*/  LOP3.LUT R30, R30, R31, RZ, 0x3c, !PT ;  /* 0x0000001f1e1e7212 */ /* 0x000fe200078e3cff */
[----:B------:R-:W-:Y:S01]  /*12fc0*/  IMAD R28, R20, 0x1000193, RZ ;  /* 0x01000193141c7824 */ /* 0x000fe200078e02ff */
[----:B------:R-:W-:Y:S01]  /*12fd0*/  LOP3.LUT R0, R0, R3, RZ, 0x3c, !PT ;  /* 0x0000000300007212 */ /* 0x000fe200078e3cff */
[----:B------:R-:W-:Y:S01]  /*12fe0*/  IMAD R24, R24, 0x1000193, RZ ;  /* 0x0100019318187824 */ /* 0x000fe200078e02ff */
[----:B------:R-:W-:Y:S01]  /*12ff0*/  LOP3.LUT R20, R2, R49, RZ, 0x3c, !PT ;  /* 0x0000003102147212 */ /* 0x000fe200078e3cff */
[----:B------:R-:W-:Y:S01]  /*13000*/  IMAD.WIDE.U32 R2, R38, 0x100, RZ ;  /* 0x0000010026027825 */ /* 0x000fe200078e00ff */
[----:B------:R-:W-:-:S03]  /*13010*/  LOP3.LUT R28, R28, R21, RZ, 0x3c, !PT ;  /* 0x000000151c1c7212 */ /* 0x000fc600078e3cff */
[----:B------:R-:W-:Y:S01]  /*13020*/  IMAD R30, R30, 0x1000193, RZ ;  /* 0x010001931e1e7824 */ /* 0x000fe200078e02ff */
[----:B------:R-:W-:Y:S01]  /*13030*/  LOP3.LUT R21, R2, 0xff, R36, 0xf8, !PT ;  /* 0x000000ff02157812 */ /* 0x000fe200078ef824 */
[----:B------:R-:W-:-:S03]  /*13040*/  IMAD.WIDE.U32 R22, R39, 0x10000, RZ ;  /* 0x0001000027167825 */ /* 0x000fc600078e00ff */
[----:B------:R-:W-:Y:S01]  /*13050*/  LOP3.LUT R24, R25, R24, R30, 0x96, !PT ;  /* 0x0000001819187212 */ /* 0x000fe200078e961e */
[----:B------:R-:W-:-:S04]  /*13060*/  IMAD.WIDE.U32 R26, R37, 0x1000000, RZ ;  /* 0x01000000251a7825 */ /* 0x000fc800078e00ff */
[----:B------:R-:W-:Y:S01]  /*13070*/  IMAD R18, R18, 0x1000193, RZ ;  /* 0x0100019312127824 */ /* 0x000fe200078e02ff */
[----:B------:R-:W-:Y:S01]  /*13080*/  LOP3.LUT R36, R27, R3, R23, 0xfe, !PT ;  /* 0x000000031b247212 */ /* 0x000fe200078efe17 */
[----:B------:R-:W-:Y:S01]  /*13090*/  IMAD R2, R46, 0x1000193, RZ ;  /* 0x010001932e027824 */ /* 0x000fe200078e02ff */
[----:B------:R-:W-:Y:S01]  /*130a0*/  LOP3.LUT R21, R26, R21, R22, 0xfe, !PT ;  /* 0x000000151a157212 */ /* 0x000fe200078efe16 */
[----:B------:R-:W-:Y:S01]  /*130b0*/  IMAD R0, R0, 0x1000193, RZ ;  /* 0x0100019300007824 */ /* 0x000fe200078e02ff */
[----:B------:R-:W-:Y:S01]  /*130c0*/  LOP3.LUT R19, R18, R19, RZ, 0x3c, !PT ;  /* 0x0000001312137212 */ /* 0x000fe200078e3cff */
[----:B------:R-:W-:Y:S01]  /*130d0*/  IMAD R25, R6, 0x1000193, RZ ;  /* 0x0100019306197824 */ /* 0x000fe200078e02ff */
[----:B------:R-:W-:Y:S01]  /*130e0*/  LOP3.LUT R45, R36, 0xffffff, R61, 0xf8, !PT ;  /* 0x00ffffff242d7812 */ /* 0x000fe200078ef83d */
[----:B------:R-:W-:Y:S01]  /*130f0*/  IMAD R23, R12, 0x1000193, RZ ;  /* 0x010001930c177824 */ /* 0x000fe200078e02ff */
[----:B------:R-:W-:Y:S01]  /*13100*/  LOP3.LUT R59, R47, R2, R0, 0x96, !PT ;  /* 0x000000022f3b7212 */ /* 0x000fe200078e9600 */
[----:B------:R-:W-:Y:S01]  /*13110*/  IMAD R22, R32, 0x1000193, RZ ;  /* 0x0100019320167824 */ /* 0x000fe200078e02ff */
[----:B------:R-:W-:Y:S01]  /*13120*/  LOP3.LUT R2, R25, R7, RZ, 0x3c, !PT ;  /* 0x0000000719027212 */ /* 0x000fe200078e3cff */
[----:B------:R-:W-:Y:S01]  /*13130*/  IMAD R3, R28, 0x1000193, RZ ;  /* 0x010001931c037824 */ /* 0x000fe200078e02ff */
[----:B------:R-:W-:Y:S01]  /*13140*/  LOP3.LUT R0, R23, R13, RZ, 0x3c, !PT ;  /* 0x0000000d17007212 */ /* 0x000fe200078e3cff */
[----:B------:R-:W-:Y:S01]  /*13150*/  IMAD R18, R50, 0x1000193, RZ ;  /* 0x0100019332127824 */ /* 0x000fe200078e02ff */
[----:B------:R-:W-:Y:S01]  /*13160*/  LOP3.LUT R35, R59, R14, RZ, 0x3c, !PT ;  /* 0x0000000e3b237212 */ /* 0x000fe200078e3cff */
[----:B------:R-:W-:Y:S01]  /*13170*/  IMAD R20, R20, 0x1000193, RZ ;  /* 0x0100019314147824 */ /* 0x000fe200078e02ff */
[----:B------:R-:W-:Y:S01]  /*13180*/  LOP3.LUT R3, R33, R22, R3, 0x96, !PT ;  /* 0x0000001621037212 */ /* 0x000fe200078e9603 */
[----:B------:R-:W-:Y:S01]  /*13190*/  IMAD R29, R16, 0x1000193, RZ ;  /* 0x01000193101d7824 */ /* 0x000fe200078e02ff */
[C---:B------:R-:W-:Y:S01]  /*131a0*/  LOP3.LUT R33, R8.reuse, 0x1, R12, 0x96, !PT ;  /* 0x0000000108217812 */ /* 0x040fe200078e960c */
[----:B------:R-:W-:Y:S01]  /*131b0*/  IMAD R27, R8, 0x1000193, RZ ;  /* 0x01000193081b7824 */ /* 0x000fe200078e02ff */
[----:B------:R-:W-:Y:S01]  /*131c0*/  LOP3.LUT R18, R51, R18, R20, 0x96, !PT ;  /* 0x0000001233127212 */ /* 0x000fe200078e9614 */
[----:B------:R-:W-:Y:S01]  /*131d0*/  IMAD R20, R2, 0x1000193, RZ ;  /* 0x0100019302147824 */ /* 0x000fe200078e02ff */
[----:B------:R-:W-:Y:S01]  /*131e0*/  LOP3.LUT R22, R29, R17, RZ, 0x3c, !PT ;  /* 0x000000111d167212 */ /* 0x000fe200078e3cff */
[----:B------:R-:W-:Y:S01]  /*131f0*/  IMAD R25, R14, 0x1000193, RZ ;  /* 0x010001930e197824 */ /* 0x000fe200078e02ff */
[----:B------:R-:W-:Y:S01]  /*13200*/  LOP3.LUT R45, R45, R34, RZ, 0xfc, !PT ;  /* 0x000000222d2d7212 */ /* 0x000fe200078efcff */
[----:B------:R-:W-:Y:S01]  /*13210*/  IMAD R2, R0, 0x1000193, RZ ;  /* 0x0100019300027824 */ /* 0x000fe200078e02ff */
[----:B------:R-:W-:Y:S01]  /*13220*/  LOP3.LUT R20, R9, R27, R20, 0x96, !PT ;  /* 0x0000001b09147212 */ /* 0x000fe200078e9614 */
[----:B------:R-:W-:Y:S01]  /*13230*/  IMAD R29, R4, 0x1000193, RZ ;  /* 0x01000193041d7824 */ /* 0x000fe200078e02ff */
[----:B------:R-:W-:Y:S01]  /*13240*/  LOP3.LUT R27, R18, 0xff, RZ, 0xc0, !PT ;  /* 0x000000ff121b7812 */ /* 0x000fe200078ec0ff */
[----:B------:R-:W-:Y:S01]  /*13250*/  IMAD R22, R22, 0x1000193, RZ ;  /* 0x0100019316167824 */ /* 0x000fe200078e02ff */
[----:B------:R-:W-:Y:S01]  /*13260*/  LOP3.LUT R2, R15, R25, R2, 0x96, !PT ;  /* 0x000000190f027212 */ /* 0x000fe200078e9602 */
[----:B------:R-:W-:Y:S01]  /*13270*/  IMAD R23, R10, 0x1000193, RZ ;  /* 0x010001930a177824 */ /* 0x000fe200078e02ff */
[----:B------:R-:W-:Y:S01]  /*13280*/  LOP3.LUT R25, R24, 0xff, RZ, 0xc0, !PT ;  /* 0x000000ff18197812 */ /* 0x000fe200078ec0ff */
[----:B------:R-:W-:Y:S01]  /*13290*/  IMAD R0, R19, 0x1000193, RZ ;  /* 0x0100019313007824 */ /* 0x000fe200078e02ff */
[----:B------:R-:W-:-:S02]  /*132a0*/  LOP3.LUT R19, R5, R29, R22, 0x96, !PT ;  /* 0x0000001d05137212 */ /* 0x000fc400078e9616 */
[----:B------:R-:W-:Y:S02]  /*132b0*/  LOP3.LUT R29, R2, 0xff, RZ, 0xc0, !PT ;  /* 0x000000ff021d7812 */ /* 0x000fe400078ec0ff */
[----:B------:R-:W-:Y:S02]  /*132c0*/  LOP3.LUT R0, R11, R23, R0, 0x96, !PT ;  /* 0x000000170b007212 */ /* 0x000fe400078e9600 */
[----:B------:R-:W-:Y:S02]  /*132d0*/  LOP3.LUT R23, R27, 0xff00, R18, 0xf8, !PT ;  /* 0x0000ff001b177812 */ /* 0x000fe400078ef812 */
[----:B------:R-:W-:Y:S02]  /*132e0*/  LOP3.LUT R43, R20, 0xff, RZ, 0xc0, !PT ;  /* 0x000000ff142b7812 */ /* 0x000fe400078ec0ff */
[----:B------:R-:W-:Y:S02]  /*132f0*/  LOP3.LUT R29, R29, 0xff00, R2, 0xf8, !PT ;  /* 0x0000ff001d1d7812 */ /* 0x000fe400078ef802 */
[----:B------:R-:W-:-:S02]  /*13300*/  LOP3.LUT R23, R23, 0xff0000, R18, 0xf8, !PT ;  /* 0x00ff000017177812 */ /* 0x000fc400078ef812 */
[----:B------:R-:W-:Y:S02]  /*13310*/  LOP3.LUT R25, R25, 0xff00, R24, 0xf8, !PT ;  /* 0x0000ff0019197812 */ /* 0x000fe400078ef818 */
[----:B------:R-:W-:Y:S02]  /*13320*/  SHF.R.U32.HI R18, RZ, 0x18, R18 ;  /* 0x00000018ff127819 */ /* 0x000fe40000011612 */
[----:B------:R-:W-:Y:S02]  /*13330*/  LOP3.LUT R43, R43, 0xff00, R20, 0xf8, !PT ;  /* 0x0000ff002b2b7812 */ /* 0x000fe400078ef814 */
[--C-:B------:R-:W-:Y:S01]  /*13340*/  LOP3.LUT R29, R29, 0xff0000, R2.reuse, 0xf8, !PT ;  /* 0x00ff00001d1d7812 */ /* 0x100fe200078ef802 */
[----:B------:R-:W-:Y:S01]  /*13350*/  IMAD.SHL.U32 R18, R18, 0x1000000, RZ ;  /* 0x0100000012127824 */ /* 0x000fe200078e00ff */
[----:B------:R-:W-:Y:S02]  /*13360*/  SHF.R.U32.HI R2, RZ, 0x18, R2 ;  /* 0x00000018ff027819 */ /* 0x000fe40000011602 */
[----:B------:R-:W-:-:S02]  /*13370*/  LOP3.LUT R25, R25, 0xff0000, R24, 0xf8, !PT ;  /* 0x00ff000019197812 */ /* 0x000fc400078ef818 */
[----:B------:R-:W-:Y:S01]  /*13380*/  SHF.R.U32.HI R24, RZ, 0x18, R24 ;  /* 0x00000018ff187819 */ /* 0x000fe20000011618 */
[----:B------:R-:W-:Y:S01]  /*13390*/  IMAD.SHL.U32 R2, R2, 0x1000000, RZ ;  /* 0x0100000002027824 */ /* 0x000fe200078e00ff */
[--C-:B------:R-:W-:Y:S02]  /*133a0*/  LOP3.LUT R43, R43, 0xff0000, R20.reuse, 0xf8, !PT ;  /* 0x00ff00002b2b7812 */ /* 0x100fe400078ef814 */
[----:B------:R-:W-:Y:S01]  /*133b0*/  SHF.R.U32.HI R20, RZ, 0x18, R20 ;  /* 0x00000018ff147819 */ /* 0x000fe20000011614 */
[----:B------:R-:W-:Y:S01]  /*133c0*/  IMAD.SHL.U32 R24, R24, 0x1000000, RZ ;  /* 0x0100000018187824 */ /* 0x000fe200078e00ff */
[----:B------:R-:W-:Y:S02]  /*133d0*/  LOP3.LUT R23, R23, R18, RZ, 0xfc, !PT ;  /* 0x0000001217177212 */ /* 0x000fe400078efcff */
[----:B------:R-:W-:Y:S01]  /*133e0*/  LOP3.LUT R29, R29, R2, RZ, 0xfc, !PT ;  /* 0x000000021d1d7212 */ /* 0x000fe200078efcff */
[----:B------:R-:W-:Y:S01]  /*133f0*/  IMAD.SHL.U32 R20, R20, 0x1000000, RZ ;  /* 0x0100000014147824 */ /* 0x000fe200078e00ff */
        /* <DEDUP_REMOVED lines=10> */
[----:B------:R-:W-:Y:S02]  /*134a0*/  LOP3.LUT R39, R0, R4, R21, 0x96, !PT ;  /* 0x0000000400277212 */ /* 0x000fe400078e9615 */
[----:B------:R-:W-:Y:S02]  /*134b0*/  LOP3.LUT R24, R29, R5, R45, 0x96, !PT ;  /* 0x000000051d187212 */ /* 0x000fe400078e962d */
[----:B------:R-:W-:-:S02]  /*134c0*/  SHF.L.W.U32.HI R27, R22, 0x1, R31 ;  /* 0x00000001161b7819 */ /* 0x000fc40000010e1f */
[----:B------:R-:W-:Y:S02]  /*134d0*/  SHF.L.W.U32.HI R22, R31, 0x1, R22 ;  /* 0x000000011f167819 */ /* 0x000fe40000010e16 */
[----:B------:R-:W-:Y:S02]  /*134e0*/  LOP3.LUT R26, R18, R39, RZ, 0x3c, !PT ;  /* 0x00000027121a7212 */ /* 0x000fe400078e3cff */
[----:B------:R-:W-:Y:S02]  /*134f0*/  LOP3.LUT R37, R2, R24, RZ, 0x3c, !PT ;  /* 0x0000001802257212 */ /* 0x000fe400078e3cff */
[-C--:B------:R-:W-:Y:S02]  /*13500*/  LOP3.LUT R31, R43, R7.reuse, R11, 0x96, !PT ;  /* 0x000000072b1f7212 */ /* 0x080fe400078e960b */
[----:B------:R-:W-:Y:S02]  /*13510*/  LOP3.LUT R36, R26, R6, RZ, 0x3c, !PT ;  /* 0x000000061a247212 */ /* 0x000fe400078e3cff */
[----:B------:R-:W-:-:S02]  /*13520*/  LOP3.LUT R7, R37, R7, RZ, 0x3c, !PT ;  /* 0x0000000725077212 */ /* 0x000fc400078e3cff */
[----:B------:R-:W-:Y:S02]  /*13530*/  LOP3.LUT R31, R31, 0x80000000, RZ, 0x3c, !PT ;  /* 0x800000001f1f7812 */ /* 0x000fe400078e3cff */
        /* <DEDUP_REMOVED lines=12> */
[----:B------:R-:W-:Y:S02]  /*13600*/  LOP3.LUT R11, R27, R9, R13, 0x96, !PT ;  /* 0x000000091b0b7212 */ /* 0x000fe400078e960d */
[----:B------:R-:W-:Y:S02]  /*13610*/  LOP3.LUT R49, R18, R23, R15, 0x96, !PT ;  /* 0x0000001712317212 */ /* 0x000fe400078e960f */
[----:B------:R-:W-:Y:S02]  /*13620*/  LOP3.LUT R24, R24, R59, R14, 0x96, !PT ;  /* 0x0000003b18187212 */ /* 0x000fe400078e960e */
[----:B------:R-:W-:Y:S02]  /*13630*/  LOP3.LUT R22, R26, R19, RZ, 0x3c, !PT ;  /* 0x000000131a167212 */ /* 0x000fe400078e3cff */
[----:B------:R-:W-:-:S02]  /*13640*/  LOP3.LUT R39, R37, R43, RZ, 0x3c, !PT ;  /* 0x0000002b25277212 */ /* 0x000fc400078e3cff */
[----:B------:R-:W-:Y:S02]  /*13650*/  LOP3.LUT R57, R2, R9, RZ, 0x3c, !PT ;  /* 0x0000000902397212 */ /* 0x000fe400078e3cff */
[C---:B------:R-:W-:Y:S02]  /*13660*/  LOP3.LUT R31, R37.reuse, 0x80000000, RZ, 0x3c, !PT ;  /* 0x80000000251f7812 */ /* 0x040fe400078e3cff */
[----:B------:R-:W-:Y:S02]  /*13670*/  SHF.L.W.U32.HI R33, R26, 0x2, R37 ;  /* 0x000000021a217819 */ /* 0x000fe40000010e25 */
[----:B------:R-:W-:Y:S02]  /*13680*/  SHF.L.W.U32.HI R46, R37, 0x2, R26 ;  /* 0x00000002252e7819 */ /* 0x000fe40000010e1a */
[----:B------:R-:W-:Y:S02]  /*13690*/  LOP3.LUT R9, R35, 0x1, RZ, 0x3c, !PT ;  /* 0x0000000123097812 */ /* 0x000fe400078e3cff */
[----:B------:R-:W-:-:S02]  /*136a0*/  LOP3.LUT R51, R51, R3, R16, 0x96, !PT ;  /* 0x0000000333337212 */ /* 0x000fc400078e9610 */
[----:B------:R-:W-:Y:S02]  /*136b0*/  LOP3.LUT R38, R38, R25, R17, 0x96, !PT ;  /* 0x0000001926267212 */ /* 0x000fe400078e9611 */
[C---:B------:R-:W-:Y:S02]  /*136c0*/  LOP3.LUT R42, R49.reuse, R17, RZ, 0x3c, !PT ;  /* 0x00000011312a7212 */ /* 0x040fe400078e3cff */
        /* <DEDUP_REMOVED lines=11> */
[----:B------:R-:W-:Y:S02]  /*13780*/  LOP3.LUT R14, R35, R12, RZ, 0x3c, !PT ;  /* 0x0000000c230e7212 */ /* 0x000fe400078e3cff */
[C-C-:B------:R-:W-:Y:S02]  /*13790*/  SHF.L.W.U32.HI R34, R24.reuse, 0xe, R49.reuse ;  /* 0x0000000e18227819 */ /* 0x140fe40000010e31 */
[C-C-:B------:R-:W-:Y:S02]  /*137a0*/  SHF.L.W.U32.HI R16, R49.reuse, 0x7, R24.reuse ;  /* 0x0000000731107819 */ /* 0x140fe40000010e18 */
[----:B------:R-:W-:Y:S02]  /*137b0*/  SHF.L.W.U32.HI R18, R24, 0x8, R49 ;  /* 0x0000000818127819 */ /* 0x000fe40000010e31 */
[----:B------:R-:W-:-:S02]  /*137c0*/  SHF.L.W.U32.HI R55, R49, 0x8, R24 ;  /* 0x0000000831377819 */ /* 0x000fc40000010e18 */
[C---:B------:R-:W-:Y:S02]  /*137d0*/  LOP3.LUT R30, R11.reuse, R15, RZ, 0x3c, !PT ;  /* 0x0000000f0b1e7212 */ /* 0x040fe400078e3cff */
[C-C-:B------:R-:W-:Y:S02]  /*137e0*/  SHF.L.W.U32.HI R43, R11.reuse, 0x15, R6.reuse ;  /* 0x000000150b2b7819 */ /* 0x140fe40000010e06 */
[C-C-:B------:R-:W-:Y:S02]  /*137f0*/  SHF.L.W.U32.HI R50, R6.reuse, 0x15, R11.reuse ;  /* 0x0000001506327819 */ /* 0x140fe40000010e0b */
[C-C-:B------:R-:W-:Y:S02]  /*13800*/  SHF.L.W.U32.HI R7, R6.reuse, 0x19, R11.reuse ;  /* 0x0000001906077819 */ /* 0x140fe40000010e0b */
[----:B------:R-:W-:Y:S02]  /*13810*/  SHF.L.W.U32.HI R32, R11, 0x18, R6 ;  /* 0x000000180b207819 */ /* 0x000fe40000010e06 */
[----:B------:R-:W-:-:S02]  /*13820*/  SHF.L.W.U32.HI R47, R6, 0x18, R11 ;  /* 0x00000018062f7819 */ /* 0x000fc40000010e0b */
[----:B------:R-:W-:Y:S02]  /*13830*/  SHF.L.W.U32.HI R10, R11, 0x19, R6 ;  /* 0x000000190b0a7819 */ /* 0x000fe40000010e06 */
[----:B------:R-:W-:Y:S02]  /*13840*/  SHF.L.W.U32.HI R22, R39, 0xa, R22 ;  /* 0x0000000a27167819 */ /* 0x000fe40000010e16 */
[----:B------:R-:W-:Y:S02]  /*13850*/  SHF.L.W.U32.HI R65, R31, 0xd, R26 ;  /* 0x0000000d1f417819 */ /* 0x000fe40000010e1a */
[----:B------:R-:W-:Y:S02]  /*13860*/  SHF.L.W.U32.HI R49, R24, 0x7, R49 ;  /* 0x0000000718317819 */ /* 0x000fe40000010e31 */
[C---:B------:R-:W-:Y:S02]  /*13870*/  LOP3.LUT R60, R35.reuse, R8, RZ, 0x3c, !PT ;  /* 0x00000008233c7212 */ /* 0x040fe400078e3cff */
[----:B------:R-:W-:-:S02]  /*13880*/  SHF.L.W.U32.HI R28, R35, 0xf, R2 ;  /* 0x0000000f231c7819 */ /* 0x000fc40000010e02 */
[C-C-:B------:R-:W-:Y:S02]  /*13890*/  SHF.L.W.U32.HI R11, R2.reuse, 0xf, R35.reuse ;  /* 0x0000000f020b7819 */ /* 0x140fe40000010e23 */
[C---:B------:R-:W-:Y:S02]  /*138a0*/  SHF.L.W.U32.HI R12, R2.reuse, 0x1d, R35 ;  /* 0x0000001d020c7819 */ /* 0x040fe40000010e23 */
[--C-:B------:R-:W-:Y:S02]  /*138b0*/  SHF.L.W.U32.HI R20, R35, 0x1d, R2.reuse ;  /* 0x0000001d23147819 */ /* 0x100fe40000010e02 */
[----:B------:R-:W-:Y:S02]  /*138c0*/  SHF.L.W.U32.HI R39, R2, 0xb, R9 ;  /* 0x0000000b02277819 */ /* 0x000fe40000010e09 */
[----:B------:R-:W-:Y:S02]  /*138d0*/  SHF.L.W.U32.HI R31, R26, 0xd, R31 ;  /* 0x0000000d1a1f7819 */ /* 0x000fe40000010e1f */
[----:B------:R-:W-:-:S02]  /*138e0*/  SHF.L.W.U32.HI R2, R9, 0xb, R2 ;  /* 0x0000000b09027819 */ /* 0x000fc40000010e02 */
[C---:B------:R-:W-:Y:S02]  /*138f0*/  LOP3.LUT R24, R51.reuse, R4, RZ, 0x3c, !PT ;  /* 0x0000000433187212 */ /* 0x040fe400078e3cff */
[----:B------:R-:W-:Y:S02]  /*13900*/  LOP3.LUT R35, R38, R5, RZ, 0x3c, !PT ;  /* 0x0000000526237212 */ /* 0x000fe400078e3cff */
[C---:B------:R-:W-:Y:S02]  /*13910*/  LOP3.LUT R0, R51.reuse, R0, RZ, 0x3c, !PT ;  /* 0x0000000033007212 */ /* 0x040fe400078e3cff */
[----:B------:R-:W-:Y:S02]  /*13920*/  LOP3.LUT R15, R51, R21, RZ, 0x3c, !PT ;  /* 0x00000015330f7212 */ /* 0x000fe400078e3cff */
[-CC-:B------:R-:W-:Y:S02]  /*13930*/  LOP3.LUT R54, R3, R51.reuse, R21.reuse, 0x6, !PT ;  /* 0x0000003303367212 */ /* 0x180fe400078e0615 */
[----:B------:R-:W-:-:S02]  /*13940*/  LOP3.LUT R26, R36, R51, R21, 0x90, !PT ;  /* 0x00000033241a7212 */ /* 0x000fc400078e9015 */
[C-C-:B------:R-:W-:Y:S02]  /*13950*/  SHF.L.W.U32.HI R8, R38.reuse, 0x9, R51.reuse ;  /* 0x0000000926087819 */ /* 0x140fe40000010e33 */
[C-C-:B------:R-:W-:Y:S02]  /*13960*/  SHF.L.W.U32.HI R9, R51.reuse, 0x9, R38.reuse ;  /* 0x0000000933097819 */ /* 0x140fe40000010e26 */
[----:B------:R-:W-:Y:S02]  /*13970*/  SHF.L.W.U32.HI R4, R51, 0x12, R38 ;  /* 0x0000001233047819 */ /* 0x000fe40000010e26 */
[----:B------:R-:W-:Y:S02]  /*13980*/  SHF.L.W.U32.HI R13, R38, 0x12, R51 ;  /* 0x00000012260d7819 */ /* 0x000fe40000010e33 */
[----:B------:R-:W-:Y:S02]  /*13990*/  SHF.L.W.U32.HI R53, R52, 0x17, R59 ;  /* 0x0000001734357819 */ /* 0x000fe40000010e3b */
[----:B------:R-:W-:-:S02]  /*139a0*/  SHF.L.W.U32.HI R58, R23, 0x1e, R14 ;  /* 0x0000001e173a7819 */ /* 0x000fc40000010e0e */
[----:B------:R-:W-:Y:S02]  /*139b0*/  SHF.L.W.U32.HI R5, R17, 0x1b, R42 ;  /* 0x0000001b11057819 */ /* 0x000fe40000010e2a */
[----:B------:R-:W-:Y:S02]  /*139c0*/  LOP3.LUT R6, R38, R45, RZ, 0x3c, !PT ;  /* 0x0000002d26067212 */ /* 0x000fe400078e3cff */
[----:B------:R-:W-:Y:S02]  /*139d0*/  LOP3.LUT R51, R34, R38, R45, 0x6, !PT ;  /* 0x0000002622337212 */ /* 0x000fe400078e062d */
[----:B------:R-:W-:Y:S02]  /*139e0*/  SHF.L.W.U32.HI R52, R59, 0x17, R52 ;  /* 0x000000173b347819 */ /* 0x000fe40000010e34 */
[----:B------:R-:W-:Y:S02]  /*139f0*/  SHF.L.W.U32.HI R23, R14, 0x1e, R23 ;  /* 0x0000001e0e177819 */ /* 0x000fe40000010e17 */
[----:B------:R-:W-:-:S02]  /*13a00*/  SHF.L.W.U32.HI R42, R42, 0x1b, R17 ;  /* 0x0000001b2a2a7819 */ /* 0x000fc40000010e11 */
[----:B------:R-:W-:Y:S02]  /*13a10*/  LOP3.LUT R29, R38, R29, RZ, 0x3c, !PT ;  /* 0x0000001d261d7212 */ /* 0x000fe400078e3cff */
[----:B------:R-:W-:Y:S02]  /*13a20*/  LOP3.LUT R45, R61, R38, R45, 0x90, !PT ;  /* 0x000000263d2d7212 */ /* 0x000fe400078e902d */
        /* <DEDUP_REMOVED lines=34> */
[----:B------:R-:W-:Y:S02]  /*13c50*/  SHF.L.W.U32.HI R56, R35, 0x4, R24 ;  /* 0x0000000423387819 */ /* 0x000fe40000010e18 */
[----:B------:R-:W-:Y:S02]  /*13c60*/  SHF.L.W.U32.HI R39, R24, 0x4, R35 ;  /* 0x0000000418277819 */ /* 0x000fe40000010e23 */
[----:B------:R-:W-:Y:S02]  /*13c70*/  SHF.L.W.U32.HI R54, R29, 0x3, R0 ;  /* 0x000000031d367819 */ /* 0x000fe40000010e00 */
[----:B------:R-:W-:Y:S02]  /*13c80*/  LOP3.LUT R34, R34, R45, RZ, 0x3c, !PT ;  /* 0x0000002d22227212 */ /* 0x000fe400078e3cff */
        /* <DEDUP_REMOVED lines=37> */
[----:B------:R-:W-:-:S02]  /*13ee0*/  SHF.L.W.U32.HI R20, R56, 0x1, R39 ;  /* 0x0000000138147819 */ /* 0x000fc40000010e27 */
[----:B------:R-:W-:Y:S02]  /*13ef0*/  SHF.L.W.U32.HI R55, R39, 0x1, R56 ;  /* 0x0000000127377819 */ /* 0x000fe40000010e38 */
[----:B------:R-:W-:Y:S02]  /*13f00*/  LOP3.LUT R30, R30, R39, RZ, 0x3c, !PT ;  /* 0x000000271e1e7212 */ /* 0x000fe400078e3cff */
[----:B------:R-:W-:Y:S02]  /*13f10*/  LOP3.LUT R39, R54, R29, RZ, 0x3c, !PT ;  /* 0x0000001d36277212 */ /* 0x000fe400078e3cff */
        /* <DEDUP_REMOVED lines=178> */
[----:B------:R-:W-:Y:S02]  /*14a40*/  SHF.L.W.U32.HI R17, R58, 0x1, R5 ;  /* 0x000000013a117819 */ /* 0x000fe40000010e05 */
[----:B------:R-:W-:Y:S02]  /*14a50*/  LOP3.LUT R46, R46, R25, RZ, 0x3c, !PT ;  /* 0x000000192e2e7212 */ /* 0x000fe400078e3cff */
[----:B------:R-:W-:Y:S02]  /*14a60*/  LOP3.LUT R53, R53, R60, RZ, 0x3c, !PT ;  /* 0x0000003c35357212 */ /* 0x000fe400078e3cff */
[----:B------:R-:W-:Y:S02]  /*14a70*/  LOP3.LUT R25, R61, R18, R37, 0x96, !PT ;  /* 0x000000123d197212 */ /* 0x000fe400078e9625 */
[----:B------:R-:W-:-:S02]  /*14a80*/  LOP3.LUT R55, R45, R14, R6, 0x96, !PT ;  /* 0x0000000e2d377212 */ /* 0x000fc400078e9606 */
[----:B------:R-:W-:Y:S02]  /*14a90*/  LOP3.LUT R60, R17, R62, RZ, 0x3c, !PT ;  /* 0x0000003e113c7212 */ /* 0x000fe400078e3cff */
[----:B------:R-:W-:Y:S02]  /*14aa0*/  LOP3.LUT R30, R30, R15, RZ, 0x3c, !PT ;  /* 0x0000000f1e1e7212 */ /* 0x000fe400078e3cff */
[----:B------:R-:W-:Y:S02]  /*14ab0*/  LOP3.LUT R17, R21, R25, R36, 0x96, !PT ;  /* 0x0000001915117212 */ /* 0x000fe400078e9624 */
[----:B------:R-:W-:Y:S02]  /*14ac0*/  LOP3.LUT R55, R3, R55, R54, 0x96, !PT ;  /* 0x0000003703377212 */ /* 0x000fe400078e9636 */
[----:B------:R-:W-:Y:S02]  /*14ad0*/  SHF.L.W.U32.HI R15, R5, 0x1, R58 ;  /* 0x00000001050f7819 */ /* 0x000fe40000010e3a */
[----:B------:R-:W-:-:S02]  /*14ae0*/  LOP3.LUT R37, R60, R37, RZ, 0x3c, !PT ;  /* 0x000000253c257212 */ /* 0x000fc400078e3cff */
        /* <DEDUP_REMOVED lines=24> */
[----:B------:R-:W-:Y:S02]  /*14c70*/  LOP3.LUT R25, R25, R58, RZ, 0x3c, !PT ;  /* 0x0000003a19197212 */ /* 0x000fe400078e3cff */
[----:B------:R-:W-:Y:S02]  /*14c80*/  SHF.L.W.U32.HI R58, R17, 0x1, R60 ;  /* 0x00000001113a7819 */ /* 0x000fe40000010e3c */
[----:B------:R-:W-:Y:S02]  /*14c90*/  LOP3.LUT R64, R42, R64, R39, 0x96, !PT ;  /* 0x000000402a407212 */ /* 0x000fe400078e9627 */
[----:B------:R-:W-:Y:S02]  /*14ca0*/  LOP3.LUT R63, R49, R63, R50, 0x96, !PT ;  /* 0x0000003f313f7212 */ /* 0x000fe400078e9632 */
        /* <DEDUP_REMOVED lines=151> */
[----:B------:R-:W-:-:S02]  /*15620*/  LOP3.LUT R5, R5, 0x80000000, RZ, 0x3c, !PT ;  /* 0x8000000005057812 */ /* 0x000fc400078e3cff */
[----:B------:R-:W-:Y:S02]  /*15630*/  LOP3.LUT R63, R24, R63, R61, 0x96, !PT ;  /* 0x0000003f183f7212 */ /* 0x000fe400078e963d */
[----:B------:R-:W-:Y:S02]  /*15640*/  LOP3.LUT R53, R13, R4, R31, 0x96, !PT ;  /* 0x000000040d357212 */ /* 0x000fe400078e961f */
[----:B------:R-:W-:Y:S02]  /*15650*/  LOP3.LUT R22, R19, R22, R14, 0x96, !PT ;  /* 0x0000001613167212 */ /* 0x000fe400078e960e */
[----:B------:R-:W-:Y:S02]  /*15660*/  LOP3.LUT R52, R32, R23, R5, 0x96, !PT ;  /* 0x0000001720347212 */ /* 0x000fe400078e9605 */
        /* <DEDUP_REMOVED lines=8> */
[----:B------:R-:W-:Y:S02]  /*156f0*/  LOP3.LUT R26, R26, R52, RZ, 0x3c, !PT ;  /* 0x000000341a1a7212 */ /* 0x000fe400078e3cff */
[----:B------:R-:W-:Y:S02]  /*15700*/  SHF.L.W.U32.HI R33, R53, 0x1, R52 ;  /* 0x0000000135217819 */ /* 0x000fe40000010e34 */
[----:B------:R-:W-:Y:S02]  /*15710*/  SHF.L.W.U32.HI R52, R52, 0x1, R53 ;  /* 0x0000000134347819 */ /* 0x000fe40000010e35 */
        /* <DEDUP_REMOVED lines=27> */
[----:B------:R-:W-:Y:S02]  /*158d0*/  LOP3.LUT R60, R59, R22, RZ, 0x3c, !PT ;  /* 0x000000163b3c7212 */ /* 0x000fe400078e3cff */
[----:B------:R-:W-:Y:S02]  /*158e0*/  LOP3.LUT R58, R9, R54, R55, 0x96, !PT ;  /* 0x00000036093a7212 */ /* 0x000fe400078e9637 */
[----:B------:R-:W-:-:S02]  /*158f0*/  LOP3.LUT R22, R60, R55, RZ, 0x3c, !PT ;  /* 0x000000373c167212 */ /* 0x000fc400078e3cff */
[----:B------:R-:W-:Y:S02]  /*15900*/  LOP3.LUT R58, R45, R58, R10, 0x96, !PT ;  /* 0x0000003a2d3a7212 */ /* 0x000fe400078e960a */
        /* <DEDUP_REMOVED lines=135> */
[-CC-:B------:R-:W-:Y:S02]  /*16180*/  LOP3.LUT R31, R4, R6.reuse, R5.reuse, 0x90, !PT ;  /* 0x00000006041f7212 */ /* 0x180fe400078e9005 */
        /* <DEDUP_REMOVED lines=17> */
[----:B------:R-:W-:Y:S02]  /*162a0*/  SHF.L.W.U32.HI R4, R2, 0x1, R27 ;  /* 0x0000000102047819 */ /* 0x000fe40000010e1b */
[----:B------:R-:W-:-:S02]  /*162b0*/  LOP3.LUT R12, R44, R59, R21, 0x96, !PT ;  /* 0x0000003b2c0c7212 */ /* 0x000fc400078e9615 */
[----:B------:R-:W-:Y:S02]  /*162c0*/  LOP3.LUT R53, R4, R51, RZ, 0x3c, !PT ;  /* 0x0000003304357212 */ /* 0x000fe400078e3cff */
        /* <DEDUP_REMOVED lines=10> */
[----:B------:R-:W-:-:S02]  /*16370*/  LOP3.LUT R63, R26, R63, R17, 0x96, !PT ;  /* 0x0000003f1a3f7212 */ /* 0x000fc400078e9611 */
[----:B------:R-:W-:Y:S02]  /*16380*/  LOP3.LUT R22, R15, R22, R36, 0x96, !PT ;  /* 0x000000160f167212 */ /* 0x000fe400078e9624 */
[----:B------:R-:W-:Y:S02]  /*16390*/  SHF.L.W.U32.HI R51, R12, 0x1, R51 ;  /* 0x000000010c337819 */ /* 0x000fe40000010e33 */
[----:B------:R-:W-:Y:S02]  /*163a0*/  LOP3.LUT R10, R0, R10, R19, 0x96, !PT ;  /* 0x0000000a000a7212 */ /* 0x000fe400078e9613 */
[----:B------:R-:W-:Y:S02]  /*163b0*/  LOP3.LUT R12, R53, R19, RZ, 0x3c, !PT ;  /* 0x00000013350c7212 */ /* 0x000fe400078e3cff */
[----:B------:R-:W-:Y:S02]  /*163c0*/  LOP3.LUT R61, R7, R61, R56, 0x96, !PT ;  /* 0x0000003d073d7212 */ /* 0x000fe400078e9638 */
[----:B------:R-:W-:-:S02]  /*163d0*/  LOP3.LUT R19, R69, R56, RZ, 0x3c, !PT ;  /* 0x0000003845137212 */ /* 0x000fc400078e3cff */
[----:B------:R-:W-:Y:S02]  /*163e0*/  SHF.L.W.U32.HI R56, R22, 0x1, R63 ;  /* 0x0000000116387819 */ /* 0x000fe40000010e3f */
        /* <DEDUP_REMOVED lines=97> */
[----:B------:R-:W-:Y:S02]  /*16a00*/  LOP3.LUT R18, R32, R14, R4, 0xb4, !PT ;  /* 0x0000000e20127212 */ /* 0x000fe400078eb404 */
[----:B------:R-:W-:Y:S02]  /*16a10*/  LOP3.LUT R8, R4, R55, R14, 0xb4, !PT ;  /* 0x0000003704087212 */ /* 0x000fe400078eb40e */
[----:B------:R-:W-:Y:S02]  /*16a20*/  SHF.L.W.U32.HI R57, R57, 0x9, R50 ;  /* 0x0000000939397819 */ /* 0x000fe40000010e32 */
[----:B------:R-:W-:-:S02]  /*16a30*/  SHF.L.W.U32.HI R31, R29, 0x6, R54 ;  /* 0x000000061d1f7819 */ /* 0x000fc40000010e36 */
        /* <DEDUP_REMOVED lines=75> */
[----:B------:R-:W-:Y:S02]  /*16ef0*/  LOP3.LUT R22, R26, R37, RZ, 0x3c, !PT ;  /* 0x000000251a167212 */ /* 0x000fe400078e3cff */
[----:B------:R-:W-:Y:S02]  /*16f00*/  LOP3.LUT R48, R2, R29, R33, 0x96, !PT ;  /* 0x0000001d02307212 */ /* 0x000fe400078e9621 */
[----:B------:R-:W-:-:S02]  /*16f10*/  LOP3.LUT R30, R30, R54, RZ, 0x3c, !PT ;  /* 0x000000361e1e7212 */ /* 0x000fc400078e3cff */
[----:B------:R-:W-:Y:S02]  /*16f20*/  SHF.L.W.U32.HI R57, R37, 0x1, R54 ;  /* 0x0000000125397819 */ /* 0x000fe40000010e36 */
[----:B------:R-:W-:Y:S02]  /*16f30*/  LOP3.LUT R26, R22, R33, RZ, 0x3c, !PT ;  /* 0x00000021161a7212 */ /* 0x000fe400078e3cff */
[----:B------:R-:W-:Y:S02]  /*16f40*/  SHF.L.W.U32.HI R54, R54, 0x1, R37 ;  /* 0x0000000136367819 */ /* 0x000fe40000010e25 */
        /* <DEDUP_REMOVED lines=30> */
[----:B------:R-:W-:Y:S02]  /*17130*/  LOP3.LUT R62, R47, R62, R58, 0x96, !PT ;  /* 0x0000003e2f3e7212 */ /* 0x000fe400078e963a */
[----:B------:R-:W-:Y:S02]  /*17140*/  LOP3.LUT R51, R64, R58, RZ, 0x3c, !PT ;  /* 0x0000003a40337212 */ /* 0x000fe400078e3cff */
        /* <DEDUP_REMOVED lines=50> */
[C---:B------:R-:W-:Y:S02]  /*17470*/  LOP3.LUT R44, R59.reuse, R44, RZ, 0x3c, !PT ;  /* 0x0000002c3b2c7212 */ /* 0x040fe400078e3cff */
[C---:B------:R-:W-:Y:S02]  /*17480*/  LOP3.LUT R56, R59.reuse, R56, RZ, 0x3c, !PT ;  /* 0x000000383b387212 */ /* 0x040fe400078e3cff */
        /* <DEDUP_REMOVED lines=80> */
[----:B------:R-:W-:-:S02]  /*17990*/  LOP3.LUT R10, R8, R21, RZ, 0x3c, !PT ;  /* 0x00000015080a7212 */ /* 0x000fc400078e3cff */
[----:B------:R-:W-:Y:S02]  /*179a0*/  LOP3.LUT R34, R34, R24, R29, 0xb4, !PT ;  /* 0x0000001822227212 */ /* 0x000fe400078eb41d */
[----:B------:R-:W-:Y:S02]  /*179b0*/  LOP3.LUT R45, R29, R36, R24, 0xb4, !PT ;  /* 0x000000241d2d7212 */ /* 0x000fe400078eb418 */
[----:B------:R-:W-:Y:S02]  /*179c0*/  LOP3.LUT R53, R24, R27, R36, 0xb4, !PT ;  /* 0x0000001b18357212 */ /* 0x000fe400078eb424 */
[-CC-:B------:R-:W-:Y:S02]  /*179d0*/  LOP3.LUT R24, R11, R8.reuse, R21.reuse, 0x90, !PT ;  /* 0x000000080b187212 */ /* 0x180fe400078e9015 */
[----:B------:R-:W-:Y:S02]  /*179e0*/  LOP3.LUT R21, R55, R8, R21, 0x6, !PT ;  /* 0x0000000837157212 */ /* 0x000fe400078e0615 */
        /* <DEDUP_REMOVED lines=13> */
[----:B------:R-:W-:Y:S02]  /*17ac0*/  LOP3.LUT R46, R27, R46, RZ, 0x3c, !PT ;  /* 0x0000002e1b2e7212 */ /* 0x000fe400078e3cff */
[----:B------:R-:W-:Y:S02]  /*17ad0*/  LOP3.LUT R36, R36, R37, RZ, 0x3c, !PT ;  /* 0x0000002524247212 */ /* 0x000fe400078e3cff */
[----:B------:R-:W-:Y:S02]  /*17ae0*/  LOP3.LUT R37, R3, R24, R48, 0x96, !PT ;  /* 0x0000001803257212 */ /* 0x000fe400078e9630 */
[----:B------:R-:W-:Y:S02]  /*17af0*/  SHF.L.W.U32.HI R27, R60, 0x1, R29 ;  /* 0x000000013c1b7819 */ /* 0x000fe40000010e1d */
[----:B------:R-:W-:Y:S02]  /*17b00*/  LOP3.LUT R43, R39, R32, R45, 0x96, !PT ;  /* 0x00000020272b7212 */ /* 0x000fe400078e962d */
[----:B------:R-:W-:-:S02]  /*17b10*/  LOP3.LUT R58, R11, R54, RZ, 0x3c, !PT ;  /* 0x000000360b3a7212 */ /* 0x000fc400078e3cff */
[----:B------:R-:W-:Y:S02]  /*17b20*/  LOP3.LUT R27, R27, R37, RZ, 0x3c, !PT ;  /* 0x000000251b1b7212 */ /* 0x000fe400078e3cff */
[----:B------:R-:W-:Y:S02]  /*17b30*/  SHF.L.W.U32.HI R24, R54, 0x1, R37 ;  /* 0x0000000136187819 */ /* 0x000fe40000010e25 */
[----:B------:R-:W-:Y:S02]  /*17b40*/  LOP3.LUT R50, R50, R21, RZ, 0x3c, !PT ;  /* 0x0000001532327212 */ /* 0x000fe400078e3cff */
[----:B------:R-:W-:Y:S02]  /*17b50*/  SHF.L.W.U32.HI R37, R37, 0x1, R54 ;  /* 0x0000000125257819 */ /* 0x000fe40000010e36 */
        /* <DEDUP_REMOVED lines=31> */
[C---:B------:R-:W-:Y:S02]  /*17d50*/  LOP3.LUT R50, R63.reuse, R23, RZ, 0x3c, !PT ;  /* 0x000000173f327212 */ /* 0x040fe400078e3cff */
        /* <DEDUP_REMOVED lines=156> */
[----:B------:R-:W-:Y:S02]  /*18720*/  LOP3.LUT R56, R47, R12, R32, 0x96, !PT ;  /* 0x0000000c2f387212 */ /* 0x000fe400078e9620 */
[----:B------:R-:W-:Y:S02]  /*18730*/  LOP3.LUT R29, R35, R54, RZ, 0x3c, !PT ;  /* 0x00000036231d7212 */ /* 0x000fe400078e3cff */
[----:B------:R-:W-:Y:S02]  /*18740*/  SHF.L.W.U32.HI R35, R54, 0x1, R43 ;  /* 0x0000000136237819 */ /* 0x000fe40000010e2b */
        /* <DEDUP_REMOVED lines=17> */
[----:B------:R-:W-:Y:S02]  /*18860*/  LOP3.LUT R62, R61, R8, RZ, 0x3c, !PT ;  /* 0x000000083d3e7212 */ /* 0x000fe400078e3cff */
        /* <DEDUP_REMOVED lines=147> */
[-CC-:B------:R-:W-:Y:S02]  /*191a0*/  LOP3.LUT R36, R43, R29.reuse, R20.reuse, 0x90, !PT ;  /* 0x0000001d2b247212 */ /* 0x180fe400078e9014 */
[----:B------:R-:W-:Y:S02]  /*191b0*/  LOP3.LUT R53, R27, R29, R20, 0x6, !PT ;  /* 0x0000001d1b357212 */ /* 0x000fe400078e0614 */
[----:B------:R-:W-:Y:S02]  /*191c0*/  LOP3.LUT R26, R12, R9, RZ, 0x3c, !PT ;  /* 0x000000090c1a7212 */ /* 0x000fe400078e3cff */
[----:B------:R-:W-:-:S02]  /*191d0*/  LOP3.LUT R20, R24, R22, R43, 0xb4, !PT ;  /* 0x0000001618147212 */ /* 0x000fc400078eb42b */
[----:B------:R-:W-:Y:S02]  /*191e0*/  LOP3.LUT R43, R43, R30, R22, 0xb4, !PT ;  /* 0x0000001e2b2b7212 */ /* 0x000fe400078eb416 */
[----:B------:R-:W-:Y:S02]  /*191f0*/  LOP3.LUT R49, R22, R27, R30, 0xb4, !PT ;  /* 0x0000001b16317212 */ /* 0x000fe400078eb41e */
[-CC-:B------:R-:W-:Y:S02]  /*19200*/  LOP3.LUT R29, R16, R12.reuse, R9.reuse, 0x90, !PT ;  /* 0x0000000c101d7212 */ /* 0x180fe400078e9009 */
[----:B------:R-:W-:Y:S02]  /*19210*/  LOP3.LUT R22, R6, R12, R9, 0x6, !PT ;  /* 0x0000000c06167212 */ /* 0x000fe400078e0609 */
[----:B------:R-:W-:Y:S02]  /*19220*/  LOP3.LUT R9, R26, R13, R16, 0xb4, !PT ;  /* 0x0000000d1a097212 */ /* 0x000fe400078eb410 */
[----:B------:R-:W-:-:S02]  /*19230*/  LOP3.LUT R12, R13, R6, R35, 0xb4, !PT ;  /* 0x000000060d0c7212 */ /* 0x000fc400078eb423 */
[----:B------:R-:W-:Y:S02]  /*19240*/  LOP3.LUT R36, R27, R36, RZ, 0x3c, !PT ;  /* 0x000000241b247212 */ /* 0x000fe400078e3cff */
[----:B------:R-:W-:Y:S02]  /*19250*/  LOP3.LUT R29, R6, R29, RZ, 0x3c, !PT ;  /* 0x0000001d061d7212 */ /* 0x000fe400078e3cff */
[----:B------:R-:W-:Y:S02]  /*19260*/  LOP3.LUT R26, R16, R35, R13, 0xb4, !PT ;  /* 0x00000023101a7212 */ /* 0x000fe400078eb40d */
[----:B------:R-:W-:Y:S02]  /*19270*/  LOP3.LUT R27, R20, 0x8009, RZ, 0x3c, !PT ;  /* 0x00008009141b7812 */ /* 0x000fe400078e3cff */
[----:B------:R-:W-:Y:S02]  /*19280*/  LOP3.LUT R6, R9, 0x80000000, RZ, 0x3c, !PT ;  /* 0x8000000009067812 */ /* 0x000fe400078e3cff */
        /* <DEDUP_REMOVED lines=11> */
[----:B------:R-:W-:Y:S02]  /*19340*/  LOP3.LUT R24, R9, R16, RZ, 0x3c, !PT ;  /* 0x0000001009187212 */ /* 0x000fe400078e3cff */
        /* <DEDUP_REMOVED lines=18> */
[----:B------:R-:W-:-:S02]  /*19470*/  SHF.L.W.U32.HI R58, R15, 0x1, R24 ;  /* 0x000000010f3a7819 */ /* 0x000fc40000010e18 */
        /* <DEDUP_REMOVED lines=104> */
[----:B------:R-:W-:Y:S02]  /*19b00*/  SHF.L.W.U32.HI R7, R2, 0x2, R3 ;  /* 0x0000000202077819 */ /* 0x000fe40000010e03 */
        /* <DEDUP_REMOVED lines=73> */
[----:B------:R-:W-:Y:S02]  /*19fa0*/  LOP3.LUT R56, R11, R56, R0, 0x96, !PT ;  /* 0x000000380b387212 */ /* 0x000fe400078e9600 */
        /* <DEDUP_REMOVED lines=185> */
[----:B------:R-:W-:-:S02]  /*1ab40*/  SHF.L.W.U32.HI R67, R65, 0x1, R24 ;  /* 0x0000000141437819 */ /* 0x000fc40000010e18 */
[----:B------:R-:W-:Y:S02]  /*1ab50*/  LOP3.LUT R37, R0, R63, RZ, 0x3c, !PT ;  /* 0x0000003f00257212 */ /* 0x000fe400078e3cff */
[----:B------:R-:W-:Y:S02]  /*1ab60*/  LOP3.LUT R44, R13, R44, RZ, 0x3c, !PT ;  /* 0x0000002c0d2c7212 */ /* 0x000fe400078e3cff */
[----:B------:R-:W-:Y:S02]  /*1ab70*/  LOP3.LUT R31, R31, R52, RZ, 0x3c, !PT ;  /* 0x000000341f1f7212 */ /* 0x000fe400078e3cff */
[----:B------:R-:W-:Y:S02]  /*1ab80*/  SHF.L.W.U32.HI R52, R63, 0x1, R14 ;  /* 0x000000013f347819 */ /* 0x000fe40000010e0e */
[----:B------:R-:W-:Y:S02]  /*1ab90*/  LOP3.LUT R67, R67, R14, RZ, 0x3c, !PT ;  /* 0x0000000e43437212 */ /* 0x000fe400078e3cff */
[----:B------:R-:W-:-:S02]  /*1aba0*/  SHF.L.W.U32.HI R63, R14, 0x1, R63 ;  /* 0x000000010e3f7819 */ /* 0x000fc40000010e3f */
[-C--:B------:R-:W-:Y:S02]  /*1abb0*/  LOP3.LUT R9, R48, R33.reuse, R30, 0x96, !PT ;  /* 0x0000002130097212 */ /* 0x080fe400078e961e */
[----:B------:R-:W-:Y:S02]  /*1abc0*/  LOP3.LUT R14, R37, R33, RZ, 0x3c, !PT ;  /* 0x00000021250e7212 */ /* 0x000fe400078e3cff */
[----:B------:R-:W-:Y:S02]  /*1abd0*/  LOP3.LUT R33, R28, R51, R44, 0x96, !PT ;  /* 0x000000331c217212 */ /* 0x000fe400078e962c */
[----:B------:R-:W-:Y:S02]  /*1abe0*/  LOP3.LUT R0, R59, R36, R61, 0x96, !PT ;  /* 0x000000243b007212 */ /* 0x000fe400078e963d */
[----:B------:R-:W-:Y:S02]  /*1abf0*/  LOP3.LUT R54, R19, R58, R26, 0x96, !PT ;  /* 0x0000003a13367212 */ /* 0x000fe400078e961a */
[----:B------:R-:W-:-:S02]  /*1ac00*/  LOP3.LUT R33, R4, R33, R25, 0x96, !PT ;  /* 0x0000002104217212 */ /* 0x000fc400078e9619 */
[----:B------:R-:W-:Y:S02]  /*1ac10*/  LOP3.LUT R0, R5, R0, R16, 0x96, !PT ;  /* 0x0000000005007212 */ /* 0x000fe400078e9610 */
[C---:B------:R-:W-:Y:S02]  /*1ac20*/  LOP3.LUT R13, R37.reuse, R30, RZ, 0x3c, !PT ;  /* 0x0000001e250d7212 */ /* 0x040fe400078e3cff */
[----:B------:R-:W-:Y:S02]  /*1ac30*/  LOP3.LUT R9, R20, R9, R3, 0x96, !PT ;  /* 0x0000000914097212 */ /* 0x000fe400078e9603 */
[----:B------:R-:W-:Y:S02]  /*1ac40*/  LOP3.LUT R30, R37, R3, RZ, 0x3c, !PT ;  /* 0x00000003251e7212 */ /* 0x000fe400078e3cff */
[----:B------:R-:W-:Y:S02]  /*1ac50*/  LOP3.LUT R54, R11, R54, R56, 0x96, !PT ;  /* 0x000000360b367212 */ /* 0x000fe400078e9638 */
        /* <DEDUP_REMOVED lines=157> */
[-C--:B------:R-:W-:Y:S02]  /*1b630*/  LOP3.LUT R46, R2, R0.reuse, R27, 0x90, !PT ;  /* 0x00000000022e7212 */ /* 0x080fe400078e901b */
        /* <DEDUP_REMOVED lines=18> */
[----:B------:R-:W-:Y:S02]  /*1b760*/  SHF.L.W.U32.HI R64, R14, 0x1, R3 ;  /* 0x000000010e407819 */ /* 0x000fe40000010e03 */
        /* <DEDUP_REMOVED lines=18> */
[C---:B------:R-:W-:Y:S02]  /*1b890*/  LOP3.LUT R54, R64.reuse, R59, RZ, 0x3c, !PT ;  /* 0x0000003b40367212 */ /* 0x040fe400078e3cff */
[----:B------:R-:W-:Y:S02]  /*1b8a0*/  SHF.L.W.U32.HI R59, R5, 0x1, R60 ;  /* 0x00000001053b7819 */ /* 0x000fe40000010e3c */
        /* <DEDUP_REMOVED lines=286> */
[----:B------:R-:W-:Y:S02]  /*1ca90*/  LOP3.LUT R15, R49, R51, R32, 0xb4, !PT ;  /* 0x00000033310f7212 */ /* 0x000fe400078eb420 */
        /* <DEDUP_REMOVED lines=79> */
[----:B------:R-:W-:Y:S02]  /*1cf90*/  SHF.L.W.U32.HI R62, R18, 0x1, R17 ;  /* 0x00000001123e7819 */ /* 0x000fe40000010e11 */
[----:B------:R-:W-:-:S02]  /*1cfa0*/  LOP3.LUT R59, R37, R60, RZ, 0x3c, !PT ;  /* 0x0000003c253b7212 */ /* 0x000fc400078e3cff */
[----:B------:R-:W-:Y:S02]  /*1cfb0*/  LOP3.LUT R37, R31, R4, R42, 0x96, !PT ;  /* 0x000000041f257212 */ /* 0x000fe400078e962a */
        /* <DEDUP_REMOVED lines=8> */
[----:B------:R-:W-:Y:S02]  /*1d040*/  LOP3.LUT R60, R36, R3, R7, 0x96, !PT ;  /* 0x00000003243c7212 */ /* 0x000fe400078e9607 */
[----:B------:R-:W-:Y:S02]  /*1d050*/  LOP3.LUT R31, R8, R23, R21, 0x96, !PT ;  /* 0x00000017081f7212 */ /* 0x000fe400078e9615 */
[----:B------:R-:W-:-:S02]  /*1d060*/  LOP3.LUT R58, R47, R6, R55, 0x96, !PT ;  /* 0x000000062f3a7212 */ /* 0x000fc400078e9637 */
[----:B------:R-:W-:Y:S02]  /*1d070*/  LOP3.LUT R12, R12, R61, RZ, 0x3c, !PT ;  /* 0x0000003d0c0c7212 */ /* 0x000fe400078e3cff */
[----:B------:R-:W-:Y:S02]  /*1d080*/  LOP3.LUT R60, R52, R60, R49, 0x96, !PT ;  /* 0x0000003c343c7212 */ /* 0x000fe400078e9631 */
[----:B------:R-:W-:Y:S02]  /*1d090*/  LOP3.LUT R31, R11, R31, R20, 0x96, !PT ;  /* 0x0000001f0b1f7212 */ /* 0x000fe400078e9614 */
[C---:B------:R-:W-:Y:S02]  /*1d0a0*/  LOP3.LUT R61, R62.reuse, R6, RZ, 0x3c, !PT ;  /* 0x000000063e3d7212 */ /* 0x040fe400078e3cff */
[----:B------:R-:W-:Y:S02]  /*1d0b0*/  LOP3.LUT R6, R62, R47, RZ, 0x3c, !PT ;  /* 0x0000002f3e067212 */ /* 0x000fe400078e3cff */
[----:B------:R-:W-:-:S02]  /*1d0c0*/  LOP3.LUT R58, R27, R58, R32, 0x96, !PT ;  /* 0x0000003a1b3a7212 */ /* 0x000fc400078e9620 */
[C---:B------:R-:W-:Y:S02]  /*1d0d0*/  LOP3.LUT R47, R62.reuse, R32, RZ, 0x3c, !PT ;  /* 0x000000203e2f7212 */ /* 0x040fe400078e3cff */
[C---:B------:R-:W-:Y:S02]  /*1d0e0*/  LOP3.LUT R55, R62.reuse, R55, RZ, 0x3c, !PT ;  /* 0x000000373e377212 */ /* 0x040fe400078e3cff */
[----:B------:R-:W-:Y:S02]  /*1d0f0*/  LOP3.LUT R32, R62, R27, RZ, 0x3c, !PT ;  /* 0x0000001b3e207212 */ /* 0x000fe400078e3cff */
[----:B------:R-:W-:Y:S02]  /*1d100*/  SHF.L.W.U32.HI R27, R31, 0x1, R60 ;  /* 0x000000011f1b7819 */ /* 0x000fe40000010e3c */
[----:B------:R-:W-:Y:S02]  /*1d110*/  SHF.L.W.U32.HI R62, R60, 0x1, R31 ;  /* 0x000000013c3e7819 */ /* 0x000fe40000010e1f */
[----:B------:R-:W-:-:S02]  /*1d120*/  LOP3.LUT R27, R27, R18, RZ, 0x3c, !PT ;  /* 0x000000121b1b7212 */ /* 0x000fc400078e3cff */
[----:B------:R-:W-:Y:S02]  /*1d130*/  LOP3.LUT R64, R62, R17, RZ, 0x3c, !PT ;  /* 0x000000113e407212 */ /* 0x000fe400078e3cff */
[----:B------:R-:W-:Y:S02]  /*1d140*/  LOP3.LUT R18, R22, R57, R12, 0x96, !PT ;  /* 0x0000003916127212 */ /* 0x000fe400078e960c */
        /* <DEDUP_REMOVED lines=49> */
[C---:B------:R-:W-:Y:S02]  /*1d460*/  LOP3.LUT R34, R31.reuse, R34, RZ, 0x3c, !PT ;  /* 0x000000221f227212 */ /* 0x040fe400078e3cff */
        /* <DEDUP_REMOVED lines=114> */
[----:B------:R-:W-:Y:S02]  /*1db90*/  LOP3.LUT R27, R8, R31, RZ, 0x3c, !PT ;  /* 0x0000001f081b7212 */ /* 0x000fe400078e3cff */
[----:B------:R-:W-:-:S02]  /*1dba0*/  LOP3.LUT R31, R5, R22, R61, 0x96, !PT ;  /* 0x00000016051f7212 */ /* 0x000fc400078e963d */
[----:B------:R-:W-:Y:S02]  /*1dbb0*/  LOP3.LUT R52, R34, R39, RZ, 0x3c, !PT ;  /* 0x0000002722347212 */ /* 0x000fe400078e3cff */
        /* <DEDUP_REMOVED lines=33> */
[----:B------:R-:W-:Y:S02]  /*1ddd0*/  LOP3.LUT R63, R37, R63, R46, 0x96, !PT ;  /* 0x0000003f253f7212 */ /* 0x000fe400078e962e */
[----:B------:R-:W-:-:S02]  /*1dde0*/  LOP3.LUT R64, R19, R12, RZ, 0x3c, !PT ;  /* 0x0000000c13407212 */ /* 0x000fc400078e3cff */
[----:B------:R-:W-:Y:S02]  /*1ddf0*/  SHF.L.W.U32.HI R61, R62, 0x1, R63 ;  /* 0x000000013e3d7819 */ /* 0x000fe40000010e3f */
[C---:B------:R-:W-:Y:S02]  /*1de00*/  LOP3.LUT R12, R64.reuse, R55, RZ, 0x3c, !PT ;  /* 0x00000037400c7212 */ /* 0x040fe400078e3cff */
[----:B------:R-:W-:Y:S02]  /*1de10*/  LOP3.LUT R55, R64, R46, RZ, 0x3c, !PT ;  /* 0x0000002e40377212 */ /* 0x000fe400078e3cff */
[----:B------:R-:W-:Y:S02]  /*1de20*/  SHF.L.W.U32.HI R46, R60, 0x1, R31 ;  /* 0x000000013c2e7819 */ /* 0x000fe40000010e1f */
        /* <DEDUP_REMOVED lines=144> */
[----:B------:R-:W-:Y:S02]  /*1e730*/  LOP3.LUT R33, R46, R33, R5, 0x96, !PT ;  /* 0x000000212e217212 */ /* 0x000fe400078e9605 */
[----:B------:R-:W-:-:S02]  /*1e740*/  LOP3.LUT R37, R23, R42, R2, 0x96, !PT ;  /* 0x0000002a17257212 */ /* 0x000fc400078e9602 */
[----:B------:R-:W-:Y:S02]  /*1e750*/  LOP3.LUT R6, R54, R6, R15, 0x96, !PT ;  /* 0x0000000636067212 */ /* 0x000fe400078e960f */
[----:B------:R-:W-:Y:S02]  /*1e760*/  LOP3.LUT R0, R0, 0x80000000, RZ, 0x3c, !PT ;  /* 0x8000000000007812 */ /* 0x000fe400078e3cff */
[----:B------:R-:W-:Y:S02]  /*1e770*/  LOP3.LUT R37, R51, R37, R44, 0x96, !PT ;  /* 0x0000002533257212 */ /* 0x000fe400078e962c */
[----:B------:R-:W-:Y:S02]  /*1e780*/  SHF.L.W.U32.HI R34, R6, 0x1, R33 ;  /* 0x0000000106227819 */ /* 0x000fe40000010e21 */
[----:B------:R-:W-:Y:S02]  /*1e790*/  LOP3.LUT R25, R25, R18, RZ, 0x3c, !PT ;  /* 0x0000001219197212 */ /* 0x000fe400078e3cff */
[----:B------:R-:W-:-:S02]  /*1e7a0*/  LOP3.LUT R58, R19, R30, R0, 0x96, !PT ;  /* 0x0000001e133a7212 */ /* 0x000fc400078e9600 */
[----:B------:R-:W-:Y:S02]  /*1e7b0*/  LOP3.LUT R26, R26, R57, RZ, 0x3c, !PT ;  /* 0x000000391a1a7212 */ /* 0x000fe400078e3cff */
[----:B------:R-:W-:Y:S02]  /*1e7c0*/  LOP3.LUT R18, R22, R7, R14, 0x96, !PT ;  /* 0x0000000716127212 */ /* 0x000fe400078e960e */
        /* <DEDUP_REMOVED lines=13> */
[----:B------:R-:W-:Y:S02]  /*1e8a0*/  SHF.L.W.U32.HI R34, R37, 0x1, R58 ;  /* 0x0000000125227819 */ /* 0x000fe40000010e3a */
[----:B------:R-:W-:Y:S02]  /*1e8b0*/  SHF.L.W.U32.HI R37, R58, 0x1, R37 ;  /* 0x000000013a257819 */ /* 0x000fe40000010e25 */
[----:B------:R-:W-:-:S02]  /*1e8c0*/  LOP3.LUT R53, R31, R53, R24, 0x96, !PT ;  /* 0x000000351f357212 */ /* 0x000fc400078e9618 */
[----:B------:R-:W-:Y:S02]  /*1e8d0*/  LOP3.LUT R10, R9, R10, R4, 0x96, !PT ;  /* 0x0000000a090a7212 */ /* 0x000fe400078e9604 */
[C---:B------:R-:W-:Y:S02]  /*1e8e0*/  LOP3.LUT R58, R62.reuse, R17, RZ, 0x3c, !PT ;  /* 0x000000113e3a7212 */ /* 0x040fe400078e3cff */
        /* <DEDUP_REMOVED lines=18> */
[----:B------:R-:W-:Y:S02]  /*1ea10*/  LOP3.LUT R63, R48, R63, R27, 0x96, !PT ;  /* 0x0000003f303f7212 */ /* 0x000fe400078e961b */
[----:B------:R-:W-:Y:S02]  /*1ea20*/  LOP3.LUT R33, R33, R10, RZ, 0x3c, !PT ;  /* 0x0000000a21217212 */ /* 0x000fe400078e3cff */
[----:B------:R-:W-:Y:S02]  /*1ea30*/  LOP3.LUT R6, R64, R49, RZ, 0x3c, !PT ;  /* 0x0000003140067212 */ /* 0x000fe400078e3cff */
[----:B------:R-:W-:-:S02]  /*1ea40*/  SHF.L.W.U32.HI R10, R62, 0x1, R63 ;  /* 0x000000013e0a7819 */ /* 0x000fc40000010e3f */
[----:B------:R-:W-:Y:S02]  /*1ea50*/  SHF.L.W.U32.HI R49, R63, 0x1, R62 ;  /* 0x000000013f317819 */ /* 0x000fe40000010e3e */
[----:B------:R-:W-:Y:S02]  /*1ea60*/  LOP3.LUT R21, R64, R36, RZ, 0x3c, !PT ;  /* 0x0000002440157212 */ /* 0x000fe400078e3cff */
[----:B------:R-:W-:Y:S02]  /*1ea70*/  LOP3.LUT R10, R10, R61, RZ, 0x3c, !PT ;  /* 0x0000003d0a0a7212 */ /* 0x000fe400078e3cff */
        /* <DEDUP_REMOVED lines=19> */
[----:B------:R-:W-:Y:S02]  /*1ebb0*/  SHF.L.W.U32.HI R9, R45, 0x15, R36 ;  /* 0x000000152d097819 */ /* 0x000fe40000010e24 */
        /* <DEDUP_REMOVED lines=142> */
[----:B------:R-:W-:Y:S02]  /*1f4a0*/  LOP3.LUT R61, R61, R43, RZ, 0x3c, !PT ;  /* 0x0000002b3d3d7212 */ /* 0x000fe400078e3cff */
[----:B------:R-:W-:Y:S02]  /*1f4b0*/  SHF.L.W.U32.HI R37, R58, 0x1, R43 ;  /* 0x000000013a257819 */ /* 0x000fe40000010e2b */
[----:B------:R-:W-:-:S02]  /*1f4c0*/  LOP3.LUT R54, R3, R54, R60, 0x96, !PT ;  /* 0x0000003603367212 */ /* 0x000fc400078e963c */
[----:B------:R-:W-:Y:S02]  /*1f4d0*/  LOP3.LUT R53, R24, R53, R15, 0x96, !PT ;  /* 0x0000003518357212 */ /* 0x000fe400078e960f */
[----:B------:R-:W-:Y:S02]  /*1f4e0*/  SHF.L.W.U32.HI R43, R43, 0x1, R58 ;  /* 0x000000012b2b7819 */ /* 0x000fe40000010e3a */
[-C--:B------:R-:W-:Y:S02]  /*1f4f0*/  LOP3.LUT R58, R14, R25.reuse, R56, 0x96, !PT ;  /* 0x000000190e3a7212 */ /* 0x080fe400078e9638 */
[C---:B------:R-:W-:Y:S02]  /*1f500*/  LOP3.LUT R62, R61.reuse, R25, RZ, 0x3c, !PT ;  /* 0x000000193d3e7212 */ /* 0x040fe400078e3cff */
[----:B------:R-:W-:Y:S02]  /*1f510*/  LOP3.LUT R25, R61, R14, RZ, 0x3c, !PT ;  /* 0x0000000e3d197212 */ /* 0x000fe400078e3cff */
[----:B------:R-:W-:-:S02]  /*1f520*/  SHF.L.W.U32.HI R14, R53, 0x1, R54 ;  /* 0x00000001350e7819 */ /* 0x000fc40000010e36 */
[----:B------:R-:W-:Y:S02]  /*1f530*/  LOP3.LUT R58, R44, R58, R17, 0x96, !PT ;  /* 0x0000003a2c3a7212 */ /* 0x000fe400078e9611 */
[----:B------:R-:W-:Y:S02]  /*1f540*/  LOP3.LUT R19, R14, R19, RZ, 0x3c, !PT ;  /* 0x000000130e137212 */ /* 0x000fe400078e3cff */
[----:B------:R-:W-:Y:S02]  /*1f550*/  LOP3.LUT R14, R49, R8, R36, 0x96, !PT ;  /* 0x00000008310e7212 */ /* 0x000fe400078e9624 */
        /* <DEDUP_REMOVED lines=10> */
[----:B------:R-:W-:Y:S02]  /*1f600*/  LOP3.LUT R44, R61, R44, RZ, 0x3c, !PT ;  /* 0x0000002c3d2c7212 */ /* 0x000fe400078e3cff */
[----:B------:R-:W-:Y:S02]  /*1f610*/  LOP3.LUT R61, R19, R0, RZ, 0x3c, !PT ;  /* 0x00000000133d7212 */ /* 0x000fe400078e3cff */
        /* <DEDUP_REMOVED lines=147> */
[----:B------:R-:W-:Y:S02]  /*1ff50*/  LOP3.LUT R18, R38, R27, R28, 0x96, !PT ;  /* 0x0000001b26127212 */ /* 0x000fe400078e961c */
[----:B------:R-:W-:Y:S02]  /*1ff60*/  LOP3.LUT R4, R22, 0x8002, RZ, 0x3c, !PT ;  /* 0x0000800216047812 */ /* 0x000fe400078e3cff */
        /* <DEDUP_REMOVED lines=28> */
[C---:B------:R-:W-:Y:S02]  /*20130*/  LOP3.LUT R61, R62.reuse, R20, RZ, 0x3c, !PT ;  /* 0x000000143e3d7212 */ /* 0x040fe400078e3cff */
[C---:B------:R-:W-:Y:S02]  /*20140*/  LOP3.LUT R20, R62.reuse, R45, RZ, 0x3c, !PT ;  /* 0x0000002d3e147212 */ /* 0x040fe400078e3cff */
[----:B------:R-:W-:Y:S02]  /*20150*/  SHF.L.W.U32.HI R45, R43, 0x1, R60 ;  /* 0x000000012b2d7819 */ /* 0x000fe40000010e3c */
[----:B------:R-:W-:Y:S02]  /*20160*/  LOP3.LUT R53, R62, R53, RZ, 0x3c, !PT ;  /* 0x000000353e357212 */ /* 0x000fe400078e3cff */
[----:B------:R-:W-:Y:S02]  /*20170*/  LOP3.LUT R45, R45, R18, RZ, 0x3c, !PT ;  /* 0x000000122d2d7212 */ /* 0x000fe400078e3cff */
[----:B------:R-:W-:-:S02]  /*20180*/  LOP3.LUT R18, R15, R48, R10, 0x96, !PT ;  /* 0x000000300f127212 */ /* 0x000fc400078e960a */
[C---:B------:R-:W-:Y:S02]  /*20190*/  LOP3.LUT R19, R62.reuse, R19, RZ, 0x3c, !PT ;  /* 0x000000133e137212 */ /* 0x040fe400078e3cff */
[----:B------:R-:W-:Y:S02]  /*201a0*/  LOP3.LUT R12, R62, R12, RZ, 0x3c, !PT ;  /* 0x0000000c3e0c7212 */ /* 0x000fe400078e3cff */
        /* <DEDUP_REMOVED lines=46> */
[----:B------:R-:W-:Y:S02]  /*20490*/  LOP3.LUT R14, R65, R14, RZ, 0x3c, !PT ;  /* 0x0000000e410e7212 */ /* 0x000fe400078e3cff */
[----:B------:R-:W-:Y:S02]  /*204a0*/  LOP3.LUT R22, R59, R51, RZ, 0x3c, !PT ;  /* 0x000000333b167212 */ /* 0x000fe400078e3cff */
[----:B------:R-:W-:Y:S02]  /*204b0*/  SHF.L.W.U32.HI R0, R53, 0x1, R0 ;  /* 0x0000000135007819 */ /* 0x000fe40000010e00 */
[----:B------:R-:W-:Y:S02]  /*204c0*/  SHF.L.W.U32.HI R8, R23, 0x17, R48 ;  /* 0x0000001717087819 */ /* 0x000fe40000010e30 */
[C---:B------:R-:W-:Y:S02]  /*204d0*/  LOP3.LUT R47, R36.reuse, R47, RZ, 0x3c, !PT ;  /* 0x0000002f242f7212 */ /* 0x040fe400078e3cff */
[----:B------:R-:W-:-:S02]  /*204e0*/  LOP3.LUT R26, R36, R26, RZ, 0x3c, !PT ;  /* 0x0000001a241a7212 */ /* 0x000fc400078e3cff */
        /* <DEDUP_REMOVED lines=96> */
[--C-:B------:R-:W-:Y:S02]  /*20af0*/  LOP3.LUT R4, R13, R43, R2.reuse, 0x90, !PT ;  /* 0x0000002b0d047212 */ /* 0x100fe400078e9002 */
[----:B------:R-:W-:Y:S02]  /*20b00*/  LOP3.LUT R18, R18, R47, RZ, 0x3c, !PT ;  /* 0x0000002f12127212 */ /* 0x000fe400078e3cff */
        /* <DEDUP_REMOVED lines=20> */
[----:B------:R-:W-:Y:S02]  /*20c50*/  LOP3.LUT R32, R32, R43, RZ, 0x3c, !PT ;  /* 0x0000002b20207212 */ /* 0x000fe400078e3cff */
[----:B------:R-:W-:-:S02]  /*20c60*/  LOP3.LUT R62, R62, R58, RZ, 0x3c, !PT ;  /* 0x0000003a3e3e7212 */ /* 0x000fc400078e3cff */
[----:B------:R-:W-:Y:S02]  /*20c70*/  SHF.L.W.U32.HI R42, R63, 0x1, R58 ;  /* 0x000000013f2a7819 */ /* 0x000fe40000010e3a */
[----:B------:R-:W-:Y:S02]  /*20c80*/  SHF.L.W.U32.HI R43, R58, 0x1, R63 ;  /* 0x000000013a2b7819 */ /* 0x000fe40000010e3f */
        /* <DEDUP_REMOVED lines=10> */
[----:B------:R-:W-:Y:S02]  /*20d30*/  LOP3.LUT R57, R8, R57, R59, 0x96, !PT ;  /* 0x0000003908397212 */ /* 0x000fe400078e963b */
[C---:B------:R-:W-:Y:S02]  /*20d40*/  LOP3.LUT R60, R62.reuse, R27, RZ, 0x3c, !PT ;  /* 0x0000001b3e3c7212 */ /* 0x040fe400078e3cff */
[----:B------:R-:W-:Y:S02]  /*20d50*/  LOP3.LUT R27, R62, R50, RZ, 0x3c, !PT ;  /* 0x000000323e1b7212 */ /* 0x000fe400078e3cff */
[----:B------:R-:W-:Y:S02]  /*20d60*/  LOP3.LUT R49, R24, R49, R39, 0x96, !PT ;  /* 0x0000003118317212 */ /* 0x000fe400078e9627 */
[C---:B------:R-:W-:Y:S02]  /*20d70*/  LOP3.LUT R50, R62.reuse, R39, RZ, 0x3c, !PT ;  /* 0x000000273e327212 */ /* 0x040fe400078e3cff */
[----:B------:R-:W-:-:S02]  /*20d80*/  LOP3.LUT R39, R62, R24, RZ, 0x3c, !PT ;  /* 0x000000183e277212 */ /* 0x000fc400078e3cff */
[----:B------:R-:W-:Y:S02]  /*20d90*/  SHF.L.W.U32.HI R24, R57, 0x1, R58 ;  /* 0x0000000139187819 */ /* 0x000fe40000010e3a */
[----:B------:R-:W-:Y:S02]  /*20da0*/  LOP3.LUT R47, R62, R47, RZ, 0x3c, !PT ;  /* 0x0000002f3e2f7212 */ /* 0x000fe400078e3cff */
[----:B------:R-:W-:Y:S02]  /*20db0*/  LOP3.LUT R62, R24, R13, RZ, 0x3c, !PT ;  /* 0x0000000d183e7212 */ /* 0x000fe400078e3cff */
[----:B------:R-:W-:Y:S02]  /*20dc0*/  SHF.L.W.U32.HI R13, R58, 0x1, R57 ;  /* 0x000000013a0d7819 */ /* 0x000fe40000010e39 */
[----:B------:R-:W-:Y:S02]  /*20dd0*/  LOP3.LUT R24, R34, R61, R7, 0x96, !PT ;  /* 0x0000003d22187212 */ /* 0x000fe400078e9607 */
[----:B------:R-:W-:-:S02]  /*20de0*/  LOP3.LUT R65, R13, R4, RZ, 0x3c, !PT ;  /* 0x000000040d417212 */ /* 0x000fc400078e3cff */
[-C--:B------:R-:W-:Y:S02]  /*20df0*/  LOP3.LUT R63, R16, R21.reuse, R32, 0x96, !PT ;  /* 0x00000015103f7212 */ /* 0x080fe400078e9620 */
[----:B------:R-:W-:Y:S02]  /*20e00*/  LOP3.LUT R4, R65, R21, RZ, 0x3c, !PT ;  /* 0x0000001541047212 */ /* 0x000fe400078e3cff */
[----:B------:R-:W-:Y:S02]  /*20e10*/  SHF.L.W.U32.HI R21, R49, 0x1, R26 ;  /* 0x0000000131157819 */ /* 0x000fe40000010e1a */
[----:B------:R-:W-:Y:S02]  /*20e20*/  LOP3.LUT R24, R48, R24, R45, 0x96, !PT ;  /* 0x0000001830187212 */ /* 0x000fe400078e962d */
[----:B------:R-:W-:Y:S02]  /*20e30*/  LOP3.LUT R63, R46, R63, R17, 0x96, !PT ;  /* 0x0000003f2e3f7212 */ /* 0x000fe400078e9611 */
        /* <DEDUP_REMOVED lines=136> */
[----:B------:R-:W-:Y:S02]  /*216c0*/  LOP3.LUT R54, R57, R2, RZ, 0x3c, !PT ;  /* 0x0000000239367212 */ /* 0x000fe400078e3cff */
[----:B------:R-:W-:Y:S02]  /*216d0*/  LOP3.LUT R51, R51, R20, R5, 0xb4, !PT ;  /* 0x0000001433337212 */ /* 0x000fe400078eb405 */
[----:B------:R-:W-:-:S02]  /*216e0*/  LOP3.LUT R7, R5, R16, R20, 0xb4, !PT ;  /* 0x0000001005077212 */ /* 0x000fc400078eb414 */
[C---:B------:R-:W-:Y:S02]  /*216f0*/  LOP3.LUT R11, R43.reuse, R58, R11, 0x6, !PT ;  /* 0x0000003a2b0b7212 */ /* 0x040fe400078e060b */
        /* <DEDUP_REMOVED lines=18> */
[----:B------:R-:W-:Y:S02]  /*21820*/  LOP3.LUT R54, R19, R0, R7, 0x96, !PT ;  /* 0x0000000013367212 */ /* 0x000fe400078e9607 */
        /* <DEDUP_REMOVED lines=13> */
[----:B------:R-:W-:Y:S02]  /*21900*/  LOP3.LUT R50, R22, R59, R43, 0x96, !PT ;  /* 0x0000003b16327212 */ /* 0x000fe400078e962b */
[----:B------:R-:W-:Y:S02]  /*21910*/  LOP3.LUT R57, R9, R6, R32, 0x96, !PT ;  /* 0x0000000609397212 */ /* 0x000fe400078e9620 */
[----:B------:R-:W-:-:S02]  /*21920*/  LOP3.LUT R50, R4, R50, R25, 0x96, !PT ;  /* 0x0000003204327212 */ /* 0x000fc400078e9619 */
[----:B------:R-:W-:Y:S02]  /*21930*/  LOP3.LUT R57, R26, R57, R27, 0x96, !PT ;  /* 0x000000391a397212 */ /* 0x000fe400078e961b */
[-C--:B------:R-:W-:Y:S02]  /*21940*/  LOP3.LUT R54, R45, R28.reuse, R58, 0x96, !PT ;  /* 0x0000001c2d367212 */ /* 0x080fe400078e963a */
[C---:B------:R-:W-:Y:S02]  /*21950*/  LOP3.LUT R63, R65.reuse, R28, RZ, 0x3c, !PT ;  /* 0x0000001c413f7212 */ /* 0x040fe400078e3cff */
[----:B------:R-:W-:Y:S02]  /*21960*/  LOP3.LUT R28, R65, R45, RZ, 0x3c, !PT ;  /* 0x0000002d411c7212 */ /* 0x000fe400078e3cff */
[----:B------:R-:W-:Y:S02]  /*21970*/  SHF.L.W.U32.HI R45, R57, 0x1, R50 ;  /* 0x00000001392d7819 */ /* 0x000fe40000010e32 */
[----:B------:R-:W-:-:S02]  /*21980*/  LOP3.LUT R54, R33, R54, R18, 0x96, !PT ;  /* 0x0000003621367212 */ /* 0x000fc400078e9612 */
[C---:B------:R-:W-:Y:S02]  /*21990*/  LOP3.LUT R58, R65.reuse, R58, RZ, 0x3c, !PT ;  /* 0x0000003a413a7212 */ /* 0x040fe400078e3cff */
[C---:B------:R-:W-:Y:S02]  /*219a0*/  LOP3.LUT R18, R65.reuse, R18, RZ, 0x3c, !PT ;  /* 0x0000001241127212 */ /* 0x040fe400078e3cff */
[----:B------:R-:W-:Y:S02]  /*219b0*/  LOP3.LUT R33, R65, R33, RZ, 0x3c, !PT ;  /* 0x0000002141217212 */ /* 0x000fe400078e3cff */
[----:B------:R-:W-:Y:S02]  /*219c0*/  LOP3.LUT R65, R45, R42, RZ, 0x3c, !PT ;  /* 0x0000002a2d417212 */ /* 0x000fe400078e3cff */
[----:B------:R-:W-:Y:S02]  /*219d0*/  SHF.L.W.U32.HI R42, R50, 0x1, R57 ;  /* 0x00000001322a7819 */ /* 0x000fe40000010e39 */
[----:B------:R-:W-:-:S02]  /*219e0*/  LOP3.LUT R45, R44, R29, R16, 0x96, !PT ;  /* 0x0000001d2c2d7212 */ /* 0x000fc400078e9610 */
[----:B------:R-:W-:Y:S02]  /*219f0*/  LOP3.LUT R60, R42, R3, RZ, 0x3c, !PT ;  /* 0x000000032a3c7212 */ /* 0x000fe400078e3cff */
[----:B------:R-:W-:Y:S02]  /*21a00*/  LOP3.LUT R42, R21, R38, R35, 0x96, !PT ;  /* 0x00000026152a7212 */ /* 0x000fe400078e9623 */
[C---:B------:R-:W-:Y:S02]  /*21a10*/  LOP3.LUT R3, R60.reuse, R8, RZ, 0x3c, !PT ;  /* 0x000000083c037212 */ /* 0x040fe400078e3cff */
[----:B------:R-:W-:Y:S02]  /*21a20*/  LOP3.LUT R42, R39, R42, R8, 0x96, !PT ;  /* 0x0000002a272a7212 */ /* 0x000fe400078e9608 */
[----:B------:R-:W-:Y:S02]  /*21a30*/  LOP3.LUT R45, R49, R45, R24, 0x96, !PT ;  /* 0x0000002d312d7212 */ /* 0x000fe400078e9618 */
        /* <DEDUP_REMOVED lines=44> */
[C---:B------:R-:W-:Y:S02]  /*21d00*/  LOP3.LUT R14, R11.reuse, R14, RZ, 0x3c, !PT ;  /* 0x0000000e0b0e7212 */ /* 0x040fe400078e3cff */
[----:B------:R-:W-:Y:S02]  /*21d10*/  SHF.L.W.U32.HI R48, R12, 0xf, R23 ;  /* 0x0000000f0c307819 */ /* 0x000fe40000010e17 */
[C---:B------:R-:W-:Y:S02]  /*21d20*/  LOP3.LUT R20, R11.reuse, R20, RZ, 0x3c, !PT ;  /* 0x000000140b147212 */ /* 0x040fe400078e3cff */
[----:B------:R-:W-:Y:S02]  /*21d30*/  LOP3.LUT R53, R11, R53, RZ, 0x3c, !PT ;  /* 0x000000350b357212 */ /* 0x000fe400078e3cff */
[----:B------:R-:W-:-:S02]  /*21d40*/  SHF.L.W.U32.HI R23, R23, 0xf, R12 ;  /* 0x0000000f17177819 */ /* 0x000fc40000010e0c */
[C---:B------:R-:W-:Y:S02]  /*21d50*/  LOP3.LUT R6, R51.reuse, R6, RZ, 0x3c, !PT ;  /* 0x0000000633067212 */ /* 0x040fe400078e3cff */
[C---:B------:R-:W-:Y:S02]  /*21d60*/  LOP3.LUT R9, R51.reuse, R9, RZ, 0x3c, !PT ;  /* 0x0000000933097212 */ /* 0x040fe400078e3cff */
[----:B------:R-:W-:Y:S02]  /*21d70*/  LOP3.LUT R42, R51, R27, RZ, 0x3c, !PT ;  /* 0x0000001b332a7212 */ /* 0x000fe400078e3cff */
        /* <DEDUP_REMOVED lines=33> */
[----:B------:R-:W-:Y:S02]  /*21f90*/  LOP3.LUT R16, R65, R16, RZ, 0x3c, !PT ;  /* 0x0000001041107212 */ /* 0x000fe400078e3cff */
        /* <DEDUP_REMOVED lines=51> */
[-CC-:B------:R-:W-:Y:S02]  /*222d0*/  LOP3.LUT R35, R26, R50.reuse, R5.reuse, 0x90, !PT ;  /* 0x000000321a237212 */ /* 0x180fe400078e9005 */
        /* <DEDUP_REMOVED lines=24> */
[----:B------:R-:W-:-:S02]  /*22460*/  SHF.L.W.U32.HI R62, R35, 0x1, R2 ;  /* 0x00000001233e7819 */ /* 0x000fc40000010e02 */
[----:B------:R-:W-:Y:S02]  /*22470*/  LOP3.LUT R11, R37, R30, R50, 0x96, !PT ;  /* 0x0000001e250b7212 */ /* 0x000fe400078e9632 */
[----:B------:R-:W-:Y:S02]  /*22480*/  LOP3.LUT R57, R24, R59, RZ, 0x3c, !PT ;  /* 0x0000003b18397212 */ /* 0x000fe400078e3cff */
[----:B------:R-:W-:Y:S02]  /*22490*/  LOP3.LUT R62, R62, R38, RZ, 0x3c, !PT ;  /* 0x000000263e3e7212 */ /* 0x000fe400078e3cff */
[----:B------:R-:W-:Y:S02]  /*224a0*/  SHF.L.W.U32.HI R26, R59, 0x1, R38 ;  /* 0x000000013b1a7819 */ /* 0x000fe40000010e26 */
[----:B------:R-:W-:Y:S02]  /*224b0*/  LOP3.LUT R24, R34, R11, R49, 0x96, !PT ;  /* 0x0000000b22187212 */ /* 0x000fe400078e9631 */
[----:B------:R-:W-:-:S02]  /*224c0*/  SHF.L.W.U32.HI R38, R38, 0x1, R59 ;  /* 0x0000000126267819 */ /* 0x000fc40000010e3b */
        /* <DEDUP_REMOVED lines=181> */
[----:B------:R-:W-:Y:S02]  /*23020*/  LOP3.LUT R5, R43, 0x80000000, RZ, 0x3c, !PT ;  /* 0x800000002b057812 */ /* 0x000fe400078e3cff */
[----:B------:R-:W-:Y:S02]  /*23030*/  LOP3.LUT R54, R38, R33, R30, 0x96, !PT ;  /* 0x0000002126367212 */ /* 0x000fe400078e961e */
[----:B------:R-:W-:Y:S02]  /*23040*/  LOP3.LUT R59, R59, R2, RZ, 0x3c, !PT ;  /* 0x000000023b3b7212 */ /* 0x000fe400078e3cff */
[----:B------:R-:W-:Y:S02]  /*23050*/  LOP3.LUT R63, R46, R31, R5, 0x96, !PT ;  /* 0x0000001f2e3f7212 */ /* 0x000fe400078e9605 */
[----:B------:R-:W-:-:S02]  /*23060*/  LOP3.LUT R23, R23, R32, RZ, 0x3c, !PT ;  /* 0x0000002017177212 */ /* 0x000fc400078e3cff */
[----:B------:R-:W-:Y:S02]  /*23070*/  LOP3.LUT R21, R21, R60, RZ, 0x3c, !PT ;  /* 0x0000003c15157212 */ /* 0x000fe400078e3cff */
[----:B------:R-:W-:Y:S02]  /*23080*/  LOP3.LUT R54, R0, R54, R7, 0x96, !PT ;  /* 0x0000003600367212 */ /* 0x000fe400078e9607 */
[C---:B------:R-:W-:Y:S02]  /*23090*/  LOP3.LUT R32, R59.reuse, R0, RZ, 0x3c, !PT ;  /* 0x000000003b207212 */ /* 0x040fe400078e3cff */
[----:B------:R-:W-:Y:S02]  /*230a0*/  LOP3.LUT R63, R24, R63, R37, 0x96, !PT ;  /* 0x0000003f183f7212 */ /* 0x000fe400078e9625 */
[----:B------:R-:W-:Y:S02]  /*230b0*/  SHF.L.W.U32.HI R0, R20, 0x1, R19 ;  /* 0x0000000114007819 */ /* 0x000fe40000010e13 */
        /* <DEDUP_REMOVED lines=8> */
[----:B------:R-:W-:Y:S02]  /*23140*/  LOP3.LUT R42, R42, R61, RZ, 0x3c, !PT ;  /* 0x0000003d2a2a7212 */ /* 0x000fe400078e3cff */
        /* <DEDUP_REMOVED lines=154> */
[----:B------:R-:W-:Y:S02]  /*23af0*/  SHF.L.W.U32.HI R13, R64, 0x15, R13 ;  /* 0x00000015400d7819 */ /* 0x000fe40000010e0d */
        /* <DEDUP_REMOVED lines=19> */
[----:B------:R-:W-:Y:S02]  /*23c30*/  LOP3.LUT R50, R50, R59, RZ, 0x3c, !PT ;  /* 0x0000003b32327212 */ /* 0x000fe400078e3cff */
[----:B------:R-:W-:Y:S02]  /*23c40*/  LOP3.LUT R59, R35, R4, R14, 0x96, !PT ;  /* 0x00000004233b7212 */ /* 0x000fe400078e960e */
[----:B------:R-:W-:Y:S02]  /*23c50*/  LOP3.LUT R60, R15, R60, R16, 0x96, !PT ;  /* 0x0000003c0f3c7212 */ /* 0x000fe400078e9610 */
[----:B------:R-:W-:-:S02]  /*23c60*/  SHF.L.W.U32.HI R37, R5, 0x1, R20 ;  /* 0x0000000105257819 */ /* 0x000fc40000010e14 */
[----:B------:R-:W-:Y:S02]  /*23c70*/  LOP3.LUT R28, R9, R54, RZ, 0x3c, !PT ;  /* 0x00000036091c7212 */ /* 0x000fe400078e3cff */
[----:B------:R-:W-:Y:S02]  /*23c80*/  LOP3.LUT R9, R33, R42, R57, 0x96, !PT ;  /* 0x0000002a21097212 */ /* 0x000fe400078e9639 */
[----:B------:R-:W-:Y:S02]  /*23c90*/  LOP3.LUT R59, R46, R59, R31, 0x96, !PT ;  /* 0x0000003b2e3b7212 */ /* 0x000fe400078e961f */
[----:B------:R-:W-:Y:S02]  /*23ca0*/  LOP3.LUT R58, R37, R60, RZ, 0x3c, !PT ;  /* 0x0000003c253a7212 */ /* 0x000fe400078e3cff */
[----:B------:R-:W-:Y:S02]  /*23cb0*/  SHF.L.W.U32.HI R61, R20, 0x1, R5 ;  /* 0x00000001143d7819 */ /* 0x000fe40000010e05 */
[----:B------:R-:W-:-:S02]  /*23cc0*/  LOP3.LUT R13, R13, R44, RZ, 0x3c, !PT ;  /* 0x0000002c0d0d7212 */ /* 0x000fc400078e3cff */
[----:B------:R-:W-:Y:S02]  /*23cd0*/  LOP3.LUT R37, R3, R9, R26, 0x96, !PT ;  /* 0x0000000903257212 */ /* 0x000fe400078e961a */
[----:B------:R-:W-:Y:S02]  /*23ce0*/  SHF.L.W.U32.HI R44, R60, 0x1, R59 ;  /* 0x000000013c2c7819 */ /* 0x000fe40000010e3b */
[----:B------:R-:W-:Y:S02]  /*23cf0*/  SHF.L.W.U32.HI R54, R59, 0x1, R60 ;  /* 0x000000013b367819 */ /* 0x000fe40000010e3c */
[----:B------:R-:W-:Y:S02]  /*23d00*/  LOP3.LUT R9, R58, R57, RZ, 0x3c, !PT ;  /* 0x000000393a097212 */ /* 0x000fe400078e3cff */
        /* <DEDUP_REMOVED lines=11> */
[----:B------:R-:W-:Y:S02]  /*23dc0*/  LOP3.LUT R48, R61, R49, RZ, 0x3c, !PT ;  /* 0x000000313d307212 */ /* 0x000fe400078e3cff */
[----:B------:R-:W-:Y:S02]  /*23dd0*/  LOP3.LUT R58, R45, R58, R18, 0x96, !PT ;  /* 0x0000003a2d3a7212 */ /* 0x000fe400078e9612 */
[----:B------:R-:W-:-:S02]  /*23de0*/  LOP3.LUT R49, R61, R18, RZ, 0x3c, !PT ;  /* 0x000000123d317212 */ /* 0x000fc400078e3cff */
[C---:B------:R-:W-:Y:S02]  /*23df0*/  LOP3.LUT R18, R61.reuse, R45, RZ, 0x3c, !PT ;  /* 0x0000002d3d127212 */ /* 0x040fe400078e3cff */
        /* <DEDUP_REMOVED lines=124> */
[----:B------:R-:W-:-:S02]  /*245c0*/  LOP3.LUT R17, R57, R10, RZ, 0x3c, !PT ;  /* 0x0000000a39117212 */ /* 0x000fc400078e3cff */
[-CC-:B------:R-:W-:Y:S02]  /*245d0*/  LOP3.LUT R34, R59, R57.reuse, R10.reuse, 0x90, !PT ;  /* 0x000000393b227212 */ /* 0x180fe400078e900a */
[----:B------:R-:W-:Y:S02]  /*245e0*/  LOP3.LUT R57, R23, R57, R10, 0x6, !PT ;  /* 0x0000003917397212 */ /* 0x000fe400078e060a */
[----:B------:R-:W-:Y:S02]  /*245f0*/  LOP3.LUT R62, R16, R0, RZ, 0x30, !PT ;  /* 0x00000000103e7212 */ /* 0x000fe400078e30ff */
        /* <DEDUP_REMOVED lines=15> */
[-C--:B------:R-:W-:Y:S02]  /*246f0*/  LOP3.LUT R28, R28, R15.reuse, R52, 0xb4, !PT ;  /* 0x0000000f1c1c7212 */ /* 0x080fe400078eb434 */
        /* <DEDUP_REMOVED lines=30> */
[-C--:B------:R-:W-:Y:S02]  /*248e0*/  LOP3.LUT R44, R44, R50.reuse, R43, 0xb4, !PT ;  /* 0x000000322c2c7212 */ /* 0x080fe400078eb42b */
[----:B------:R-:W-:Y:S02]  /*248f0*/  LOP3.LUT R8, R39, R50, RZ, 0x3c, !PT ;  /* 0x0000003227087212 */ /* 0x000fe400078e3cff */
[----:B------:R-:W-:Y:S02]  /*24900*/  LOP3.LUT R15, R15, R42, RZ, 0x3c, !PT ;  /* 0x0000002a0f0f7212 */ /* 0x000fe400078e3cff */
[----:B------:R-:W-:Y:S02]  /*24910*/  LOP3.LUT R6, R9, R6, R7, 0x96, !PT ;  /* 0x0000000609067212 */ /* 0x000fe400078e9607 */
[----:B------:R-:W-:-:S02]  /*24920*/  LOP3.LUT R3, R10, R52, R31, 0xb4, !PT ;  /* 0x000000340a037212 */ /* 0x000fc400078eb41f */
[----:B------:R-:W-:Y:S02]  /*24930*/  LOP3.LUT R9, R20, 0x80000001, RZ, 0x3c, !PT ;  /* 0x8000000114097812 */ /* 0x000fe400078e3cff */
[----:B------:R-:W-:Y:S02]  /*24940*/  LOP3.LUT R4, R5, R60, R4, 0x96, !PT ;  /* 0x0000003c05047212 */ /* 0x000fe400078e9604 */
[----:B------:R-:W-:Y:S02]  /*24950*/  LOP3.LUT R10, R56, R44, RZ, 0x3c, !PT ;  /* 0x0000002c380a7212 */ /* 0x000fe400078e3cff */
[----:B------:R-:W-:Y:S02]  /*24960*/  LOP3.LUT R17, R17, R30, RZ, 0x3c, !PT ;  /* 0x0000001e11117212 */ /* 0x000fe400078e3cff */
[----:B------:R-:W-:Y:S02]  /*24970*/  SHF.L.W.U32.HI R11, R8, 0x1, R15 ;  /* 0x00000001080b7819 */ /* 0x000fe40000010e0f */
[----:B------:R-:W-:-:S02]  /*24980*/  SHF.L.W.U32.HI R8, R15, 0x1, R8 ;  /* 0x000000010f087819 */ /* 0x000fc40000010e08 */
[----:B------:R-:W-:Y:S02]  /*24990*/  LOP3.LUT R5, R9, R6, R13, 0x96, !PT ;  /* 0x0000000609057212 */ /* 0x000fe400078e960d */
[----:B------:R-:W-:Y:S02]  /*249a0*/  LOP3.LUT R4, R3, R4, R26, 0x96, !PT ;  /* 0x0000000403047212 */ /* 0x000fe400078e961a */
[--C-:B------:R-:W-:Y:S02]  /*249b0*/  SHF.L.W.U32.HI R0, R17, 0x1, R10.reuse ;  /* 0x0000000111007819 */ /* 0x100fe40000010e0a */
        /* <DEDUP_REMOVED lines=8> */
[----:B------:R-:W-:-:S02]  /*24a40*/  SHF.L.W.U32.HI R7, R5, 0xc, R4 ;  /* 0x0000000c05077819 */ /* 0x000fc40000010e04 */
[----:B------:R-:W-:Y:S02]  /*24a50*/  LOP3.LUT R22, R0, R47, R22, 0x96, !PT ;  /* 0x0000002f00167212 */ /* 0x000fe400078e9616 */
[----:B------:R-:W-:Y:S02]  /*24a60*/  SHF.L.W.U32.HI R0, R11, 0xb, R8 ;  /* 0x0000000b0b007819 */ /* 0x000fe40000010e08 */
[----:B------:R-:W-:Y:S02]  /*24a70*/  SHF.L.W.U32.HI R5, R4, 0xc, R5 ;  /* 0x0000000c04057819 */ /* 0x000fe40000010e05 */
[----:B------:R-:W-:Y:S02]  /*24a80*/  LOP3.LUT R2, R25, R2, R7, 0xb4, !PT ;  /* 0x0000000219027212 */ /* 0x000fe400078eb407 */
[----:B------:R-:W-:Y:S02]  /*24a90*/  LOP3.LUT R5, R22, R0, R5, 0xb4, !PT ;  /* 0x0000000016057212 */ /* 0x000fe400078eb405 */
[----:B------:R-:W-:-:S02]  /*24aa0*/  LOP3.LUT R0, R38, R2, R23, 0x96, !PT ;  /* 0x0000000226007212 */ /* 0x000fc400078e9617 */
[----:B------:R-:W-:Y:S02]  /*24ab0*/  LOP3.LUT R24, R21, R5, R24, 0x96, !PT ;  /* 0x0000000515187212 */ /* 0x000fe400078e9618 */
[----:B------:R-:W-:Y:S02]  /*24ac0*/  LOP3.LUT R0, R0, 0x80008008, R9, 0x96, !PT ;  /* 0x8000800800007812 */ /* 0x000fe400078e9609 */
[----:B------:R-:W-:Y:S02]  /*24ad0*/  LOP3.LUT R3, R24, 0x80000000, R3, 0x96, !PT ;  /* 0x8000000018037812 */ /* 0x000fe400078e9603 */
[----:B0-----:R-:W-:-:S04]  /*24ae0*/  ISETP.GE.U32.AND P0, PT, R0, UR4, PT ;  /* 0x0000000400007c0c */ /* 0x001fc8000bf06070 */
[----:B------:R-:W-:-:S13]  /*24af0*/  ISETP.GE.U32.AND.EX P0, PT, R3, UR5, PT, P0 ;  /* 0x0000000503007c0c */ /* 0x000fda000bf06100 */
[----:B------:R-:W-:Y:S05]  /*24b00*/  @P0 EXIT ;  /* 0x000000000000094d */ /* 0x000fea0003800000 */
[----:B------:R-:W0:Y:S02]  /*24b10*/  LDC.64 R2, c[0x0][0x3a8] ;  /* 0x0000ea00ff027b82 */ /* 0x000e240000000a00 */
[----:B0-----:R-:W-:Y:S01]  /*24b20*/  REDG.E.MIN.64.STRONG.GPU desc[UR6][R2.64], R40 ;  /* 0x000000280200798e */ /* 0x001fe2000c92e506 */
[----:B------:R-:W-:Y:S05]  /*24b30*/  EXIT ;  /* 0x000000000000794d */ /* 0x000fea0003800000 */
.L_x_7:
        /* <DEDUP_REMOVED lines=12> */
.L_x_10:


//--------------------- .nv.global.init           --------------------------
	.section	.nv.global.init,"aw",@progbits
	.align	8
.nv.global.init:
	.type		keccakf_rndc,@object
	.size		keccakf_rndc,(keccakf_piln - keccakf_rndc)
keccakf_rndc:
        /*0000*/ 	.byte	0x01, 0x00, 0x00, 0x00, 0x00, 0x00, 0x00, 0x00, 0x82, 0x80, 0x00, 0x00, 0x00, 0x00, 0x00, 0x00
        /* <DEDUP_REMOVED lines=11> */
	.type		keccakf_piln,@object
	.size		keccakf_piln,(keccakf_rotc - keccakf_piln)
keccakf_piln:
        /*00c0*/ 	.byte	0x0a, 0x00, 0x00, 0x00, 0x07, 0x00, 0x00, 0x00, 0x0b, 0x00, 0x00, 0x00, 0x11, 0x00, 0x00, 0x00
        /*00d0*/ 	.byte	0x12, 0x00, 0x00, 0x00, 0x03, 0x00, 0x00, 0x00, 0x05, 0x00, 0x00, 0x00, 0x10, 0x00, 0x00, 0x00
        /*00e0*/ 	.byte	0x08, 0x00, 0x00, 0x00, 0x15, 0x00, 0x00, 0x00, 0x18, 0x00, 0x00, 0x00, 0x04, 0x00, 0x00, 0x00
        /*00f0*/ 	.byte	0x0f, 0x00, 0x00, 0x00, 0x17, 0x00, 0x00, 0x00, 0x13, 0x00, 0x00, 0x00, 0x0d, 0x00, 0x00, 0x00
        /*0100*/ 	.byte	0x0c, 0x00, 0x00, 0x00, 0x02, 0x00, 0x00, 0x00, 0x14, 0x00, 0x00, 0x00, 0x0e, 0x00, 0x00, 0x00
        /*0110*/ 	.byte	0x16, 0x00, 0x00, 0x00, 0x09, 0x00, 0x00, 0x00, 0x06, 0x00, 0x00, 0x00, 0x01, 0x00, 0x00, 0x00
	.type		keccakf_rotc,@object
	.size		keccakf_rotc,(.L_1 - keccakf_rotc)
keccakf_rotc:
        /*0120*/ 	.byte	0x01, 0x00, 0x00, 0x00, 0x03, 0x00, 0x00, 0x00, 0x06, 0x00, 0x00, 0x00, 0x0a, 0x00, 0x00, 0x00
        /*0130*/ 	.byte	0x0f, 0x00, 0x00, 0x00, 0x15, 0x00, 0x00, 0x00, 0x1c, 0x00, 0x00, 0x00, 0x24, 0x00, 0x00, 0x00
        /*0140*/ 	.byte	0x2d, 0x00, 0x00, 0x00, 0x37, 0x00, 0x00, 0x00, 0x02, 0x00, 0x00, 0x00, 0x0e, 0x00, 0x00, 0x00
        /*0150*/ 	.byte	0x1b, 0x00, 0x00, 0x00, 0x29, 0x00, 0x00, 0x00, 0x38, 0x00, 0x00, 0x00, 0x08, 0x00, 0x00, 0x00
        /*0160*/ 	.byte	0x19, 0x00, 0x00, 0x00, 0x2b, 0x00, 0x00, 0x00, 0x3e, 0x00, 0x00, 0x00, 0x12, 0x00, 0x00, 0x00
        /*0170*/ 	.byte	0x27, 0x00, 0x00, 0x00, 0x3d, 0x00, 0x00, 0x00, 0x14, 0x00, 0x00, 0x00, 0x2c, 0x00, 0x00, 0x00
.L_1:


//--------------------- .nv.shared.reserved.0     --------------------------
	.section	.nv.shared.reserved.0,"aw",@nobits
	.weak		__nv_reservedSMEM_offset_0_alias
	.size		__nv_reservedSMEM_offset_0_alias, 0, 64
	.other		__nv_reservedSMEM_offset_0_alias,@"STO_CUDA_RESERVED_SHARED STV_DEFAULT"
__nv_reservedSMEM_offset_0_alias:
	.zero		0
	.zero		64


//--------------------- .nv.shared._Z23ethash_search_optimizedPKmPKhmmjPm --------------------------
	.section	.nv.shared._Z23ethash_search_optimizedPKmPKhmmjPm,"aw",@nobits
	.sectionflags	@""
	.align	8
.nv.shared._Z23ethash_search_optimizedPKmPKhmmjPm:
	.zero		1064


//--------------------- .nv.constant0._Z19generate_dag_kernelPmPK8hash64_tjjj --------------------------
	.section	.nv.constant0._Z19generate_dag_kernelPmPK8hash64_tjjj,"a",@progbits
	.sectionflags	@""
	.align	4
.nv.constant0._Z19generate_dag_kernelPmPK8hash64_tjjj:
	.zero		924


//--------------------- .nv.constant0._Z13ethash_searchPmPKhmmjS_ --------------------------
	.section	.nv.constant0._Z13ethash_searchPmPKhmmjS_,"a",@progbits
	.sectionflags	@""
	.align	4
.nv.constant0._Z13ethash_searchPmPKhmmjS_:
	.zero		944


//--------------------- .nv.constant0._Z23ethash_search_optimizedPKmPKhmmjPm --------------------------
	.section	.nv.constant0._Z23ethash_search_optimizedPKmPKhmmjPm,"a",@progbits
	.sectionflags	@""
	.align	4
.nv.constant0._Z23ethash_search_optimizedPKmPKhmmjPm:
	.zero		944


//--------------------- SYMBOLS --------------------------

	.type		.nv.reservedSmem.offset0,@object
	.size		.nv.reservedSmem.offset0,0x4
	.type		.nv.reservedSmem.cap,@object
	.size		.nv.reservedSmem.cap,0x4
